def matmul_kernel(
    a_ptr,
    b_ptr,
    c_ptr,
    M,
    N,
    K,
    stride_am,
    stride_ak,
    stride_bk,
    stride_bn,
    stride_cm,
    stride_cn,
    BLOCK_M: tl.constexpr,
    BLOCK_N: tl.constexpr,
    BLOCK_K: tl.constexpr,
    GROUP_M: tl.constexpr,
):
    pid = tl.program_id(axis=0)
    num_pid_m = tl.cdiv(M, BLOCK_M)
    num_pid_n = tl.cdiv(N, BLOCK_N)
    num_pid_in_group = GROUP_M * num_pid_n
    group_id = pid // num_pid_in_group
    first_pid_m = group_id * GROUP_M
    group_size_m = min(num_pid_m - first_pid_m, GROUP_M)
    pid_m = first_pid_m + ((pid % num_pid_in_group) % group_size_m)
    pid_n = (pid % num_pid_in_group) // group_size_m

    offs_am = (pid_m * BLOCK_M + tl.arange(0, BLOCK_M)) % M
    offs_bn = (pid_n * BLOCK_N + tl.arange(0, BLOCK_N)) % N
    offs_k = tl.arange(0, BLOCK_K)
    a_ptrs = a_ptr + offs_am[:, None] * stride_am + offs_k[None, :] * stride_ak
    b_ptrs = b_ptr + offs_k[:, None] * stride_bk + offs_bn[None, :] * stride_bn

    acc = tl.zeros((BLOCK_M, BLOCK_N), dtype=tl.float32)
    for kk in range(0, tl.cdiv(K, BLOCK_K)):
        a = tl.load(a_ptrs, mask=offs_k[None, :] < K - kk * BLOCK_K, other=0.0)
        b = tl.load(b_ptrs, mask=offs_k[:, None] < K - kk * BLOCK_K, other=0.0)
        acc = tl.dot(a, b, acc)
        a_ptrs += BLOCK_K * stride_ak
        b_ptrs += BLOCK_K * stride_bk

    c = acc.to(c_ptr.dtype.element_ty)
    offs_cm = pid_m * BLOCK_M + tl.arange(0, BLOCK_M)
    offs_cn = pid_n * BLOCK_N + tl.arange(0, BLOCK_N)
    c_ptrs = c_ptr + offs_cm[:, None] * stride_cm + offs_cn[None, :] * stride_cn
    mask = (offs_cm[:, None] < M) & (offs_cn[None, :] < N)
    tl.store(c_ptrs, c, mask=mask)

# config = {"BLOCK_K": 64, "BLOCK_M": 512, "BLOCK_N": 16, "GROUP_M": 8, "arch": "sm_100", "dtype": "bf16", "num_ctas": 1, "num_stages": 2, "num_warps": 8}
# arch = sm_100


// ===== COMPILED SASS (sm_100a) =====

	.target	sm_100a

	.elftype	@"ET_EXEC"


//--------------------- .note.nv.tkinfo           --------------------------
	.section	.note.nv.tkinfo,"",@"SHT_NOTE"
	.sectionflags	@"SHF_NOTE_NV_TKINFO"
	.tkinfo
        /*0018*/ 	.word	0x00000081
        /*0030*/ 	.string	""
        /*0030*/ 	.string	"ptxas-blackwell"
        /*0030*/ 	.string	"Cuda compilation tools, release 12.9, V12.9.86"
        /*0030*/ 	.string	"Build cuda_12.9.r12.9/compiler.36037853_0"
        /*0030*/ 	.string	"-v  -suppress-debug-info  -lineinfo  -arch sm_100a "



//--------------------- .note.nv.cuver            --------------------------
	.section	.note.nv.cuver,"",@"SHT_NOTE"
	.sectionflags	@"SHF_NOTE_NV_CUVER"
        /*0018*/ 	.short	0x0001
        /*001a*/ 	.short	0x0064
        /*001c*/ 	.short	0x0001
        /*001e*/ 	.short	0x0000
        /*0020*/ 	.short	0x0001
        /*0022*/ 	.short	0x0000


//--------------------- .nv.info                  --------------------------
	.section	.nv.info,"",@"SHT_CUDA_INFO"
	.align	4


	//----- nvinfo : EIATTR_REGCOUNT
	.align		4
        /*0000*/ 	.byte	0x04, 0x2f
        /*0002*/ 	.short	(.L_4 - .L_3)
	.align		4
.L_3:
        /*0004*/ 	.word	index@(matmul_kernel)
        /*0008*/ 	.word	0x00000040


	//----- nvinfo : EIATTR_FRAME_SIZE
	.align		4
.L_4:
        /*000c*/ 	.byte	0x04, 0x11
        /*000e*/ 	.short	(.L_6 - .L_5)
	.align		4
.L_5:
        /*0010*/ 	.word	index@($__internal_2_$__cuda_sm10x_tcgen05_guardrail_trap_unallocated_columns_being_dealloced)
        /*0014*/ 	.word	0x00000860


	//----- nvinfo : EIATTR_FRAME_SIZE
	.align		4
.L_6:
        /*0018*/ 	.byte	0x04, 0x11
        /*001a*/ 	.short	(.L_8 - .L_7)
	.align		4
.L_7:
        /*001c*/ 	.word	index@($__internal_1_$__cuda_sm10x_tcgen05_guardrail_trap_phase_invalid_during_alloc)
        /*0020*/ 	.word	0x00000860


	//----- nvinfo : EIATTR_FRAME_SIZE
	.align		4
.L_8:
        /*0024*/ 	.byte	0x04, 0x11
        /*0026*/ 	.short	(.L_10 - .L_9)
	.align		4
.L_9:
        /*0028*/ 	.word	index@($__internal_0_$__cuda_sm10x_tcgen05_guardrail_trap_col_being_dealloced_not_returned_by_alloc)
        /*002c*/ 	.word	0x00000860


	//----- nvinfo : EIATTR_FRAME_SIZE
	.align		4
.L_10:
        /*0030*/ 	.byte	0x04, 0x11
        /*0032*/ 	.short	(.L_12 - .L_11)
	.align		4
.L_11:
        /*0034*/ 	.word	index@(matmul_kernel)
        /*0038*/ 	.word	0x00000860


	//----- nvinfo : EIATTR_MIN_STACK_SIZE
	.align		4
.L_12:
        /*003c*/ 	.byte	0x04, 0x12
        /*003e*/ 	.short	(.L_14 - .L_13)
	.align		4
.L_13:
        /*0040*/ 	.word	index@(matmul_kernel)
        /*0044*/ 	.word	0x00000860
.L_14:


//--------------------- .nv.info.matmul_kernel    --------------------------
	.section	.nv.info.matmul_kernel,"",@"SHT_CUDA_INFO"
	.sectionflags	@""
	.align	4


	//----- nvinfo : EIATTR_CUDA_API_VERSION
	.align		4
        /*0000*/ 	.byte	0x04, 0x37
        /*0002*/ 	.short	(.L_16 - .L_15)
.L_15:
        /*0004*/ 	.word	0x00000081


	//----- nvinfo : EIATTR_KPARAM_INFO
	.align		4
.L_16:
        /*0008*/ 	.byte	0x04, 0x17
        /*000a*/ 	.short	(.L_18 - .L_17)
.L_17:
        /*000c*/ 	.word	0x00000000
        /*0010*/ 	.short	0x000d
        /*0012*/ 	.short	0x0048
        /*0014*/ 	.byte	0x00, 0xf4, 0x21, 0x00


	//----- nvinfo : EIATTR_KPARAM_INFO
	.align		4
.L_18:
        /*0018*/ 	.byte	0x04, 0x17
        /*001a*/ 	.short	(.L_20 - .L_19)
.L_19:
        /*001c*/ 	.word	0x00000000
        /*0020*/ 	.short	0x000c
        /*0022*/ 	.short	0x0040
        /*0024*/ 	.byte	0x00, 0xf4, 0x21, 0x00


	//----- nvinfo : EIATTR_KPARAM_INFO
	.align		4
.L_20:
        /*0028*/ 	.byte	0x04, 0x17
        /*002a*/ 	.short	(.L_22 - .L_21)
.L_21:
        /*002c*/ 	.word	0x00000000
        /*0030*/ 	.short	0x000b
        /*0032*/ 	.short	0x0038
        /*0034*/ 	.byte	0x00, 0xf0, 0x11, 0x00


	//----- nvinfo : EIATTR_KPARAM_INFO
	.align		4
.L_22:
        /*0038*/ 	.byte	0x04, 0x17
        /*003a*/ 	.short	(.L_24 - .L_23)
.L_23:
        /*003c*/ 	.word	0x00000000
        /*0040*/ 	.short	0x000a
        /*0042*/ 	.short	0x0034
        /*0044*/ 	.byte	0x00, 0xf0, 0x11, 0x00


	//----- nvinfo : EIATTR_KPARAM_INFO
	.align		4
.L_24:
        /*0048*/ 	.byte	0x04, 0x17
        /*004a*/ 	.short	(.L_26 - .L_25)
.L_25:
        /*004c*/ 	.word	0x00000000
        /*0050*/ 	.short	0x0009
        /*0052*/ 	.short	0x0030
        /*0054*/ 	.byte	0x00, 0xf0, 0x11, 0x00


	//----- nvinfo : EIATTR_KPARAM_INFO
	.align		4
.L_26:
        /*0058*/ 	.byte	0x04, 0x17
        /*005a*/ 	.short	(.L_28 - .L_27)
.L_27:
        /*005c*/ 	.word	0x00000000
        /*0060*/ 	.short	0x0008
        /*0062*/ 	.short	0x002c
        /*0064*/ 	.byte	0x00, 0xf0, 0x11, 0x00


	//----- nvinfo : EIATTR_KPARAM_INFO
	.align		4
.L_28:
        /*0068*/ 	.byte	0x04, 0x17
        /*006a*/ 	.short	(.L_30 - .L_29)
.L_29:
        /*006c*/ 	.word	0x00000000
        /*0070*/ 	.short	0x0007
        /*0072*/ 	.short	0x0028
        /*0074*/ 	.byte	0x00, 0xf0, 0x11, 0x00


	//----- nvinfo : EIATTR_KPARAM_INFO
	.align		4
.L_30:
        /*0078*/ 	.byte	0x04, 0x17
        /*007a*/ 	.short	(.L_32 - .L_31)
.L_31:
        /*007c*/ 	.word	0x00000000
        /*0080*/ 	.short	0x0006
        /*0082*/ 	.short	0x0024
        /*0084*/ 	.byte	0x00, 0xf0, 0x11, 0x00


	//----- nvinfo : EIATTR_KPARAM_INFO
	.align		4
.L_32:
        /*0088*/ 	.byte	0x04, 0x17
        /*008a*/ 	.short	(.L_34 - .L_33)
.L_33:
        /*008c*/ 	.word	0x00000000
        /*0090*/ 	.short	0x0005
        /*0092*/ 	.short	0x0020
        /*0094*/ 	.byte	0x00, 0xf0, 0x11, 0x00


	//----- nvinfo : EIATTR_KPARAM_INFO
	.align		4
.L_34:
        /*0098*/ 	.byte	0x04, 0x17
        /*009a*/ 	.short	(.L_36 - .L_35)
.L_35:
        /*009c*/ 	.word	0x00000000
        /*00a0*/ 	.short	0x0004
        /*00a2*/ 	.short	0x001c
        /*00a4*/ 	.byte	0x00, 0xf0, 0x11, 0x00


	//----- nvinfo : EIATTR_KPARAM_INFO
	.align		4
.L_36:
        /*00a8*/ 	.byte	0x04, 0x17
        /*00aa*/ 	.short	(.L_38 - .L_37)
.L_37:
        /*00ac*/ 	.word	0x00000000
        /*00b0*/ 	.short	0x0003
        /*00b2*/ 	.short	0x0018
        /*00b4*/ 	.byte	0x00, 0xf0, 0x11, 0x00


	//----- nvinfo : EIATTR_KPARAM_INFO
	.align		4
.L_38:
        /*00b8*/ 	.byte	0x04, 0x17
        /*00ba*/ 	.short	(.L_40 - .L_39)
.L_39:
        /*00bc*/ 	.word	0x00000000
        /*00c0*/ 	.short	0x0002
        /*00c2*/ 	.short	0x0010
        /*00c4*/ 	.byte	0x00, 0xf4, 0x21, 0x00


	//----- nvinfo : EIATTR_KPARAM_INFO
	.align		4
.L_40:
        /*00c8*/ 	.byte	0x04, 0x17
        /*00ca*/ 	.short	(.L_42 - .L_41)
.L_41:
        /*00cc*/ 	.word	0x00000000
        /*00d0*/ 	.short	0x0001
        /*00d2*/ 	.short	0x0008
        /*00d4*/ 	.byte	0x00, 0xf4, 0x21, 0x00


	//----- nvinfo : EIATTR_KPARAM_INFO
	.align		4
.L_42:
        /*00d8*/ 	.byte	0x04, 0x17
        /*00da*/ 	.short	(.L_44 - .L_43)
.L_43:
        /*00dc*/ 	.word	0x00000000
        /*00e0*/ 	.short	0x0000
        /*00e2*/ 	.short	0x0000
        /*00e4*/ 	.byte	0x00, 0xf4, 0x21, 0x00


	//----- nvinfo : EIATTR_AT_ENTRY_FRAGMENTS
	.align		4
.L_44:
        /*00e8*/ 	.byte	0x04, 0x4f
        /*00ea*/ 	.short	(.L_46 - .L_45)


	//   ....[0]....
.L_45:
        /*00ec*/ 	.word	0x00000004


	//----- nvinfo : EIATTR_RESERVED_SMEM_USED
	.align		4
.L_46:
        /*00f0*/ 	.byte	0x01, 0x41
	.zero		2


	//----- nvinfo : EIATTR_SPARSE_MMA_MASK
	.align		4
        /*00f4*/ 	.byte	0x03, 0x50
        /*00f6*/ 	.short	0x0000


	//----- nvinfo : EIATTR_TCGEN05_1CTA_USED
	.align		4
        /*00f8*/ 	.byte	0x01, 0x51
	.zero		2


	//----- nvinfo : EIATTR_MAXREG_COUNT
	.align		4
        /*00fc*/ 	.byte	0x03, 0x1b
        /*00fe*/ 	.short	0x00ff


	//----- nvinfo : EIATTR_NUM_BARRIERS
	.align		4
        /*0100*/ 	.byte	0x02, 0x4c
        /*0102*/ 	.byte	0x01
	.zero		1


	//----- nvinfo : EIATTR_ANNOTATIONS
	.align		4
        /*0104*/ 	.byte	0x04, 0x55
        /*0106*/ 	.short	(.L_48 - .L_47)


	//   ....[0]....
.L_47:
        /*0108*/ 	.word	0x00000001
        /*010c*/ 	.byte	0x50, 0x0a, 0x00, 0x00, 0x01, 0x00, 0x00, 0x00, 0xd0, 0x0b, 0x00, 0x00, 0x01, 0x00, 0x00, 0x00
        /* <DEDUP_REMOVED lines=488> */
        /*1f9c*/ 	.byte	0x20, 0xcf, 0x00, 0x00, 0x01, 0x00, 0x00, 0x00, 0x40, 0xcf, 0x00, 0x00


	//----- nvinfo : EIATTR_INT_WARP_WIDE_INSTR_OFFSETS
	.align		4
.L_48:
        /*1fa8*/ 	.byte	0x04, 0x31
        /*1faa*/ 	.short	(.L_50 - .L_49)


	//   ....[0]....
.L_49:
        /*1fac*/ 	.word	0x00001c20


	//   ....[1]....
        /*1fb0*/ 	.word	0x00001c50


	//   ....[2]....
        /*1fb4*/ 	.word	0x00003ee0


	//   ....[3]....
        /*1fb8*/ 	.word	0x0000cdf0


	//   ....[4]....
        /*1fbc*/ 	.word	0x0000ce40


	//----- nvinfo : EIATTR_COOP_GROUP_MASK_REGIDS
	.align		4
.L_50:
        /*1fc0*/ 	.byte	0x04, 0x29
        /*1fc2*/ 	.short	(.L_52 - .L_51)


	//   ....[0]....
.L_51:
        /*1fc4*/ 	.word	0xffffffff


	//   ....[1]....
        /*1fc8*/ 	.word	0xffffffff


	//   ....[2]....
        /*1fcc*/ 	.word	0xffffffff


	//   ....[3]....
        /*1fd0*/ 	.word	0xffffffff


	//----- nvinfo : EIATTR_COOP_GROUP_INSTR_OFFSETS
	.align		4
.L_52:
        /*1fd4*/ 	.byte	0x04, 0x28
        /*1fd6*/ 	.short	(.L_54 - .L_53)


	//   ....[0]....
.L_53:
        /*1fd8*/ 	.word	0x00000080


	//   ....[1]....
        /*1fdc*/ 	.word	0x00000340


	//   ....[2]....
        /*1fe0*/ 	.word	0x0000cc80


	//   ....[3]....
        /*1fe4*/ 	.word	0x0000cef0


	//----- nvinfo : EIATTR_VRC_CTA_INIT_COUNT
	.align		4
.L_54:
        /*1fe8*/ 	.byte	0x02, 0x4a
        /*1fea*/ 	.byte	0x80
	.zero		1


	//----- nvinfo : EIATTR_MBARRIER_INSTR_OFFSETS
	.align		4
        /*1fec*/ 	.byte	0x04, 0x39
        /*1fee*/ 	.short	(.L_56 - .L_55)


	//   ....[0]....
.L_55:
        /*1ff0*/ 	.word	0x00001da0
        /*1ff4*/ 	.word	0x000000ff
        /*1ff8*/ 	.word	0x00000000
        /*1ffc*/ 	.short	0x0100
        /*1ffe*/ 	.byte	0x07
	.zero		1


	//   ....[1]....
        /*2000*/ 	.word	0x00003f20
        /*2004*/ 	.word	0x000000ff
        /*2008*/ 	.word	0x00021008
        /*200c*/ 	.short	0x0100
        /*200e*/ 	.byte	0x04
	.zero		1


	//   ....[2]....
        /*2010*/ 	.word	0x000068c0
        /*2014*/ 	.word	0x000000ff
        /*2018*/ 	.word	0x00000000
        /*201c*/ 	.short	0x010a
        /*201e*/ 	.byte	0x07
	.zero		1


	//   ....[3]....
        /*2020*/ 	.word	0x0000bee0
        /*2024*/ 	.word	0x000000ff
        /*2028*/ 	.word	0x00000000
        /*202c*/ 	.short	0x010a
        /*202e*/ 	.byte	0x07
	.zero		1


	//   ....[4]....
        /*2030*/ 	.word	0x0000bf90
        /*2034*/ 	.word	0x000000ff
        /*2038*/ 	.word	0x00021000
        /*203c*/ 	.short	0x0108
        /*203e*/ 	.byte	0x04
	.zero		1


	//   ....[5]....
        /*2040*/ 	.word	0x0000c010
        /*2044*/ 	.word	0x000000ff
        /*2048*/ 	.word	0x00021008
        /*204c*/ 	.short	0x0108
        /*204e*/ 	.byte	0x04
	.zero		1


	//   ....[6]....
        /*2050*/ 	.word	0x0000cf30
        /*2054*/ 	.word	0x000000ff
        /*2058*/ 	.word	0x00000000
        /*205c*/ 	.short	0x010a
        /*205e*/ 	.byte	0x07
	.zero		1


	//   ....[7]....
        /*2060*/ 	.word	0x0000cf70
        /*2064*/ 	.word	0x000000ff
        /*2068*/ 	.word	0x00000000
        /*206c*/ 	.short	0x010a
        /*206e*/ 	.byte	0x07
	.zero		1


	//----- nvinfo : EIATTR_NUM_MBARRIERS
	.align		4
.L_56:
        /*2070*/ 	.byte	0x03, 0x38
        /*2072*/ 	.short	0x0002


	//----- nvinfo : EIATTR_EXIT_INSTR_OFFSETS
	.align		4
        /*2074*/ 	.byte	0x04, 0x1c
        /*2076*/ 	.short	(.L_58 - .L_57)


	//   ....[0]....
.L_57:
        /*2078*/ 	.word	0x0000cf00


	//----- nvinfo : EIATTR_REQNTID
	.align		4
.L_58:
        /*207c*/ 	.byte	0x04, 0x10
        /*207e*/ 	.short	(.L_60 - .L_59)
.L_59:
        /*2080*/ 	.word	0x00000100
        /*2084*/ 	.word	0x00000001
        /*2088*/ 	.word	0x00000001


	//----- nvinfo : EIATTR_CRS_STACK_SIZE
	.align		4
.L_60:
        /*208c*/ 	.byte	0x04, 0x1e
        /*208e*/ 	.short	(.L_62 - .L_61)
.L_61:
        /*2090*/ 	.word	0x00000000


	//----- nvinfo : EIATTR_CBANK_PARAM_SIZE
	.align		4
.L_62:
        /*2094*/ 	.byte	0x03, 0x19
        /*2096*/ 	.short	0x0050


	//----- nvinfo : EIATTR_PARAM_CBANK
	.align		4
        /*2098*/ 	.byte	0x04, 0x0a
        /*209a*/ 	.short	(.L_64 - .L_63)
	.align		4
.L_63:
        /*209c*/ 	.word	index@(.nv.constant0.matmul_kernel)
        /*20a0*/ 	.short	0x0380
        /*20a2*/ 	.short	0x0050


	//----- nvinfo : EIATTR_SW_WAR
	.align		4
.L_64:
        /*20a4*/ 	.byte	0x04, 0x36
        /*20a6*/ 	.short	(.L_66 - .L_65)
.L_65:
        /*20a8*/ 	.word	0x00000008
.L_66:


//--------------------- .nv.compat                --------------------------
	.section	.nv.compat,"",@"SHT_CUDA_COMPAT_INFO"
	.align	4
        /*0000*/ 	.byte	0x02, 0x02, 0x02, 0x00, 0x02, 0x05, 0x05, 0x00, 0x02, 0x03, 0x00, 0x00, 0x02, 0x06, 0x01, 0x00


//--------------------- .nv.callgraph             --------------------------
	.section	.nv.callgraph,"",@"SHT_CUDA_CALLGRAPH"
	.align	4
	.sectionentsize	8
	.align		4
        /*0000*/ 	.word	0x00000000
	.align		4
        /*0004*/ 	.word	0xffffffff
	.align		4
        /*0008*/ 	.word	0x00000000
	.align		4
        /*000c*/ 	.word	0xfffffffe
	.align		4
        /*0010*/ 	.word	0x00000000
	.align		4
        /*0014*/ 	.word	0xfffffffd
	.align		4
        /*0018*/ 	.word	0x00000000
	.align		4
        /*001c*/ 	.word	0xfffffffc


//--------------------- .text.matmul_kernel       --------------------------
	.section	.text.matmul_kernel,"ax",@progbits
	.align	128
        .global         matmul_kernel
        .type           matmul_kernel,@function
        .size           matmul_kernel,(.L_x_20 - matmul_kernel)
        .other          matmul_kernel,@"STO_CUDA_ENTRY STV_DEFAULT"
matmul_kernel:
.text.matmul_kernel:
[----:B------:R-:W0:Y:S01]  /*0000*/  LDC R1, c[0x0][0x37c] ;  /* 0x0000df00ff017b82 */ /* 0x000e220000000800 */
[----:B------:R-:W1:Y:S01]  /*0010*/  S2R R0, SR_TID.X ;  /* 0x0000000000007919 */ /* 0x000e620000002100 */
[----:B0-----:R-:W-:Y:S01]  /*0020*/  VIADD R1, R1, 0xfffff7a0 ;  /* 0xfffff7a001017836 */ /* 0x001fe20000000000 */
[----:B------:R-:W0:Y:S01]  /*0030*/  LDCU.64 UR16, c[0x0][0x358] ;  /* 0x00006b00ff1077ac */ /* 0x000e220008000a00 */
[----:B-1----:R-:W-:-:S13]  /*0040*/  ISETP.GE.U32.AND P0, PT, R0, 0x20, PT ;  /* 0x000000200000780c */ /* 0x002fda0003f06070 */
[----:B------:R-:W-:Y:S02]  /*0050*/  VOTEU.ANY UP0, P0 ;  /* 0x0000000000ff7886 */ /* 0x000fe40000000100 */
[----:B------:R-:W-:Y:S05]  /*0060*/  BRA.U UP0, `(.L_x_0) ;  /* 0x0000000100b87547 */ /* 0x000fea000b800000 */
[----:B------:R-:W1:Y:S01]  /*0070*/  S2UR UR6, SR_CgaCtaId ;  /* 0x00000000000679c3 */ /* 0x000e620000008800 */
[----:B------:R-:W-:Y:S01]  /*0080*/  NOP ;  /* 0x0000000000007918 */ /* 0x000fe20000000000 */
[----:B------:R-:W-:Y:S02]  /*0090*/  UMOV UR4, 0x40 ;  /* 0x0000004000047882 */ /* 0x000fe40000000000 */
[----:B-1----:R-:W-:-:S09]  /*00a0*/  ULEA UR4, UR6, UR4, 0x18 ;  /* 0x0000000406047291 */ /* 0x002fd2000f8ec0ff */
[----:B------:R-:W1:Y:S01]  /*00b0*/  LDS.U8 R0, [UR4] ;  /* 0x00000004ff007984 */ /* 0x000e620008000000 */
[----:B------:R-:W-:Y:S02]  /*00c0*/  UMOV UR4, 0x400 ;  /* 0x0000040000047882 */ /* 0x000fe40000000000 */
[----:B------:R-:W-:Y:S01]  /*00d0*/  ULEA UR4, UR6, UR4, 0x18 ;  /* 0x0000000406047291 */ /* 0x000fe2000f8ec0ff */
[----:B-1----:R-:W-:-:S13]  /*00e0*/  ISETP.NE.AND P0, PT, R0, RZ, PT ;  /* 0x000000ff0000720c */ /* 0x002fda0003f05270 */
[----:B------:R-:W-:Y:S05]  /*00f0*/  @P0 BRA `(.L_x_1) ;  /* 0x00000000007c0947 */ /* 0x000fea0003800000 */
[----:B------:R-:W-:-:S13]  /*0100*/  ELECT P0, URZ, PT ;  /* 0x0000000000ff782f */ /* 0x000fda0003800000 */
[----:B------:R-:W-:Y:S05]  /*0110*/  @!P0 BRA `(.L_x_2) ;  /* 0x0000000000848947 */ /* 0x000fea0003800000 */
[----:B------:R-:W-:Y:S01]  /*0120*/  UMOV UR5, 0x2 ;  /* 0x0000000200057882 */ /* 0x000fe20000000000 */
[----:B------:R-:W-:Y:S02]  /*0130*/  IMAD.MOV.U32 R4, RZ, RZ, 0x1 ;  /* 0x00000001ff047424 */ /* 0x000fe400078e00ff */
[----:B------:R-:W-:Y:S02]  /*0140*/  IMAD.MOV.U32 R5, RZ, RZ, 0x3 ;  /* 0x00000003ff057424 */ /* 0x000fe400078e00ff */
[----:B------:R-:W-:Y:S04]  /*0150*/  DEPBAR.LE SB1, 0x36 ;  /* 0x00009d800000791a */ /* 0x000fe80000000000 */
[----:B------:R-:W1:Y:S02]  /*0160*/  UTCATOMSWS.FIND_AND_SET.ALIGN UP1, UR5, UR5 ;  /* 0x00000005000575e3 */ /* 0x000e640008020800 */
[----:B-1----:R-:W-:-:S04]  /*0170*/  PLOP3.LUT P0, PT, PT, PT, UP1, 0x80, 0x8 ;  /* 0x000000000008781c */ /* 0x002fc80003f0f018 */
[----:B------:R-:W-:-:S04]  /*0180*/  SEL R0, RZ, 0xffffffff, !P0 ;  /* 0xffffffffff007807 */ /* 0x000fc80004000000 */
[----:B------:R-:W-:Y:S01]  /*0190*/  ISETP.NE.AND P0, PT, R0, RZ, PT ;  /* 0x000000ff0000720c */ /* 0x000fe20003f05270 */
[----:B------:R-:W-:-:S12]  /*01a0*/  IMAD.U32 R0, RZ, RZ, UR5 ;  /* 0x00000005ff007e24 */ /* 0x000fd8000f8e00ff */
[----:B------:R-:W-:Y:S05]  /*01b0*/  @P0 BRA `(.L_x_3) ;  /* 0x0000000000240947 */ /* 0x000fea0003800000 */
.L_x_4:
[----:B------:R-:W-:Y:S05]  /*01c0*/  NANOSLEEP 0x64 ;  /* 0x000000640000795d */ /* 0x000fea0003800000 */
[----:B------:R-:W-:-:S05]  /*01d0*/  UMOV UR5, 0x2 ;  /* 0x0000000200057882 */ /* 0x000fca0000000000 */
[----:B------:R-:W-:Y:S04]  /*01e0*/  DEPBAR.LE SB1, 0x36 ;  /* 0x00009d800000791a */ /* 0x000fe80000000000 */
[----:B------:R-:W1:Y:S02]  /*01f0*/  UTCATOMSWS.FIND_AND_SET.ALIGN UP1, UR5, UR5 ;  /* 0x00000005000575e3 */ /* 0x000e640008020800 */
[----:B-1----:R-:W-:-:S04]  /*0200*/  PLOP3.LUT P0, PT, PT, PT, UP1, 0x80, 0x8 ;  /* 0x000000000008781c */ /* 0x002fc80003f0f018 */
[----:B------:R-:W-:-:S04]  /*0210*/  SEL R0, RZ, 0xffffffff, !P0 ;  /* 0xffffffffff007807 */ /* 0x000fc80004000000 */
[----:B------:R-:W-:Y:S01]  /*0220*/  ISETP.NE.AND P0, PT, R0, RZ, PT ;  /* 0x000000ff0000720c */ /* 0x000fe20003f05270 */
[----:B------:R-:W-:-:S12]  /*0230*/  IMAD.U32 R0, RZ, RZ, UR5 ;  /* 0x00000005ff007e24 */ /* 0x000fd8000f8e00ff */
[----:B------:R-:W-:Y:S05]  /*0240*/  @!P0 BRA `(.L_x_4) ;  /* 0xfffffffc00dc8947 */ /* 0x000fea000383ffff */
.L_x_3:
[C---:B------:R-:W-:Y:S01]  /*0250*/  VIADD R3, R0.reuse, 0x10 ;  /* 0x0000001000037836 */ /* 0x040fe20000000000 */
[----:B------:R-:W-:Y:S01]  /*0260*/  UMOV UR5, 0x50 ;  /* 0x0000005000057882 */ /* 0x000fe20000000000 */
[----:B------:R-:W-:Y:S01]  /*0270*/  SHF.L.U32 R2, R5, R0, RZ ;  /* 0x0000000005027219 */ /* 0x000fe200000006ff */
[----:B------:R-:W-:Y:S01]  /*0280*/  ULEA UR5, UR6, UR5, 0x18 ;  /* 0x0000000506057291 */ /* 0x000fe2000f8ec0ff */
[----:B------:R-:W-:Y:S01]  /*0290*/  IMAD.SHL.U32 R0, R0, 0x20, RZ ;  /* 0x0000002000007824 */ /* 0x000fe200078e00ff */
[----:B------:R-:W-:-:S04]  /*02a0*/  SHF.L.U32 R3, R4, R3, RZ ;  /* 0x0000000304037219 */ /* 0x000fc800000006ff */
[----:B------:R-:W-:-:S05]  /*02b0*/  LOP3.LUT R2, R3, R2, RZ, 0xfc, !PT ;  /* 0x0000000203027212 */ /* 0x000fca00078efcff */
[----:B------:R1:W-:Y:S04]  /*02c0*/  ATOMS.OR RZ, [UR5], R2 ;  /* 0x00000002ffff798c */ /* 0x0003e8000b000005 */
[----:B------:R1:W-:Y:S01]  /*02d0*/  STS [UR4], R0 ;  /* 0x00000000ff007988 */ /* 0x0003e20008000804 */
[----:B------:R-:W-:Y:S05]  /*02e0*/  BRA `(.L_x_2) ;  /* 0x0000000000107947 */ /* 0x000fea0003800000 */
.L_x_1:
[----:B------:R-:W-:Y:S01]  /*02f0*/  IMAD.MOV.U32 R0, RZ, RZ, -0x1 ;  /* 0xffffffffff007424 */ /* 0x000fe200078e00ff */
[----:B------:R-:W-:-:S04]  /*0300*/  MOV R2, 0x330 ;  /* 0x0000033000027802 */ /* 0x000fc80000000f00 */
[----:B------:R1:W-:Y:S03]  /*0310*/  STS [UR4], R0 ;  /* 0x00000000ff007988 */ /* 0x0003e60008000804 */
[----:B01----:R-:W-:Y:S05]  /*0320*/  CALL.REL.NOINC `($__internal_1_$__cuda_sm10x_tcgen05_guardrail_trap_phase_invalid_during_alloc) ;  /* 0x000000cc00287944 */ /* 0x003fea0003c00000 */
.L_x_2:
[----:B------:R-:W-:Y:S05]  /*0330*/  WARPSYNC.ALL ;  /* 0x0000000000007948 */ /* 0x000fea0003800000 */
[----:B------:R-:W-:Y:S01]  /*0340*/  NOP ;  /* 0x0000000000007918 */ /* 0x000fe20000000000 */
.L_x_0:
[----:B------:R-:W2:Y:S01]  /*0350*/  LDC.64 R4, c[0x0][0x398] ;  /* 0x0000e600ff047b82 */ /* 0x000ea20000000a00 */
[----:B------:R-:W3:Y:S01]  /*0360*/  S2R R9, SR_CTAID.X ;  /* 0x0000000000097919 */ /* 0x000ee20000002500 */
[----:B------:R-:W-:Y:S01]  /*0370*/  UMOV UR4, 0x400 ;  /* 0x0000040000047882 */ /* 0x000fe20000000000 */
[----:B------:R-:W4:Y:S01]  /*0380*/  LDCU.128 UR12, c[0x0][0x380] ;  /* 0x00007000ff0c77ac */ /* 0x000f220008000c00 */
[----:B------:R-:W5:Y:S01]  /*0390*/  S2R R25, SR_TID.X ;  /* 0x0000000000197919 */ /* 0x000f620000002100 */
[----:B------:R-:W-:-:S03]  /*03a0*/  UMOV UR10, 0x1 ;  /* 0x00000001000a7882 */ /* 0x000fc60000000000 */
[----:B------:R-:W1:Y:S08]  /*03b0*/  S2UR UR6, SR_CgaCtaId ;  /* 0x00000000000679c3 */ /* 0x000e700000008800 */
[----:B------:R-:W0:Y:S01]  /*03c0*/  LDC.64 R58, c[0x0][0x3a0] ;  /* 0x0000e800ff3a7b82 */ /* 0x000e220000000a00 */
[----:B-12---:R-:W-:-:S05]  /*03d0*/  VIADD R0, R5, 0xf ;  /* 0x0000000f05007836 */ /* 0x006fca0000000000 */
[----:B------:R-:W-:Y:S01]  /*03e0*/  SHF.R.S32.HI R3, RZ, 0x1f, R0 ;  /* 0x0000001fff037819 */ /* 0x000fe20000011400 */
[----:B------:R-:W-:-:S03]  /*03f0*/  ULEA UR4, UR6, UR4, 0x18 ;  /* 0x0000000406047291 */ /* 0x000fc6000f8ec0ff */
[----:B------:R-:W-:Y:S01]  /*0400*/  LEA.HI R3, R3, R0, RZ, 0x4 ;  /* 0x0000000003037211 */ /* 0x000fe200078f20ff */
[----:B------:R-:W-:Y:S01]  /*0410*/  BAR.SYNC.DEFER_BLOCKING 0x0 ;  /* 0x0000000000007b1d */ /* 0x000fe20000010000 */
[----:B---3--:R-:W-:Y:S02]  /*0420*/  IABS R10, R9 ;  /* 0x00000009000a7213 */ /* 0x008fe40000000000 */
[----:B------:R-:W-:Y:S02]  /*0430*/  SHF.R.S32.HI R3, RZ, 0x4, R3 ;  /* 0x00000004ff037819 */ /* 0x000fe40000011403 */
[----:B-----5:R-:W-:Y:S01]  /*0440*/  LOP3.LUT R55, R25, 0xff, RZ, 0xc0, !PT ;  /* 0x000000ff19377812 */ /* 0x020fe200078ec0ff */
[C---:B0-----:R-:W-:Y:S01]  /*0450*/  VIADD R26, R58.reuse, 0xffffffc8 ;  /* 0xffffffc83a1a7836 */ /* 0x041fe20000000000 */
[----:B------:R-:W-:Y:S01]  /*0460*/  SHF.R.U32.HI R60, RZ, 0x5, R25 ;  /* 0x00000005ff3c7819 */ /* 0x000fe20000011619 */
[----:B------:R-:W-:Y:S02]  /*0470*/  IMAD.SHL.U32 R6, R3, 0x8, RZ ;  /* 0x0000000803067824 */ /* 0x000fe400078e00ff */
[----:B------:R-:W-:-:S02]  /*0480*/  VIADD R28, R58, 0xffffffca ;  /* 0xffffffca3a1c7836 */ /* 0x000fc40000000000 */
[C---:B------:R-:W-:Y:S01]  /*0490*/  VIADD R30, R58.reuse, 0xffffffc4 ;  /* 0xffffffc43a1e7836 */ /* 0x040fe20000000000 */
[-C--:B------:R-:W-:Y:S01]  /*04a0*/  IABS R7, R6.reuse ;  /* 0x0000000600077213 */ /* 0x080fe20000000000 */
[C---:B------:R-:W-:Y:S01]  /*04b0*/  VIADD R32, R58.reuse, 0xffffffc6 ;  /* 0xffffffc63a207836 */ /* 0x040fe20000000000 */
[----:B------:R-:W-:Y:S01]  /*04c0*/  IABS R12, R6 ;  /* 0x00000006000c7213 */ /* 0x000fe20000000000 */
[C---:B------:R-:W-:Y:S01]  /*04d0*/  VIADD R33, R58.reuse, 0xffffffc7 ;  /* 0xffffffc73a217836 */ /* 0x040fe20000000000 */
[----:B------:R-:W0:Y:S01]  /*04e0*/  I2F.RP R0, R7 ;  /* 0x0000000700007306 */ /* 0x000e220000209400 */
[C---:B------:R-:W-:Y:S02]  /*04f0*/  VIADD R35, R58.reuse, 0xffffffc2 ;  /* 0xffffffc23a237836 */ /* 0x040fe40000000000 */
[C---:B------:R-:W-:Y:S02]  /*0500*/  VIADD R37, R58.reuse, 0xffffffdc ;  /* 0xffffffdc3a257836 */ /* 0x040fe40000000000 */
[C---:B------:R-:W-:Y:S01]  /*0510*/  VIADD R39, R58.reuse, 0xffffffde ;  /* 0xffffffde3a277836 */ /* 0x040fe20000000000 */
[----:B------:R-:W1:Y:S01]  /*0520*/  LDS R22, [UR4] ;  /* 0x00000004ff167984 */ /* 0x000e620008000800 */
[----:B------:R-:W-:-:S02]  /*0530*/  VIADD R41, R58, 0xffffffd8 ;  /* 0xffffffd83a297836 */ /* 0x000fc40000000000 */
[C---:B------:R-:W-:Y:S02]  /*0540*/  VIADD R43, R58.reuse, 0xffffffda ;  /* 0xffffffda3a2b7836 */ /* 0x040fe40000000000 */
[C---:B------:R-:W-:Y:S02]  /*0550*/  VIADD R45, R58.reuse, 0xffffffd4 ;  /* 0xffffffd43a2d7836 */ /* 0x040fe40000000000 */
[C---:B------:R-:W-:Y:S01]  /*0560*/  VIADD R47, R58.reuse, 0xffffffd6 ;  /* 0xffffffd63a2f7836 */ /* 0x040fe20000000000 */
[----:B0-----:R-:W0:Y:S01]  /*0570*/  MUFU.RCP R0, R0 ;  /* 0x0000000000007308 */ /* 0x001e220000001000 */
[C---:B------:R-:W-:Y:S02]  /*0580*/  VIADD R49, R58.reuse, 0xffffffd0 ;  /* 0xffffffd03a317836 */ /* 0x040fe40000000000 */
[----:B------:R-:W-:Y:S02]  /*0590*/  VIADD R51, R58, 0xffffffd2 ;  /* 0xffffffd23a337836 */ /* 0x000fe40000000000 */
[----:B0-----:R-:W-:-:S02]  /*05a0*/  VIADD R2, R0, 0xffffffe ;  /* 0x0ffffffe00027836 */ /* 0x001fc40000000000 */
[----:B------:R-:W-:Y:S02]  /*05b0*/  IMAD.MOV R0, RZ, RZ, -R12 ;  /* 0x000000ffff007224 */ /* 0x000fe400078e0a0c */
[----:B------:R0:W2:Y:S02]  /*05c0*/  F2I.FTZ.U32.TRUNC.NTZ R3, R2 ;  /* 0x0000000200037305 */ /* 0x0000a4000021f000 */
[----:B0-----:R-:W-:Y:S01]  /*05d0*/  IMAD.MOV.U32 R2, RZ, RZ, RZ ;  /* 0x000000ffff027224 */ /* 0x001fe200078e00ff */
[----:B-1----:R-:W-:Y:S01]  /*05e0*/  R2UR UR5, R22 ;  /* 0x00000000160572ca */ /* 0x002fe200000e0000 */
[----:B------:R-:W-:Y:S02]  /*05f0*/  VIADD R22, R58, 0xffffffcc ;  /* 0xffffffcc3a167836 */ /* 0x000fe40000000000 */
[----:B--2---:R-:W-:-:S04]  /*0600*/  IMAD.MOV R8, RZ, RZ, -R3 ;  /* 0x000000ffff087224 */ /* 0x004fc800078e0a03 */
[----:B------:R-:W-:Y:S02]  /*0610*/  IMAD R11, R8, R7, RZ ;  /* 0x00000007080b7224 */ /* 0x000fe400078e02ff */
[----:B------:R-:W-:Y:S02]  /*0620*/  IMAD.MOV.U32 R8, RZ, RZ, R10 ;  /* 0x000000ffff087224 */ /* 0x000fe400078e000a */
[----:B------:R-:W-:-:S06]  /*0630*/  IMAD.HI.U32 R3, R3, R11, R2 ;  /* 0x0000000b03037227 */ /* 0x000fcc00078e0002 */
[----:B------:R-:W-:-:S04]  /*0640*/  IMAD.HI.U32 R3, R3, R8, RZ ;  /* 0x0000000803037227 */ /* 0x000fc800078e00ff */
[----:B------:R-:W-:Y:S01]  /*0650*/  IMAD R0, R3, R0, R8 ;  /* 0x0000000003007224 */ /* 0x000fe200078e0208 */
[----:B------:R-:W-:Y:S04]  /*0660*/  BAR.SYNC.DEFER_BLOCKING 0x0 ;  /* 0x0000000000007b1d */ /* 0x000fe80000010000 */
[----:B------:R-:W-:-:S13]  /*0670*/  ISETP.GT.U32.AND P1, PT, R7, R0, PT ;  /* 0x000000000700720c */ /* 0x000fda0003f24070 */
[----:B------:R-:W-:Y:S02]  /*0680*/  @!P1 IMAD.IADD R0, R0, 0x1, -R7 ;  /* 0x0000000100009824 */ /* 0x000fe400078e0a07 */
[----:B------:R-:W-:Y:S01]  /*0690*/  @!P1 VIADD R3, R3, 0x1 ;  /* 0x0000000103039836 */ /* 0x000fe20000000000 */
[----:B------:R-:W-:Y:S02]  /*06a0*/  ISETP.NE.AND P1, PT, R6, RZ, PT ;  /* 0x000000ff0600720c */ /* 0x000fe40003f25270 */
[----:B------:R-:W-:Y:S02]  /*06b0*/  ISETP.GE.U32.AND P0, PT, R0, R7, PT ;  /* 0x000000070000720c */ /* 0x000fe40003f06070 */
[----:B------:R-:W-:-:S04]  /*06c0*/  LOP3.LUT R0, R9, R6, RZ, 0x3c, !PT ;  /* 0x0000000609007212 */ /* 0x000fc800078e3cff */
[----:B------:R-:W-:Y:S01]  /*06d0*/  ISETP.GE.AND P2, PT, R0, RZ, PT ;  /* 0x000000ff0000720c */ /* 0x000fe20003f46270 */
[----:B------:R-:W-:-:S06]  /*06e0*/  VIADD R0, R4, 0x1ff ;  /* 0x000001ff04007836 */ /* 0x000fcc0000000000 */
[----:B------:R-:W-:-:S04]  /*06f0*/  @P0 VIADD R3, R3, 0x1 ;  /* 0x0000000103030836 */ /* 0x000fc80000000000 */
[----:B------:R-:W-:Y:S01]  /*0700*/  IMAD.MOV.U32 R2, RZ, RZ, R3 ;  /* 0x000000ffff027224 */ /* 0x000fe200078e0003 */
[----:B------:R-:W-:-:S03]  /*0710*/  SHF.R.S32.HI R3, RZ, 0x1f, R0 ;  /* 0x0000001fff037819 */ /* 0x000fc60000011400 */
[----:B------:R-:W-:Y:S01]  /*0720*/  @!P2 IMAD.MOV R2, RZ, RZ, -R2 ;  /* 0x000000ffff02a224 */ /* 0x000fe200078e0a02 */
[----:B------:R-:W-:Y:S02]  /*0730*/  @!P1 LOP3.LUT R2, RZ, R6, RZ, 0x33, !PT ;  /* 0x00000006ff029212 */ /* 0x000fe400078e33ff */
[----:B------:R-:W-:-:S03]  /*0740*/  LEA.HI R0, R3, R0, RZ, 0x9 ;  /* 0x0000000003007211 */ /* 0x000fc600078f48ff */
[----:B------:R-:W-:Y:S02]  /*0750*/  IMAD.SHL.U32 R3, R2, 0x8, RZ ;  /* 0x0000000802037824 */ /* 0x000fe400078e00ff */
[----:B------:R-:W-:-:S03]  /*0760*/  IMAD.MOV R2, RZ, RZ, -R2 ;  /* 0x000000ffff027224 */ /* 0x000fc600078e0a02 */
[----:B------:R-:W-:Y:S01]  /*0770*/  LEA.HI.SX32 R0, R0, -R3, 0x17 ;  /* 0x8000000300007211 */ /* 0x000fe200078fbaff */
[----:B------:R-:W-:Y:S02]  /*0780*/  IMAD R12, R6, R2, R9 ;  /* 0x00000002060c7224 */ /* 0x000fe400078e0209 */
[----:B------:R-:W-:Y:S01]  /*0790*/  IMAD.MOV.U32 R6, RZ, RZ, RZ ;  /* 0x000000ffff067224 */ /* 0x000fe200078e00ff */
[----:B------:R-:W-:Y:S02]  /*07a0*/  VIMNMX R13, PT, PT, R0, 0x8, PT ;  /* 0x00000008000d7848 */ /* 0x000fe40003fe0100 */
[----:B------:R-:W-:Y:S02]  /*07b0*/  IABS R2, R12 ;  /* 0x0000000c00027213 */ /* 0x000fe40000000000 */
[-C--:B------:R-:W-:Y:S02]  /*07c0*/  IABS R10, R13.reuse ;  /* 0x0000000d000a7213 */ /* 0x080fe40000000000 */
[----:B------:R-:W-:-:S02]  /*07d0*/  IABS R8, R13 ;  /* 0x0000000d00087213 */ /* 0x000fc40000000000 */
[----:B------:R-:W0:Y:S03]  /*07e0*/  I2F.RP R0, R10 ;  /* 0x0000000a00007306 */ /* 0x000e260000209400 */
[----:B------:R-:W-:-:S05]  /*07f0*/  IMAD.MOV R8, RZ, RZ, -R8 ;  /* 0x000000ffff087224 */ /* 0x000fca00078e0a08 */
[----:B0-----:R-:W0:Y:S02]  /*0800*/  MUFU.RCP R0, R0 ;  /* 0x0000000000007308 */ /* 0x001e240000001000 */
[----:B0-----:R-:W-:Y:S01]  /*0810*/  VIADD R7, R0, 0xffffffe ;  /* 0x0ffffffe00077836 */ /* 0x001fe20000000000 */
[----:B------:R-:W-:-:S05]  /*0820*/  IABS R0, R5 ;  /* 0x0000000500007213 */ /* 0x000fca0000000000 */
[----:B------:R-:W0:Y:S02]  /*0830*/  F2I.FTZ.U32.TRUNC.NTZ R7, R7 ;  /* 0x0000000700077305 */ /* 0x000e24000021f000 */
[----:B0-----:R-:W-:-:S04]  /*0840*/  IMAD.MOV R11, RZ, RZ, -R7 ;  /* 0x000000ffff0b7224 */ /* 0x001fc800078e0a07 */
[----:B------:R-:W-:-:S04]  /*0850*/  IMAD R9, R11, R10, RZ ;  /* 0x0000000a0b097224 */ /* 0x000fc800078e02ff */
[----:B------:R-:W-:Y:S02]  /*0860*/  IMAD.HI.U32 R6, R7, R9, R6 ;  /* 0x0000000907067227 */ /* 0x000fe400078e0006 */
[----:B------:R-:W0:Y:S02]  /*0870*/  I2F.RP R9, R0 ;  /* 0x0000000000097306 */ /* 0x000e240000209400 */
[----:B------:R-:W-:Y:S01]  /*0880*/  IMAD.MOV.U32 R7, RZ, RZ, R2 ;  /* 0x000000ffff077224 */ /* 0x000fe200078e0002 */
[----:B------:R-:W-:-:S03]  /*0890*/  IABS R2, R4 ;  /* 0x0000000400027213 */ /* 0x000fc60000000000 */
[----:B------:R-:W-:-:S04]  /*08a0*/  IMAD.HI.U32 R6, R6, R7, RZ ;  /* 0x0000000706067227 */ /* 0x000fc800078e00ff */
[----:B------:R-:W-:Y:S02]  /*08b0*/  IMAD R7, R6, R8, R7 ;  /* 0x0000000806077224 */ /* 0x000fe400078e0207 */
[----:B------:R-:W1:Y:S03]  /*08c0*/  I2F.RP R8, R2 ;  /* 0x0000000200087306 */ /* 0x000e660000209400 */
[----:B------:R-:W-:-:S05]  /*08d0*/  ISETP.GT.U32.AND P1, PT, R10, R7, PT ;  /* 0x000000070a00720c */ /* 0x000fca0003f24070 */
[----:B0-----:R-:W0:Y:S08]  /*08e0*/  MUFU.RCP R9, R9 ;  /* 0x0000000900097308 */ /* 0x001e300000001000 */
[----:B------:R-:W-:Y:S01]  /*08f0*/  @!P1 IMAD.IADD R7, R7, 0x1, -R10 ;  /* 0x0000000107079824 */ /* 0x000fe200078e0a0a */
[----:B-1----:R-:W1:Y:S01]  /*0900*/  MUFU.RCP R8, R8 ;  /* 0x0000000800087308 */ /* 0x002e620000001000 */
[----:B------:R-:W-:Y:S01]  /*0910*/  @!P1 VIADD R6, R6, 0x1 ;  /* 0x0000000106069836 */ /* 0x000fe20000000000 */
[----:B------:R-:W-:-:S02]  /*0920*/  ISETP.NE.AND P1, PT, R13, RZ, PT ;  /* 0x000000ff0d00720c */ /* 0x000fc40003f25270 */
[----:B------:R-:W-:Y:S02]  /*0930*/  ISETP.GE.U32.AND P0, PT, R7, R10, PT ;  /* 0x0000000a0700720c */ /* 0x000fe40003f06070 */
[----:B------:R-:W-:Y:S01]  /*0940*/  LOP3.LUT R7, R12, R13, RZ, 0x3c, !PT ;  /* 0x0000000d0c077212 */ /* 0x000fe200078e3cff */
[----:B0-----:R-:W-:-:S03]  /*0950*/  VIADD R10, R9, 0xffffffe ;  /* 0x0ffffffe090a7836 */ /* 0x001fc60000000000 */
[----:B------:R-:W-:Y:S01]  /*0960*/  ISETP.GE.AND P2, PT, R7, RZ, PT ;  /* 0x000000ff0700720c */ /* 0x000fe20003f46270 */
[----:B------:R-:W0:Y:S06]  /*0970*/  F2I.FTZ.U32.TRUNC.NTZ R11, R10 ;  /* 0x0000000a000b7305 */ /* 0x000e2c000021f000 */
[----:B------:R-:W-:-:S04]  /*0980*/  @P0 VIADD R6, R6, 0x1 ;  /* 0x0000000106060836 */ /* 0x000fc80000000000 */
[----:B------:R-:W-:Y:S02]  /*0990*/  IMAD.MOV.U32 R14, RZ, RZ, R6 ;  /* 0x000000ffff0e7224 */ /* 0x000fe400078e0006 */
[----:B-1----:R-:W-:Y:S01]  /*09a0*/  VIADD R6, R8, 0xffffffe ;  /* 0x0ffffffe08067836 */ /* 0x002fe20000000000 */
[----:B------:R-:W-:Y:S01]  /*09b0*/  SHF.R.U32.HI R8, RZ, 0x6, R25 ;  /* 0x00000006ff087819 */ /* 0x000fe20000011619 */
[----:B------:R-:W-:Y:S01]  /*09c0*/  @!P2 IMAD.MOV R14, RZ, RZ, -R14 ;  /* 0x000000ffff0ea224 */ /* 0x000fe200078e0a0e */
[----:B------:R-:W-:Y:S01]  /*09d0*/  @!P1 LOP3.LUT R14, RZ, R13, RZ, 0x33, !PT ;  /* 0x0000000dff0e9212 */ /* 0x000fe200078e33ff */
[----:B0-----:R-:W-:Y:S01]  /*09e0*/  IMAD.MOV R9, RZ, RZ, -R11 ;  /* 0x000000ffff097224 */ /* 0x001fe200078e0a0b */
[----:B------:R-:W-:Y:S01]  /*09f0*/  SGXT.U32 R8, R8, 0x2 ;  /* 0x000000020808781a */ /* 0x000fe20000000000 */
[----:B------:R-:W0:Y:S01]  /*0a00*/  F2I.FTZ.U32.TRUNC.NTZ R7, R6 ;  /* 0x0000000600077305 */ /* 0x000e22000021f000 */
[----:B------:R-:W-:Y:S02]  /*0a10*/  IMAD.MOV.U32 R10, RZ, RZ, RZ ;  /* 0x000000ffff0a7224 */ /* 0x000fe400078e00ff */
[----:B------:R-:W-:-:S02]  /*0a20*/  IMAD.SHL.U32 R15, R14, 0x10, RZ ;  /* 0x000000100e0f7824 */ /* 0x000fc400078e00ff */
[----:B------:R-:W-:-:S03]  /*0a30*/  IMAD R9, R9, R0, RZ ;  /* 0x0000000009097224 */ /* 0x000fc600078e02ff */
[----:B------:R-:W-:Y:S01]  /*0a40*/  LOP3.LUT R8, R15, R8, RZ, 0xfc, !PT ;  /* 0x000000080f087212 */ /* 0x000fe200078efcff */
[----:B------:R1:W-:Y:S01]  /*0a50*/  STL [R1+0x514], R15 ;  /* 0x0005140f01007387 */ /* 0x0003e20000100800 */
[----:B------:R-:W-:Y:S02]  /*0a60*/  IMAD.HI.U32 R9, R11, R9, R10 ;  /* 0x000000090b097227 */ /* 0x000fe400078e000a */
[C---:B------:R-:W-:Y:S02]  /*0a70*/  LOP3.LUT R18, R8.reuse, 0x4, RZ, 0xfc, !PT ;  /* 0x0000000408127812 */ /* 0x040fe400078efcff */
[----:B------:R-:W-:Y:S01]  /*0a80*/  IMAD.MOV R10, RZ, RZ, -R14 ;  /* 0x000000ffff0a7224 */ /* 0x000fe200078e0a0e */
[----:B------:R-:W-:Y:S01]  /*0a90*/  LOP3.LUT R20, R8, 0x8, RZ, 0xfc, !PT ;  /* 0x0000000808147812 */ /* 0x000fe200078efcff */
[----:B0-----:R-:W-:Y:S02]  /*0aa0*/  IMAD.MOV R11, RZ, RZ, -R7 ;  /* 0x000000ffff0b7224 */ /* 0x001fe400078e0a07 */
[----:B------:R-:W-:Y:S01]  /*0ab0*/  IMAD R10, R13, R10, R12 ;  /* 0x0000000a0d0a7224 */ /* 0x000fe200078e020c */
[----:B-1----:R-:W-:Y:S01]  /*0ac0*/  IABS R15, R8 ;  /* 0x00000008000f7213 */ /* 0x002fe20000000000 */
[----:B------:R-:W-:Y:S01]  /*0ad0*/  IMAD R11, R11, R2, RZ ;  /* 0x000000020b0b7224 */ /* 0x000fe200078e02ff */
[----:B------:R-:W-:Y:S01]  /*0ae0*/  IABS R14, R20 ;  /* 0x00000014000e7213 */ /* 0x000fe20000000000 */
[----:B------:R-:W-:-:S02]  /*0af0*/  IMAD.IADD R10, R3, 0x1, R10 ;  /* 0x00000001030a7824 */ /* 0x000fc400078e020a */
[----:B------:R-:W-:-:S04]  /*0b00*/  IMAD.HI.U32 R6, R9, R15, RZ ;  /* 0x0000000f09067227 */ /* 0x000fc800078e00ff */
[----:B------:R-:W-:Y:S02]  /*0b10*/  IMAD.MOV R12, RZ, RZ, -R6 ;  /* 0x000000ffff0c7224 */ /* 0x000fe400078e0a06 */
[----:B------:R-:W-:Y:S02]  /*0b20*/  IMAD.MOV.U32 R6, RZ, RZ, RZ ;  /* 0x000000ffff067224 */ /* 0x000fe400078e00ff */
[----:B------:R-:W-:Y:S01]  /*0b30*/  IMAD R15, R0, R12, R15 ;  /* 0x0000000c000f7224 */ /* 0x000fe200078e020f */
[----:B------:R-:W-:Y:S01]  /*0b40*/  IABS R12, R18 ;  /* 0x00000012000c7213 */ /* 0x000fe20000000000 */
[----:B------:R-:W-:Y:S02]  /*0b50*/  IMAD R24, R10, 0x200, R55 ;  /* 0x000002000a187824 */ /* 0x000fe400078e0237 */
[----:B------:R-:W-:Y:S01]  /*0b60*/  IMAD.HI.U32 R6, R7, R11, R6 ;  /* 0x0000000b07067227 */ /* 0x000fe200078e0006 */
[----:B------:R-:W-:Y:S02]  /*0b70*/  LOP3.LUT R11, R8, 0xc, RZ, 0xfc, !PT ;  /* 0x0000000c080b7812 */ /* 0x000fe400078efcff */
[----:B------:R-:W-:Y:S01]  /*0b80*/  IABS R13, R24 ;  /* 0x00000018000d7213 */ /* 0x000fe20000000000 */
[----:B------:R-:W-:Y:S01]  /*0b90*/  VIADD R23, R24, 0x100 ;  /* 0x0000010018177836 */ /* 0x000fe20000000000 */
[----:B------:R-:W-:Y:S01]  /*0ba0*/  IABS R16, R11 ;  /* 0x0000000b00107213 */ /* 0x000fe20000000000 */
[----:B------:R-:W-:Y:S01]  /*0bb0*/  IMAD.HI.U32 R7, R9, R12, RZ ;  /* 0x0000000c09077227 */ /* 0x000fe200078e00ff */
[----:B------:R-:W-:Y:S01]  /*0bc0*/  ISETP.GT.U32.AND P4, PT, R0, R15, PT ;  /* 0x0000000f0000720c */ /* 0x000fe20003f84070 */
[----:B------:R0:W-:Y:S01]  /*0bd0*/  STL [R1+0x510], R24 ;  /* 0x0005101801007387 */ /* 0x0001e20000100800 */
[----:B------:R-:W-:Y:S01]  /*0be0*/  IABS R17, R23 ;  /* 0x0000001700117213 */ /* 0x000fe20000000000 */
[----:B------:R-:W-:-:S02]  /*0bf0*/  IMAD.MOV R19, RZ, RZ, -R7 ;  /* 0x000000ffff137224 */ /* 0x000fc400078e0a07 */
[----:B------:R-:W-:Y:S01]  /*0c00*/  IMAD.HI.U32 R3, R6, R13, RZ ;  /* 0x0000000d06037227 */ /* 0x000fe200078e00ff */
[----:B------:R1:W-:Y:S03]  /*0c10*/  STL [R1+0x518], R23 ;  /* 0x0005181701007387 */ /* 0x0003e60000100800 */
[----:B------:R-:W-:-:S04]  /*0c20*/  IMAD.HI.U32 R10, R9, R14, RZ ;  /* 0x0000000e090a7227 */ /* 0x000fc800078e00ff */
[----:B------:R-:W-:-:S04]  /*0c30*/  IMAD.HI.U32 R7, R9, R16, RZ ;  /* 0x0000001009077227 */ /* 0x000fc800078e00ff */
[----:B------:R-:W-:Y:S02]  /*0c40*/  IMAD R9, R0, R19, R12 ;  /* 0x0000001300097224 */ /* 0x000fe400078e020c */
[----:B------:R-:W-:-:S03]  /*0c50*/  IMAD.HI.U32 R6, R6, R17, RZ ;  /* 0x0000001106067227 */ /* 0x000fc600078e00ff */
[----:B------:R-:W-:Y:S01]  /*0c60*/  ISETP.GT.U32.AND P5, PT, R0, R9, PT ;  /* 0x000000090000720c */ /* 0x000fe20003fa4070 */
[----:B------:R-:W-:Y:S02]  /*0c70*/  IMAD.MOV R3, RZ, RZ, -R3 ;  /* 0x000000ffff037224 */ /* 0x000fe400078e0a03 */
[----:B------:R-:W-:Y:S02]  /*0c80*/  IMAD.MOV R21, RZ, RZ, -R10 ;  /* 0x000000ffff157224 */ /* 0x000fe400078e0a0a */
[----:B------:R-:W-:Y:S02]  /*0c90*/  IMAD.MOV R7, RZ, RZ, -R7 ;  /* 0x000000ffff077224 */ /* 0x000fe400078e0a07 */
[----:B------:R-:W-:Y:S02]  /*0ca0*/  IMAD.MOV R10, RZ, RZ, -R6 ;  /* 0x000000ffff0a7224 */ /* 0x000fe400078e0a06 */
[----:B------:R-:W-:Y:S02]  /*0cb0*/  IMAD R3, R2, R3, R13 ;  /* 0x0000000302037224 */ /* 0x000fe400078e020d */
[----:B------:R-:W-:-:S02]  /*0cc0*/  IMAD R6, R0, R21, R14 ;  /* 0x0000001500067224 */ /* 0x000fc400078e020e */
[----:B------:R-:W-:Y:S01]  /*0cd0*/  IMAD R7, R0, R7, R16 ;  /* 0x0000000700077224 */ /* 0x000fe200078e0210 */
[C---:B------:R-:W-:Y:S01]  /*0ce0*/  ISETP.GT.U32.AND P1, PT, R2.reuse, R3, PT ;  /* 0x000000030200720c */ /* 0x040fe20003f24070 */
[----:B------:R-:W-:Y:S01]  /*0cf0*/  IMAD R13, R2, R10, R17 ;  /* 0x0000000a020d7224 */ /* 0x000fe200078e0211 */
[C---:B------:R-:W-:Y:S01]  /*0d00*/  ISETP.GT.U32.AND P3, PT, R0.reuse, R6, PT ;  /* 0x000000060000720c */ /* 0x040fe20003f64070 */
[--C-:B------:R-:W-:Y:S01]  /*0d10*/  @!P5 IMAD.IADD R9, R9, 0x1, -R0.reuse ;  /* 0x000000010909d824 */ /* 0x100fe200078e0a00 */
[----:B------:R-:W-:Y:S01]  /*0d20*/  ISETP.GT.U32.AND P2, PT, R0, R7, PT ;  /* 0x000000070000720c */ /* 0x000fe20003f44070 */
[----:B------:R-:W-:Y:S01]  /*0d30*/  @!P4 IMAD.IADD R15, R15, 0x1, -R0 ;  /* 0x000000010f0fc824 */ /* 0x000fe200078e0a00 */
[----:B------:R-:W-:Y:S01]  /*0d40*/  ISETP.GT.U32.AND P0, PT, R2, R13, PT ;  /* 0x0000000d0200720c */ /* 0x000fe20003f04070 */
[----:B------:R-:W-:Y:S01]  /*0d50*/  IMAD.SHL.U32 R10, R60, 0x200000, RZ ;  /* 0x002000003c0a7824 */ /* 0x000fe200078e00ff */
[----:B------:R-:W-:Y:S01]  /*0d60*/  ISETP.GT.U32.AND P4, PT, R0, R9, PT ;  /* 0x000000090000720c */ /* 0x000fe20003f84070 */
[----:B------:R-:W-:-:S02]  /*0d70*/  IMAD.SHL.U32 R12, R60, 0x8, RZ ;  /* 0x000000083c0c7824 */ /* 0x000fc400078e00ff */
[----:B------:R-:W-:Y:S01]  /*0d80*/  VIADD R14, R58, 0xffffffe4 ;  /* 0xffffffe43a0e7836 */ /* 0x000fe20000000000 */
[----:B------:R-:W-:Y:S01]  /*0d90*/  LOP3.LUT R10, R10, 0x600000, RZ, 0xc0, !PT ;  /* 0x006000000a0a7812 */ /* 0x000fe200078ec0ff */
[----:B------:R-:W-:Y:S01]  /*0da0*/  @!P1 IMAD.IADD R3, R3, 0x1, -R2 ;  /* 0x0000000103039824 */ /* 0x000fe200078e0a02 */
[----:B------:R-:W-:Y:S01]  /*0db0*/  ISETP.GT.U32.AND P1, PT, R0, R15, PT ;  /* 0x0000000f0000720c */ /* 0x000fe20003f24070 */
[--C-:B------:R-:W-:Y:S01]  /*0dc0*/  @!P3 IMAD.IADD R6, R6, 0x1, -R0.reuse ;  /* 0x000000010606b824 */ /* 0x100fe200078e0a00 */
[----:B------:R-:W-:Y:S01]  /*0dd0*/  ISETP.GE.AND P3, PT, R24, RZ, PT ;  /* 0x000000ff1800720c */ /* 0x000fe20003f66270 */
[----:B------:R-:W-:Y:S01]  /*0de0*/  @!P2 IMAD.IADD R7, R7, 0x1, -R0 ;  /* 0x000000010707a824 */ /* 0x000fe200078e0a00 */
[----:B------:R-:W-:Y:S01]  /*0df0*/  R2UR UR9, R10 ;  /* 0x000000000a0972ca */ /* 0x000fe200000e0000 */
[----:B------:R-:W-:Y:S01]  /*0e00*/  @!P0 IMAD.IADD R13, R13, 0x1, -R2 ;  /* 0x000000010d0d8824 */ /* 0x000fe200078e0a02 */
[----:B------:R-:W-:Y:S01]  /*0e10*/  ISETP.GT.U32.AND P0, PT, R2, R3, PT ;  /* 0x000000030200720c */ /* 0x000fe20003f04070 */
[--C-:B------:R-:W-:Y:S01]  /*0e20*/  @!P4 IMAD.IADD R9, R9, 0x1, -R0.reuse ;  /* 0x000000010909c824 */ /* 0x100fe200078e0a00 */
[----:B------:R-:W-:Y:S01]  /*0e30*/  ISETP.GT.U32.AND P6, PT, R0, R6, PT ;  /* 0x000000060000720c */ /* 0x000fe20003fc4070 */
[----:B------:R-:W-:Y:S01]  /*0e40*/  VIADD R16, R58, 0xffffffe6 ;  /* 0xffffffe63a107836 */ /* 0x000fe20000000000 */
[----:B------:R-:W-:Y:S01]  /*0e50*/  ISETP.GT.U32.AND P2, PT, R0, R7, PT ;  /* 0x000000070000720c */ /* 0x000fe20003f44070 */
[----:B------:R-:W-:Y:S01]  /*0e60*/  VIADD R17, R58, 0xffffffe7 ;  /* 0xffffffe73a117836 */ /* 0x000fe20000000000 */
[----:B------:R-:W-:Y:S01]  /*0e70*/  ISETP.GT.U32.AND P5, PT, R2, R13, PT ;  /* 0x0000000d0200720c */ /* 0x000fe20003fa4070 */
[----:B------:R-:W-:Y:S01]  /*0e80*/  @!P1 IMAD.IADD R15, R15, 0x1, -R0 ;  /* 0x000000010f0f9824 */ /* 0x000fe200078e0a00 */
[----:B------:R-:W-:Y:S01]  /*0e90*/  ISETP.GE.AND P4, PT, R23, RZ, PT ;  /* 0x000000ff1700720c */ /* 0x000fe20003f86270 */
[----:B------:R-:W-:Y:S01]  /*0ea0*/  VIADD R19, R58, 0xffffffe0 ;  /* 0xffffffe03a137836 */ /* 0x000fe20000000000 */
[----:B------:R-:W-:Y:S01]  /*0eb0*/  ISETP.GE.AND P1, PT, R8, RZ, PT ;  /* 0x000000ff0800720c */ /* 0x000fe20003f26270 */
[----:B------:R-:W-:Y:S01]  /*0ec0*/  IMAD.MOV.U32 R10, RZ, RZ, R15 ;  /* 0x000000ffff0a7224 */ /* 0x000fe200078e000f */
[----:B------:R-:W-:Y:S01]  /*0ed0*/  LOP3.LUT R8, RZ, R4, RZ, 0x33, !PT ;  /* 0x00000004ff087212 */ /* 0x000fe200078e33ff */
[----:B------:R-:W-:Y:S01]  /*0ee0*/  @!P0 IMAD.IADD R3, R3, 0x1, -R2 ;  /* 0x0000000103038824 */ /* 0x000fe200078e0a02 */
[----:B------:R-:W-:Y:S01]  /*0ef0*/  LOP3.LUT R12, R12, 0x20, RZ, 0xc0, !PT ;  /* 0x000000200c0c7812 */ /* 0x000fe200078ec0ff */
[--C-:B------:R-:W-:Y:S01]  /*0f00*/  @!P6 IMAD.IADD R6, R6, 0x1, -R0.reuse ;  /* 0x000000010606e824 */ /* 0x100fe200078e0a00 */
[----:B------:R-:W-:Y:S01]  /*0f10*/  ISETP.GE.AND P0, PT, R18, RZ, PT ;  /* 0x000000ff1200720c */ /* 0x000fe20003f06270 */
[----:B------:R-:W-:Y:S01]  /*0f20*/  @!P2 IMAD.IADD R7, R7, 0x1, -R0 ;  /* 0x000000010707a824 */ /* 0x000fe200078e0a00 */
[----:B------:R-:W-:Y:S01]  /*0f30*/  ISETP.NE.AND P2, PT, R4, RZ, PT ;  /* 0x000000ff0400720c */ /* 0x000fe20003f45270 */
[----:B------:R-:W-:Y:S01]  /*0f40*/  VIADD R0, R58, 0xffffffff ;  /* 0xffffffff3a007836 */ /* 0x000fe20000000000 */
[----:B------:R-:W-:Y:S01]  /*0f50*/  R2UR UR8, R12 ;  /* 0x000000000c0872ca */ /* 0x000fe200000e0000 */
[----:B------:R-:W-:-:S02]  /*0f60*/  @!P3 IMAD.MOV R3, RZ, RZ, -R3 ;  /* 0x000000ffff03b224 */ /* 0x000fc400078e0a03 */
[----:B------:R-:W-:Y:S01]  /*0f70*/  @!P5 IMAD.IADD R13, R13, 0x1, -R2 ;  /* 0x000000010d0dd824 */ /* 0x000fe200078e0a02 */
[----:B------:R-:W-:Y:S01]  /*0f80*/  ISETP.GE.U32.AND P6, PT, R0, 0x7fffffc0, PT ;  /* 0x7fffffc00000780c */ /* 0x000fe20003fc6070 */
[----:B------:R-:W-:Y:S01]  /*0f90*/  VIADD R2, R58, 0xfffffff7 ;  /* 0xfffffff73a027836 */ /* 0x000fe20000000000 */
[----:B------:R-:W-:Y:S01]  /*0fa0*/  SEL R4, R8, R3, !P2 ;  /* 0x0000000308047207 */ /* 0x000fe20005000000 */
[----:B------:R-:W-:Y:S01]  /*0fb0*/  @!P4 IMAD.MOV R13, RZ, RZ, -R13 ;  /* 0x000000ffff0dc224 */ /* 0x000fe200078e0a0d */
[----:B------:R-:W-:Y:S01]  /*0fc0*/  ISETP.GE.AND P5, PT, R20, RZ, PT ;  /* 0x000000ff1400720c */ /* 0x000fe20003fa6270 */
[----:B------:R-:W-:Y:S01]  /*0fd0*/  VIADD R0, R58, 0xffffffed ;  /* 0xffffffed3a007836 */ /* 0x000fe20000000000 */
[----:B------:R-:W-:Y:S01]  /*0fe0*/  ISETP.GE.U32.AND P4, PT, R2, 0x7fffffb8, PT ;  /* 0x7fffffb80200780c */ /* 0x000fe20003f86070 */
[----:B------:R-:W-:Y:S01]  /*0ff0*/  VIADD R3, R58, 0xffffffec ;  /* 0xffffffec3a037836 */ /* 0x000fe20000000000 */
[----:B------:R-:W-:Y:S01]  /*1000*/  SEL R8, R8, R13, !P2 ;  /* 0x0000000d08087207 */ /* 0x000fe20005000000 */
[----:B------:R-:W-:Y:S01]  /*1010*/  VIADD R2, R58, 0xffffffee ;  /* 0xffffffee3a027836 */ /* 0x000fe20000000000 */
[----:B------:R-:W-:Y:S01]  /*1020*/  ISETP.GE.U32.AND P3, PT, R0, 0x7fffffae, PT ;  /* 0x7fffffae0000780c */ /* 0x000fe20003f66070 */
[----:B------:R-:W-:Y:S01]  /*1030*/  VIADD R0, R58, 0xffffffef ;  /* 0xffffffef3a007836 */ /* 0x000fe20000000000 */
[----:B------:R-:W-:Y:S01]  /*1040*/  ISETP.GE.U32.AND P2, PT, R3, 0x7fffffad, PT ;  /* 0x7fffffad0300780c */ /* 0x000fe20003f46070 */
[----:B------:R-:W-:Y:S01]  /*1050*/  @!P1 IMAD.MOV R10, RZ, RZ, -R10 ;  /* 0x000000ffff0a9224 */ /* 0x000fe200078e0a0a */
[----:B------:R-:W-:Y:S01]  /*1060*/  ISETP.GE.U32.AND P1, PT, R2, 0x7fffffaf, PT ;  /* 0x7fffffaf0200780c */ /* 0x000fe20003f26070 */
[C---:B------:R-:W-:Y:S01]  /*1070*/  VIADD R2, R58.reuse, 0xffffffe8 ;  /* 0xffffffe83a027836 */ /* 0x040fe20000000000 */
[----:B------:R-:W-:Y:S01]  /*1080*/  SEL R53, RZ, 0x1, P2 ;  /* 0x00000001ff357807 */ /* 0x000fe20001000000 */
[----:B------:R-:W-:Y:S01]  /*1090*/  VIADD R12, R58, 0xffffffea ;  /* 0xffffffea3a0c7836 */ /* 0x000fe20000000000 */
[----:B------:R-:W-:Y:S01]  /*10a0*/  ISETP.GE.U32.AND P2, PT, R0, 0x7fffffb0, PT ;  /* 0x7fffffb00000780c */ /* 0x000fe20003f46070 */
[C---:B------:R-:W-:Y:S01]  /*10b0*/  VIADD R0, R58.reuse, 0xffffffe9 ;  /* 0xffffffe93a007836 */ /* 0x040fe20000000000 */
[----:B------:R-:W-:Y:S01]  /*10c0*/  SEL R52, RZ, 0x1fffe, P3 ;  /* 0x0001fffeff347807 */ /* 0x000fe20001800000 */
[----:B------:R-:W-:Y:S01]  /*10d0*/  VIADD R20, R58, 0xffffffe2 ;  /* 0xffffffe23a147836 */ /* 0x000fe20000000000 */
[----:B------:R-:W-:Y:S01]  /*10e0*/  ISETP.GE.U32.AND P3, PT, R2, 0x7fffffa9, PT ;  /* 0x7fffffa90200780c */ /* 0x000fe20003f66070 */
[----:B0-----:R-:W-:Y:S01]  /*10f0*/  VIADD R24, R58, 0xffffffce ;  /* 0xffffffce3a187836 */ /* 0x001fe20000000000 */
[----:B------:R-:W-:Y:S01]  /*1100*/  SEL R2, RZ, 0x4, P1 ;  /* 0x00000004ff027807 */ /* 0x000fe20000800000 */
[----:B------:R-:W-:Y:S01]  /*1110*/  IMAD.IADD R52, R53, 0x1, R52 ;  /* 0x0000000135347824 */ /* 0x000fe200078e0234 */
[----:B------:R-:W-:Y:S01]  /*1120*/  ISETP.GE.U32.AND P1, PT, R0, 0x7fffffaa, PT ;  /* 0x7fffffaa0000780c */ /* 0x000fe20003f26070 */
[----:B------:R-:W-:Y:S01]  /*1130*/  VIADD R0, R58, 0xffffffeb ;  /* 0xffffffeb3a007836 */ /* 0x000fe20000000000 */
[----:B------:R-:W-:Y:S01]  /*1140*/  SEL R3, RZ, 0x7fff8, P2 ;  /* 0x0007fff8ff037807 */ /* 0x000fe20001000000 */
[----:B------:R-:W-:Y:S01]  /*1150*/  @!P0 IMAD.MOV R9, RZ, RZ, -R9 ;  /* 0x000000ffff098224 */ /* 0x000fe200078e0a09 */
[----:B------:R-:W-:Y:S01]  /*1160*/  ISETP.GE.U32.AND P2, PT, R12, 0x7fffffab, PT ;  /* 0x7fffffab0c00780c */ /* 0x000fe20003f46070 */
[-C--:B------:R-:W-:Y:S01]  /*1170*/  IMAD R4, R4, R59.reuse, RZ ;  /* 0x0000003b04047224 */ /* 0x080fe200078e02ff */
[----:B------:R-:W-:Y:S01]  /*1180*/  SEL R12, RZ, 0x1, P3 ;  /* 0x00000001ff0c7807 */ /* 0x000fe20001800000 */
[----:B------:R-:W-:Y:S01]  /*1190*/  IMAD R8, R8, R59, RZ ;  /* 0x0000003b08087224 */ /* 0x000fe200078e02ff */
[----:B------:R-:W-:Y:S01]  /*11a0*/  ISETP.GE.U32.AND P3, PT, R0, 0x7fffffac, PT ;  /* 0x7fffffac0000780c */ /* 0x000fe20003f66070 */
[----:B------:R-:W-:Y:S01]  /*11b0*/  VIADD R0, R58, 0xffffffe5 ;  /* 0xffffffe53a007836 */ /* 0x000fe20000000000 */
[----:B------:R-:W-:-:S02]  /*11c0*/  SEL R13, RZ, 0x1fffe, P1 ;  /* 0x0001fffeff0d7807 */ /* 0x000fc40000800000 */
[----:B------:R-:W-:Y:S02]  /*11d0*/  ISETP.GE.U32.AND P1, PT, R14, 0x7fffffa5, PT ;  /* 0x7fffffa50e00780c */ /* 0x000fe40003f26070 */
[----:B------:R-:W-:Y:S01]  /*11e0*/  SEL R14, RZ, 0x4, P2 ;  /* 0x00000004ff0e7807 */ /* 0x000fe20001000000 */
[----:B------:R-:W-:Y:S01]  /*11f0*/  IMAD.IADD R12, R12, 0x1, R13 ;  /* 0x000000010c0c7824 */ /* 0x000fe200078e020d */
[----:B------:R-:W-:Y:S01]  /*1200*/  ISETP.GE.U32.AND P2, PT, R0, 0x7fffffa6, PT ;  /* 0x7fffffa60000780c */ /* 0x000fe20003f46070 */
[----:B------:R-:W-:Y:S01]  /*1210*/  VIADD R0, R58, 0xffffffe1 ;  /* 0xffffffe13a007836 */ /* 0x000fe20000000000 */
[----:B------:R-:W-:Y:S02]  /*1220*/  SEL R15, RZ, 0x7fff8, P3 ;  /* 0x0007fff8ff0f7807 */ /* 0x000fe40001800000 */
[----:B------:R-:W-:Y:S02]  /*1230*/  ISETP.GE.U32.AND P3, PT, R16, 0x7fffffa7, PT ;  /* 0x7fffffa71000780c */ /* 0x000fe40003f66070 */
[----:B------:R-:W-:-:S02]  /*1240*/  SEL R16, RZ, 0x1, P1 ;  /* 0x00000001ff107807 */ /* 0x000fc40000800000 */
[----:B------:R-:W-:Y:S02]  /*1250*/  ISETP.GE.U32.AND P1, PT, R17, 0x7fffffa8, PT ;  /* 0x7fffffa81100780c */ /* 0x000fe40003f26070 */
[----:B------:R-:W-:Y:S02]  /*1260*/  SEL R17, RZ, 0x1fffe, P2 ;  /* 0x0001fffeff117807 */ /* 0x000fe40001000000 */
[----:B------:R-:W-:Y:S01]  /*1270*/  ISETP.GE.U32.AND P2, PT, R0, 0x7fffffa2, PT ;  /* 0x7fffffa20000780c */ /* 0x000fe20003f46070 */
[----:B------:R-:W-:Y:S01]  /*1280*/  VIADD R0, R58, 0xffffffe3 ;  /* 0xffffffe33a007836 */ /* 0x000fe20000000000 */
[----:B------:R-:W-:Y:S01]  /*1290*/  SEL R18, RZ, 0x4, P3 ;  /* 0x00000004ff127807 */ /* 0x000fe20001800000 */
[----:B------:R-:W-:Y:S01]  /*12a0*/  IMAD.IADD R16, R16, 0x1, R17 ;  /* 0x0000000110107824 */ /* 0x000fe200078e0211 */
[----:B------:R-:W-:Y:S02]  /*12b0*/  ISETP.GE.U32.AND P3, PT, R19, 0x7fffffa1, PT ;  /* 0x7fffffa11300780c */ /* 0x000fe40003f66070 */
[----:B------:R-:W-:-:S02]  /*12c0*/  SEL R19, RZ, 0x7fff8, P1 ;  /* 0x0007fff8ff137807 */ /* 0x000fc40000800000 */
[----:B------:R-:W-:Y:S02]  /*12d0*/  ISETP.GE.U32.AND P1, PT, R20, 0x7fffffa3, PT ;  /* 0x7fffffa31400780c */ /* 0x000fe40003f26070 */
[----:B------:R-:W-:Y:S02]  /*12e0*/  SEL R20, RZ, 0x1fffe, P2 ;  /* 0x0001fffeff147807 */ /* 0x000fe40001000000 */
[----:B------:R-:W-:Y:S01]  /*12f0*/  ISETP.GE.U32.AND P2, PT, R0, 0x7fffffa4, PT ;  /* 0x7fffffa40000780c */ /* 0x000fe20003f46070 */
[----:B------:R-:W-:Y:S01]  /*1300*/  VIADD R0, R58, 0xffffffcd ;  /* 0xffffffcd3a007836 */ /* 0x000fe20000000000 */
[----:B------:R-:W-:Y:S02]  /*1310*/  SEL R21, RZ, 0x4, P1 ;  /* 0x00000004ff157807 */ /* 0x000fe40000800000 */
[----:B------:R-:W-:Y:S02]  /*1320*/  ISETP.GE.U32.AND P1, PT, R22, 0x7fffff8d, PT ;  /* 0x7fffff8d1600780c */ /* 0x000fe40003f26070 */
[----:B------:R-:W-:-:S02]  /*1330*/  SEL R22, RZ, 0x7fff8, P2 ;  /* 0x0007fff8ff167807 */ /* 0x000fc40001000000 */
[----:B------:R-:W-:Y:S01]  /*1340*/  ISETP.GE.U32.AND P2, PT, R0, 0x7fffff8e, PT ;  /* 0x7fffff8e0000780c */ /* 0x000fe20003f46070 */
[----:B------:R-:W-:Y:S01]  /*1350*/  VIADD R0, R58, 0xffffffcf ;  /* 0xffffffcf3a007836 */ /* 0x000fe20000000000 */
[----:B-1----:R-:W-:Y:S02]  /*1360*/  SEL R23, RZ, 0x1, P1 ;  /* 0x00000001ff177807 */ /* 0x002fe40000800000 */
[----:B------:R-:W-:Y:S02]  /*1370*/  ISETP.GE.U32.AND P1, PT, R24, 0x7fffff8f, PT ;  /* 0x7fffff8f1800780c */ /* 0x000fe40003f26070 */
[----:B------:R-:W-:Y:S02]  /*1380*/  SEL R24, RZ, 0x1fffe, P2 ;  /* 0x0001fffeff187807 */ /* 0x000fe40001000000 */
[----:B------:R-:W-:Y:S01]  /*1390*/  ISETP.GE.U32.AND P2, PT, R0, 0x7fffff90, PT ;  /* 0x7fffff900000780c */ /* 0x000fe20003f46070 */
[----:B------:R-:W-:Y:S01]  /*13a0*/  VIADD R0, R58, 0xffffffc9 ;  /* 0xffffffc93a007836 */ /* 0x000fe20000000000 */
[----:B------:R-:W-:Y:S01]  /*13b0*/  SEL R25, RZ, 0x4, P1 ;  /* 0x00000004ff197807 */ /* 0x000fe20000800000 */
[----:B------:R-:W-:Y:S01]  /*13c0*/  IMAD.IADD R23, R23, 0x1, R24 ;  /* 0x0000000117177824 */ /* 0x000fe200078e0218 */
[----:B------:R-:W-:-:S02]  /*13d0*/  ISETP.GE.U32.AND P1, PT, R26, 0x7fffff89, PT ;  /* 0x7fffff891a00780c */ /* 0x000fc40003f26070 */
[----:B------:R-:W-:Y:S02]  /*13e0*/  SEL R26, RZ, 0x7fff8, P2 ;  /* 0x0007fff8ff1a7807 */ /* 0x000fe40001000000 */
[----:B------:R-:W-:Y:S01]  /*13f0*/  ISETP.GE.U32.AND P2, PT, R0, 0x7fffff8a, PT ;  /* 0x7fffff8a0000780c */ /* 0x000fe20003f46070 */
[----:B------:R-:W-:Y:S01]  /*1400*/  VIADD R0, R58, 0xffffffcb ;  /* 0xffffffcb3a007836 */ /* 0x000fe20000000000 */
[----:B------:R-:W-:Y:S02]  /*1410*/  SEL R27, RZ, 0x1, P1 ;  /* 0x00000001ff1b7807 */ /* 0x000fe40000800000 */
        /* <DEDUP_REMOVED lines=13> */
[----:B------:R-:W-:-:S02]  /*14f0*/  ISETP.GE.U32.AND P2, PT, R33, 0x7fffff88, PT ;  /* 0x7fffff882100780c */ /* 0x000fc40003f46070 */
[----:B------:R-:W-:Y:S01]  /*1500*/  SEL R33, RZ, 0x4, P1 ;  /* 0x00000004ff217807 */ /* 0x000fe20000800000 */
[----:B------:R-:W-:Y:S01]  /*1510*/  IMAD.IADD R31, R31, 0x1, R32 ;  /* 0x000000011f1f7824 */ /* 0x000fe200078e0220 */
[----:B------:R-:W-:Y:S01]  /*1520*/  ISETP.GE.U32.AND P1, PT, R0, 0x7fffff82, PT ;  /* 0x7fffff820000780c */ /* 0x000fe20003f26070 */
[----:B------:R-:W-:Y:S01]  /*1530*/  VIADD R0, R58, 0xffffffc3 ;  /* 0xffffffc33a007836 */ /* 0x000fe20000000000 */
[----:B------:R-:W-:Y:S02]  /*1540*/  SEL R34, RZ, 0x7fff8, P2 ;  /* 0x0007fff8ff227807 */ /* 0x000fe40001000000 */
[----:B------:R-:W-:Y:S02]  /*1550*/  ISETP.GE.U32.AND P2, PT, R35, 0x7fffff83, PT ;  /* 0x7fffff832300780c */ /* 0x000fe40003f46070 */
[----:B------:R-:W-:Y:S02]  /*1560*/  SEL R35, RZ, 0x1fffe, P1 ;  /* 0x0001fffeff237807 */ /* 0x000fe40000800000 */
[----:B------:R-:W-:Y:S01]  /*1570*/  ISETP.GE.U32.AND P1, PT, R0, 0x7fffff84, PT ;  /* 0x7fffff840000780c */ /* 0x000fe20003f26070 */
[----:B------:R-:W-:Y:S01]  /*1580*/  VIADD R0, R58, 0xffffffdd ;  /* 0xffffffdd3a007836 */ /* 0x000fe20000000000 */
        /* <DEDUP_REMOVED lines=10> */
[----:B------:R-:W-:Y:S01]  /*1630*/  SEL R40, RZ, 0x4, P2 ;  /* 0x00000004ff287807 */ /* 0x000fe20001000000 */
[----:B------:R-:W-:Y:S01]  /*1640*/  IMAD.IADD R38, R38, 0x1, R39 ;  /* 0x0000000126267824 */ /* 0x000fe200078e0227 */
        /* <DEDUP_REMOVED lines=33> */
[----:B------:R-:W-:-:S02]  /*1860*/  SEL R53, RZ, 0x1, P3 ;  /* 0x00000001ff357807 */ /* 0x000fc40001800000 */
[----:B------:R-:W-:Y:S02]  /*1870*/  ISETP.GE.U32.AND P2, PT, R0, 0x7fffff81, PT ;  /* 0x7fffff810000780c */ /* 0x000fe40003f46070 */
[----:B------:R-:W-:Y:S01]  /*1880*/  LOP3.LUT R52, R52, 0x3, RZ, 0xc0, !PT ;  /* 0x0000000334347812 */ /* 0x000fe200078ec0ff */
[----:B------:R-:W-:Y:S01]  /*1890*/  IMAD.IADD R20, R53, 0x1, R20 ;  /* 0x0000000135147824 */ /* 0x000fe200078e0214 */
[----:B------:R-:W-:Y:S02]  /*18a0*/  SEL R56, RZ, 0x1, P2 ;  /* 0x00000001ff387807 */ /* 0x000fe40001000000 */
[----:B------:R-:W-:Y:S02]  /*18b0*/  LOP3.LUT R13, R12, 0x3, RZ, 0xc0, !PT ;  /* 0x000000030c0d7812 */ /* 0x000fe400078ec0ff */
[----:B------:R-:W-:Y:S01]  /*18c0*/  IADD3 R12, PT, PT, R52, R3, R2 ;  /* 0x00000003340c7210 */ /* 0x000fe20007ffe002 */
[----:B------:R-:W-:Y:S01]  /*18d0*/  IMAD.IADD R35, R56, 0x1, R35 ;  /* 0x0000000138237824 */ /* 0x000fe200078e0223 */
[----:B------:R-:W-:-:S02]  /*18e0*/  LOP3.LUT R31, R31, 0x3, RZ, 0xc0, !PT ;  /* 0x000000031f1f7812 */ /* 0x000fc400078ec0ff */
[----:B------:R-:W-:Y:S02]  /*18f0*/  SEL R3, RZ, 0x7fff8, P1 ;  /* 0x0007fff8ff037807 */ /* 0x000fe40000800000 */
[----:B------:R-:W-:Y:S02]  /*1900*/  LOP3.LUT R35, R35, 0x3, RZ, 0xc0, !PT ;  /* 0x0000000323237812 */ /* 0x000fe400078ec0ff */
[----:B------:R-:W-:Y:S02]  /*1910*/  LOP3.LUT R50, R50, 0x3, RZ, 0xc0, !PT ;  /* 0x0000000332327812 */ /* 0x000fe400078ec0ff */
[----:B------:R-:W-:Y:S02]  /*1920*/  IADD3 R35, PT, PT, R35, R37, R36 ;  /* 0x0000002523237210 */ /* 0x000fe40007ffe024 */
[----:B------:R-:W-:Y:S02]  /*1930*/  LOP3.LUT R20, R20, 0x3, RZ, 0xc0, !PT ;  /* 0x0000000314147812 */ /* 0x000fe400078ec0ff */
[----:B------:R-:W-:-:S02]  /*1940*/  IADD3 R31, PT, PT, R31, R34, R33 ;  /* 0x000000221f1f7210 */ /* 0x000fc40007ffe021 */
[----:B------:R-:W-:Y:S02]  /*1950*/  LOP3.LUT R2, R35, 0xf, RZ, 0xc0, !PT ;  /* 0x0000000f23027812 */ /* 0x000fe400078ec0ff */
[----:B------:R-:W-:Y:S02]  /*1960*/  IADD3 R3, PT, PT, R50, R3, R54 ;  /* 0x0000000332037210 */ /* 0x000fe40007ffe036 */
[----:B------:R-:W-:Y:S01]  /*1970*/  LOP3.LUT R16, R16, 0x3, RZ, 0xc0, !PT ;  /* 0x0000000310107812 */ /* 0x000fe200078ec0ff */
[----:B------:R-:W-:Y:S01]  /*1980*/  IMAD R31, R31, 0x10, R2 ;  /* 0x000000101f1f7824 */ /* 0x000fe200078e0202 */
[----:B------:R-:W-:Y:S02]  /*1990*/  IADD3 R20, PT, PT, R20, R22, R21 ;  /* 0x0000001614147210 */ /* 0x000fe40007ffe015 */
[----:B------:R-:W-:Y:S02]  /*19a0*/  LOP3.LUT R27, R27, 0x3, RZ, 0xc0, !PT ;  /* 0x000000031b1b7812 */ /* 0x000fe400078ec0ff */
[----:B------:R-:W-:-:S02]  /*19b0*/  LOP3.LUT R42, R42, 0x3, RZ, 0xc0, !PT ;  /* 0x000000032a2a7812 */ /* 0x000fc400078ec0ff */
[----:B------:R-:W-:Y:S02]  /*19c0*/  IADD3 R14, PT, PT, R13, R15, R14 ;  /* 0x0000000f0d0e7210 */ /* 0x000fe40007ffe00e */
[----:B------:R-:W-:Y:S02]  /*19d0*/  LOP3.LUT R15, R3, 0xf, RZ, 0xc0, !PT ;  /* 0x0000000f030f7812 */ /* 0x000fe400078ec0ff */
[----:B------:R-:W-:Y:S01]  /*19e0*/  IADD3 R18, PT, PT, R16, R19, R18 ;  /* 0x0000001310127210 */ /* 0x000fe20007ffe012 */
[----:B------:R-:W0:Y:S01]  /*19f0*/  LDC.64 R2, c[0x0][0x3a8] ;  /* 0x0000ea00ff027b82 */ /* 0x000e220000000a00 */
[----:B------:R-:W-:Y:S01]  /*1a00*/  LOP3.LUT R13, R20, 0xf, RZ, 0xc0, !PT ;  /* 0x0000000f140d7812 */ /* 0x000fe200078ec0ff */
[----:B------:R-:W-:Y:S01]  /*1a10*/  IMAD.SHL.U32 R14, R14, 0x100, RZ ;  /* 0x000001000e0e7824 */ /* 0x000fe200078e00ff */
[----:B------:R-:W-:Y:S02]  /*1a20*/  IADD3 R27, PT, PT, R27, R30, R29 ;  /* 0x0000001e1b1b7210 */ /* 0x000fe40007ffe01d */
[----:B------:R-:W-:Y:S01]  /*1a30*/  IADD3 R42, PT, PT, R42, R45, R44 ;  /* 0x0000002d2a2a7210 */ /* 0x000fe20007ffe02c */
[----:B------:R-:W-:Y:S01]  /*1a40*/  IMAD R18, R18, 0x10, R13 ;  /* 0x0000001012127824 */ /* 0x000fe200078e020d */
[----:B------:R-:W-:Y:S01]  /*1a50*/  LOP3.LUT R46, R46, 0x3, RZ, 0xc0, !PT ;  /* 0x000000032e2e7812 */ /* 0x000fe200078ec0ff */
[----:B------:R-:W-:Y:S01]  /*1a60*/  IMAD.SHL.U32 R16, R27, 0x100, RZ ;  /* 0x000001001b107824 */ /* 0x000fe200078e00ff */
[----:B------:R-:W-:Y:S01]  /*1a70*/  LOP3.LUT R23, R23, 0x3, RZ, 0xc0, !PT ;  /* 0x0000000317177812 */ /* 0x000fe200078ec0ff */
[----:B------:R-:W-:Y:S01]  /*1a80*/  IMAD.SHL.U32 R13, R42, 0x100, RZ ;  /* 0x000001002a0d7824 */ /* 0x000fe200078e00ff */
[----:B------:R-:W-:-:S02]  /*1a90*/  IADD3 R46, PT, PT, R46, R49, R48 ;  /* 0x000000312e2e7210 */ /* 0x000fc40007ffe030 */
[----:B------:R-:W-:Y:S02]  /*1aa0*/  LOP3.LUT R38, R38, 0x3, RZ, 0xc0, !PT ;  /* 0x0000000326267812 */ /* 0x000fe400078ec0ff */
[----:B------:R-:W-:Y:S01]  /*1ab0*/  IADD3 R25, PT, PT, R23, R26, R25 ;  /* 0x0000001a17197210 */ /* 0x000fe20007ffe019 */
[----:B------:R-:W-:Y:S01]  /*1ac0*/  IMAD R15, R46, 0x10, R15 ;  /* 0x000000102e0f7824 */ /* 0x000fe200078e020f */
[----:B------:R-:W-:Y:S02]  /*1ad0*/  IADD3 R38, PT, PT, R38, R41, R40 ;  /* 0x0000002926267210 */ /* 0x000fe40007ffe028 */
[----:B------:R-:W-:Y:S02]  /*1ae0*/  LOP3.LUT R16, R16, 0xf00, RZ, 0xe2, !PT ;  /* 0x00000f0010107812 */ /* 0x000fe400078ee2ff */
[----:B------:R-:W-:Y:S02]  /*1af0*/  LOP3.LUT R13, R13, 0xf00, RZ, 0xe2, !PT ;  /* 0x00000f000d0d7812 */ /* 0x000fe400078ee2ff */
[----:B------:R-:W-:Y:S01]  /*1b00*/  LOP3.LUT R17, R14, 0xf00, RZ, 0xe2, !PT ;  /* 0x00000f000e117812 */ /* 0x000fe200078ee2ff */
[----:B------:R-:W-:Y:S01]  /*1b10*/  IMAD R16, R25, 0x1000, R16 ;  /* 0x0000100019107824 */ /* 0x000fe200078e0210 */
[----:B------:R-:W-:Y:S01]  /*1b20*/  LOP3.LUT R31, R31, 0xff, RZ, 0xc0, !PT ;  /* 0x000000ff1f1f7812 */ /* 0x000fe200078ec0ff */
[----:B------:R-:W-:Y:S01]  /*1b30*/  IMAD R13, R38, 0x1000, R13 ;  /* 0x00001000260d7824 */ /* 0x000fe200078e020d */
[----:B------:R-:W-:Y:S01]  /*1b40*/  LOP3.LUT R14, R15, 0xff, RZ, 0xc0, !PT ;  /* 0x000000ff0f0e7812 */ /* 0x000fe200078ec0ff */
[----:B------:R-:W-:Y:S01]  /*1b50*/  IMAD R12, R12, 0x1000, R17 ;  /* 0x000010000c0c7824 */ /* 0x000fe200078e0211 */
[----:B------:R-:W-:Y:S01]  /*1b60*/  ISETP.NE.U32.AND P0, PT, R55, RZ, PT ;  /* 0x000000ff3700720c */ /* 0x000fe20003f05070 */
[----:B------:R-:W-:-:S02]  /*1b70*/  IMAD.IADD R16, R16, 0x1, R31 ;  /* 0x0000000110107824 */ /* 0x000fc400078e021f */
[----:B------:R-:W-:Y:S01]  /*1b80*/  IMAD.IADD R13, R13, 0x1, R14 ;  /* 0x000000010d0d7824 */ /* 0x000fe200078e020e */
[----:B----4-:R-:W-:Y:S09]  /*1b90*/  BRA.U UP0, `(.L_x_5) ;  /* 0x0000000100187547 */ /* 0x010ff2000b800000 */
[----:B------:R-:W-:Y:S01]  /*1ba0*/  ELECT P1, URZ, PT ;  /* 0x0000000000ff782f */ /* 0x000fe20003820000 */
[----:B------:R-:W-:Y:S01]  /*1bb0*/  IMAD.MOV.U32 R14, RZ, RZ, 0x1 ;  /* 0x00000001ff0e7424 */ /* 0x000fe200078e00ff */
[----:B------:R-:W-:Y:S01]  /*1bc0*/  UMOV UR7, 0x40 ;  /* 0x0000004000077882 */ /* 0x000fe20000000000 */
[----:B------:R-:W-:Y:S01]  /*1bd0*/  UVIRTCOUNT.DEALLOC.SMPOOL 0x80 ;  /* 0x000000800000784c */ /* 0x000fe20000000000 */
[----:B------:R-:W-:-:S09]  /*1be0*/  ULEA UR7, UR6, UR7, 0x18 ;  /* 0x0000000706077291 */ /* 0x000fd2000f8ec0ff */
[----:B------:R1:W-:Y:S03]  /*1bf0*/  @P1 STS.U8 [UR7], R14 ;  /* 0x0000000eff001988 */ /* 0x0003e60008000007 */
.L_x_5:
[----:B------:R-:W-:Y:S01]  /*1c00*/  UIADD3 UR6, UPT, UPT, UR8, UR9, UR5 ;  /* 0x0000000908067290 */ /* 0x000fe2000fffe005 */
[----:B------:R-:W-:Y:S01]  /*1c10*/  LEA R56, P1, R4, UR12, 0x1 ;  /* 0x0000000c04387c11 */ /* 0x000fe2000f8208ff */
[----:B------:R-:W-:Y:S01]  /*1c20*/  VOTEU.ALL UP1, P0 ;  /* 0x0000000000ff7886 */ /* 0x000fe20000020000 */
[----:B------:R-:W-:Y:S01]  /*1c30*/  UIADD3 UR7, UPT, UPT, UR4, 0x21000, URZ ;  /* 0x0002100004077890 */ /* 0x000fe2000fffe0ff */
[----:B------:R-:W-:Y:S01]  /*1c40*/  LOP3.LUT R15, R18, 0xff, RZ, 0xc0, !PT ;  /* 0x000000ff120f7812 */ /* 0x000fe200078ec0ff */
[----:B------:R-:W-:Y:S01]  /*1c50*/  VOTEU.ALL UP2, P0 ;  /* 0x0000000000ff7886 */ /* 0x000fe20000040000 */
[----:B------:R-:W-:Y:S01]  /*1c60*/  LEA.HI.X.SX32 R57, R4, UR13, 0x1, P1 ;  /* 0x0000000d04397c11 */ /* 0x000fe200088f0eff */
[----:B------:R-:W-:Y:S01]  /*1c70*/  STL.64 [R1+0x650], R42 ;  /* 0x0006502a01007387 */ /* 0x000fe20000100a00 */
[----:B------:R-:W-:-:S04]  /*1c80*/  @!UP1 UIADD3 UR8, UPT, UPT, -UR10, 0x100000, URZ ;  /* 0x001000000a089890 */ /* 0x000fc8000fffe1ff */
[----:B------:R-:W-:Y:S02]  /*1c90*/  @!UP1 USHF.L.U32 UR9, UR8, 0xb, URZ ;  /* 0x0000000b08099899 */ /* 0x000fe400080006ff */
[----:B------:R-:W-:Y:S01]  /*1ca0*/  @!UP1 USHF.L.U32 UR8, UR8, 0x1, URZ ;  /* 0x0000000108089899 */ /* 0x000fe200080006ff */
[----:B-1----:R-:W-:Y:S01]  /*1cb0*/  VIADD R14, R58, 0xfffffffe ;  /* 0xfffffffe3a0e7836 */ /* 0x002fe20000000000 */
[C---:B------:R-:W-:Y:S01]  /*1cc0*/  LEA R54, P1, R8.reuse, UR12, 0x1 ;  /* 0x0000000c08367c11 */ /* 0x040fe2000f8208ff */
[----:B------:R-:W-:Y:S01]  /*1cd0*/  STTM.x32 tmem[UR6], RZ ;  /* 0x000000ff000079ed */ /* 0x000fe200082c0006 */
[----:B------:R-:W1:Y:S02]  /*1ce0*/  FENCE.VIEW.ASYNC.T ;  /* 0x00000000000073c6 */ /* 0x000e640000000200 */
[----:B-1----:R-:W-:Y:S01]  /*1cf0*/  BAR.SYNC.DEFER_BLOCKING 0x0 ;  /* 0x0000000000007b1d */ /* 0x002fe20000010000 */
[----:B------:R-:W-:Y:S01]  /*1d00*/  LEA.HI.X.SX32 R55, R8, UR13, 0x1, P1 ;  /* 0x0000000d08377c11 */ /* 0x000fe200088f0eff */
[----:B------:R-:W-:Y:S01]  /*1d10*/  IMAD.IADD R8, R12, 0x1, R15 ;  /* 0x000000010c087824 */ /* 0x000fe200078e020f */
[----:B------:R-:W-:-:S02]  /*1d20*/  PRMT R22, RZ, 0x7610, R22 ;  /* 0x00007610ff167816 */ /* 0x000fc40000000016 */
[----:B------:R-:W-:Y:S02]  /*1d30*/  PRMT R21, RZ, 0x7610, R21 ;  /* 0x00007610ff157816 */ /* 0x000fe40000000015 */
[----:B------:R-:W-:Y:S01]  /*1d40*/  LOP3.LUT R8, R8, 0xffff, RZ, 0xc0, !PT ;  /* 0x0000ffff08087812 */ /* 0x000fe200078ec0ff */
[----:B------:R1:W-:Y:S01]  /*1d50*/  STL.64 [R1+0x648], R6 ;  /* 0x0006480601007387 */ /* 0x0003e20000100a00 */
[----:B------:R-:W-:Y:S02]  /*1d60*/  PRMT R4, R16, 0x5410, R13 ;  /* 0x0000541010047816 */ /* 0x000fe4000000000d */
[----:B------:R-:W-:Y:S01]  /*1d70*/  SHF.R.U32.HI R12, RZ, 0xf, R8 ;  /* 0x0000000fff0c7819 */ /* 0x000fe20000011608 */
[----:B------:R-:W-:Y:S04]  /*1d80*/  STL.64 [R1+0x640], R10 ;  /* 0x0006400a01007387 */ /* 0x000fe80000100a00 */
[----:B------:R-:W2:Y:S02]  /*1d90*/  FENCE.VIEW.ASYNC.S ;  /* 0x00000000000073c6 */ /* 0x000ea40000000000 */
[----:B--2---:R2:W3:Y:S02]  /*1da0*/  @!UP2 SYNCS.EXCH.64 URZ, [UR7], UR8 ;  /* 0x0000000807ffa5b2 */ /* 0x0044e40008000100 */
[----:B---3--:R-:W-:Y:S01]  /*1db0*/  BAR.SYNC.DEFER_BLOCKING 0x0 ;  /* 0x0000000000007b1d */ /* 0x008fe20000010000 */
[C---:B0-----:R-:W-:Y:S01]  /*1dc0*/  IMAD.SHL.U32 R13, R2.reuse, 0x8, RZ ;  /* 0x00000008020d7824 */ /* 0x041fe200078e00ff */
[----:B-1----:R-:W-:Y:S01]  /*1dd0*/  P2R R6, PR, RZ, 0x4 ;  /* 0x00000004ff067803 */ /* 0x002fe20000000000 */
[----:B------:R-:W-:Y:S01]  /*1de0*/  IMAD.SHL.U32 R15, R2, 0x10, RZ ;  /* 0x00000010020f7824 */ /* 0x000fe200078e00ff */
[----:B------:R-:W-:-:S02]  /*1df0*/  PRMT R20, RZ, 0x7610, R20 ;  /* 0x00007610ff147816 */ /* 0x000fc40000000014 */
[----:B------:R-:W-:Y:S01]  /*1e00*/  PRMT R19, RZ, 0x7610, R19 ;  /* 0x00007610ff137816 */ /* 0x000fe20000000013 */
[----:B------:R-:W-:Y:S01]  /*1e10*/  STL [R1+0x628], R38 ;  /* 0x0006282601007387 */ /* 0x000fe20000100800 */
[----:B------:R-:W-:Y:S02]  /*1e20*/  PRMT R18, RZ, 0x7610, R18 ;  /* 0x00007610ff127816 */ /* 0x000fe40000000012 */
[----:B------:R-:W-:Y:S01]  /*1e30*/  PRMT R17, RZ, 0x7610, R17 ;  /* 0x00007610ff117816 */ /* 0x000fe20000000011 */
[----:B------:R-:W-:Y:S01]  /*1e40*/  STL.64 [R1+0x620], R40 ;  /* 0x0006202801007387 */ /* 0x000fe20000100a00 */
[C---:B------:R-:W-:Y:S01]  /*1e50*/  IMAD.WIDE R48, R13.reuse, 0x2, R56 ;  /* 0x000000020d307825 */ /* 0x040fe200078e0238 */
[----:B------:R-:W-:Y:S02]  /*1e60*/  ISETP.GE.U32.AND P1, PT, R14, 0x7fffffbf, PT ;  /* 0x7fffffbf0e00780c */ /* 0x000fe40003f26070 */
[----:B------:R-:W-:Y:S01]  /*1e70*/  STL.64 [R1+0x610], R36 ;  /* 0x0006102401007387 */ /* 0x000fe20000100a00 */
[----:B------:R-:W-:-:S03]  /*1e80*/  IMAD.WIDE R44, R13, 0x2, R54 ;  /* 0x000000020d2c7825 */ /* 0x000fc600078e0236 */
[----:B------:R-:W-:Y:S04]  /*1e90*/  STL.64 [R1+0x630], R36 ;  /* 0x0006302401007387 */ /* 0x000fe80000100a00 */
[----:B------:R-:W3:Y:S04]  /*1ea0*/  @!P6 LDG.E.U16 R22, desc[UR16][R56.64] ;  /* 0x000000103816e981 */ /* 0x000ee8000c1e1500 */
[----:B------:R-:W4:Y:S01]  /*1eb0*/  @!P6 LDG.E.U16 R21, desc[UR16][R54.64] ;  /* 0x000000103615e981 */ /* 0x000f22000c1e1500 */
[----:B------:R-:W-:-:S03]  /*1ec0*/  LOP3.LUT P6, RZ, R12, 0x1, RZ, 0xc0, !PT ;  /* 0x000000010cff7812 */ /* 0x000fc600078cc0ff */
[----:B------:R-:W-:Y:S01]  /*1ed0*/  STL [R1+0x548], R3 ;  /* 0x0005480301007387 */ /* 0x000fe20000100800 */
[----:B------:R-:W-:-:S03]  /*1ee0*/  SHF.R.U32.HI R12, RZ, 0x7, R8 ;  /* 0x00000007ff0c7819 */ /* 0x000fc60000011608 */
[----:B------:R-:W-:Y:S01]  /*1ef0*/  STL [R1+0x58c], R3 ;  /* 0x00058c0301007387 */ /* 0x000fe20000100800 */
[----:B------:R-:W-:-:S03]  /*1f00*/  IMAD.WIDE R42, R15, 0x2, R56 ;  /* 0x000000020f2a7825 */ /* 0x000fc600078e0238 */
[----:B------:R-:W-:Y:S01]  /*1f10*/  STL [R1+0x534], R0 ;  /* 0x0005340001007387 */ /* 0x000fe20000100800 */
[----:B------:R-:W-:-:S03]  /*1f20*/  SHF.R.U64 R13, R4, 0x1f, RZ ;  /* 0x0000001f040d7819 */ /* 0x000fc600000012ff */
[----:B------:R0:W-:Y:S04]  /*1f30*/  STL [R1+0x370], R6 ;  /* 0x0003700601007387 */ /* 0x0001e80000100800 */
[----:B------:R1:W4:Y:S04]  /*1f40*/  @!P4 LDG.E.U16 R20, desc[UR16][R48.64] ;  /* 0x000000103014c981 */ /* 0x000328000c1e1500 */
[----:B------:R1:W2:Y:S01]  /*1f50*/  @!P4 LDG.E.U16 R19, desc[UR16][R44.64] ;  /* 0x000000102c13c981 */ /* 0x0002a2000c1e1500 */
[----:B0-----:R-:W-:Y:S01]  /*1f60*/  IMAD.WIDE R6, R15, 0x2, R54 ;  /* 0x000000020f067825 */ /* 0x001fe200078e0236 */
[----:B------:R-:W-:-:S02]  /*1f70*/  LOP3.LUT P4, RZ, R12, 0x1, RZ, 0xc0, !PT ;  /* 0x000000010cff7812 */ /* 0x000fc4000788c0ff */
[----:B------:R0:W2:Y:S04]  /*1f80*/  @P6 LDG.E.U16 R18, desc[UR16][R42.64] ;  /* 0x000000102a126981 */ /* 0x0000a8000c1e1500 */
[----:B------:R0:W2:Y:S01]  /*1f90*/  @P6 LDG.E.U16 R17, desc[UR16][R6.64] ;  /* 0x0000001006116981 */ /* 0x0000a2000c1e1500 */
[----:B------:R-:W-:Y:S01]  /*1fa0*/  LOP3.LUT P6, RZ, R13, 0x1, RZ, 0xc0, !PT ;  /* 0x000000010dff7812 */ /* 0x000fe200078cc0ff */
[----:B------:R-:W-:Y:S01]  /*1fb0*/  IMAD R13, R2, 0x18, RZ ;  /* 0x00000018020d7824 */ /* 0x000fe200078e02ff */
[----:B------:R-:W-:Y:S01]  /*1fc0*/  PRMT R16, RZ, 0x7610, R16 ;  /* 0x00007610ff107816 */ /* 0x000fe20000000010 */
[----:B------:R1:W-:Y:S02]  /*1fd0*/  STL.64 [R1+0x2c8], R48 ;  /* 0x0002c83001007387 */ /* 0x0003e40000100a00 */
[----:B-1----:R-:W-:-:S05]  /*1fe0*/  IMAD.WIDE R48, R13, 0x2, R56 ;  /* 0x000000020d307825 */ /* 0x002fca00078e0238 */
[----:B------:R-:W3:Y:S01]  /*1ff0*/  @P4 LDG.E.U16 R16, desc[UR16][R48.64] ;  /* 0x0000001030104981 */ /* 0x000ee2000c1e1500 */
[----:B------:R-:W-:-:S03]  /*2000*/  IMAD.SHL.U32 R23, R2, 0x20, RZ ;  /* 0x0000002002177824 */ /* 0x000fc600078e00ff */
[----:B------:R1:W-:Y:S01]  /*2010*/  STL.64 [R1+0x2c0], R44 ;  /* 0x0002c02c01007387 */ /* 0x0003e20000100a00 */
[----:B------:R-:W-:Y:S02]  /*2020*/  PRMT R14, RZ, 0x7610, R14 ;  /* 0x00007610ff0e7816 */ /* 0x000fe4000000000e */
[----:B------:R-:W-:Y:S02]  /*2030*/  PRMT R29, RZ, 0x7610, R29 ;  /* 0x00007610ff1d7816 */ /* 0x000fe4000000001d */
[----:B------:R-:W-:Y:S02]  /*2040*/  PRMT R15, RZ, 0x7610, R15 ;  /* 0x00007610ff0f7816 */ /* 0x000fe4000000000f */
[C---:B------:R-:W-:Y:S01]  /*2050*/  SHF.R.U64 R12, R4.reuse, 0x17, RZ ;  /* 0x00000017040c7819 */ /* 0x040fe200000012ff */
[----:B-1----:R-:W-:Y:S01]  /*2060*/  IMAD.WIDE R44, R13, 0x2, R54 ;  /* 0x000000020d2c7825 */ /* 0x002fe200078e0236 */
[----:B------:R-:W-:-:S04]  /*2070*/  SHF.R.U64 R13, R4, 0xf, RZ ;  /* 0x0000000f040d7819 */ /* 0x000fc800000012ff */
[----:B------:R1:W3:Y:S01]  /*2080*/  @P4 LDG.E.U16 R15, desc[UR16][R44.64] ;  /* 0x000000102c0f4981 */ /* 0x0002e2000c1e1500 */
[----:B------:R-:W-:Y:S02]  /*2090*/  LOP3.LUT P4, RZ, R12, 0x1, RZ, 0xc0, !PT ;  /* 0x000000010cff7812 */ /* 0x000fe4000788c0ff */
[----:B------:R-:W-:Y:S02]  /*20a0*/  PRMT R33, RZ, 0x7610, R33 ;  /* 0x00007610ff217816 */ /* 0x000fe40000000021 */
[----:B------:R-:W-:Y:S02]  /*20b0*/  PRMT R32, RZ, 0x7610, R32 ;  /* 0x00007610ff207816 */ /* 0x000fe40000000020 */
[----:B------:R-:W-:Y:S02]  /*20c0*/  PRMT R28, RZ, 0x7610, R28 ;  /* 0x00007610ff1c7816 */ /* 0x000fe4000000001c */
[----:B------:R-:W-:Y:S02]  /*20d0*/  PRMT R27, RZ, 0x7610, R27 ;  /* 0x00007610ff1b7816 */ /* 0x000fe4000000001b */
[----:B------:R-:W-:-:S02]  /*20e0*/  PRMT R61, RZ, 0x7610, R61 ;  /* 0x00007610ff3d7816 */ /* 0x000fc4000000003d */
[----:B------:R-:W-:Y:S01]  /*20f0*/  PRMT R59, RZ, 0x7610, R59 ;  /* 0x00007610ff3b7816 */ /* 0x000fe2000000003b */
[----:B------:R-:W-:-:S04]  /*2100*/  IMAD R50, R2, 0x38, RZ ;  /* 0x0000003802327824 */ /* 0x000fc800078e02ff */
[----:B------:R-:W-:-:S04]  /*2110*/  IMAD.WIDE R52, R50, 0x2, R56 ;  /* 0x0000000232347825 */ /* 0x000fc800078e0238 */
[----:B------:R-:W-:Y:S02]  /*2120*/  VIADD R12, R58, 0xfffffff6 ;  /* 0xfffffff63a0c7836 */ /* 0x000fe40000000000 */
[----:B------:R-:W-:Y:S01]  /*2130*/  IMAD R34, R2, 0x11, RZ ;  /* 0x0000001102227824 */ /* 0x000fe200078e02ff */
[----:B------:R-:W-:Y:S01]  /*2140*/  PRMT R24, RZ, 0x7610, R24 ;  /* 0x00007610ff187816 */ /* 0x000fe20000000018 */
[----:B------:R-:W-:Y:S01]  /*2150*/  IMAD.WIDE R50, R50, 0x2, R54 ;  /* 0x0000000232327825 */ /* 0x000fe200078e0236 */
[----:B------:R-:W-:Y:S02]  /*2160*/  PRMT R25, RZ, 0x7610, R25 ;  /* 0x00007610ff197816 */ /* 0x000fe40000000019 */
[----:B------:R-:W-:Y:S02]  /*2170*/  PRMT R26, RZ, 0x7610, R26 ;  /* 0x00007610ff1a7816 */ /* 0x000fe4000000001a */
[----:B------:R-:W-:Y:S02]  /*2180*/  PRMT R10, RZ, 0x7610, R10 ;  /* 0x00007610ff0a7816 */ /* 0x000fe4000000000a */
[----:B------:R-:W-:Y:S01]  /*2190*/  PRMT R11, RZ, 0x7610, R11 ;  /* 0x00007610ff0b7816 */ /* 0x000fe2000000000b */
[----:B----4-:R-:W-:Y:S04]  /*21a0*/  STL.64 [R1+0x5f0], R20 ;  /* 0x0005f01401007387 */ /* 0x010fe80000100a00 */
[----:B------:R0:W-:Y:S04]  /*21b0*/  STL.64 [R1+0x248], R42 ;  /* 0x0002482a01007387 */ /* 0x0001e80000100a00 */
[----:B------:R-:W-:Y:S04]  /*21c0*/  STL.64 [R1+0x638], R20 ;  /* 0x0006381401007387 */ /* 0x000fe80000100a00 */
[----:B------:R4:W-:Y:S01]  /*21d0*/  STL.64 [R1+0x240], R6 ;  /* 0x0002400601007387 */ /* 0x0009e20000100a00 */
[----:B0-----:R-:W-:-:S03]  /*21e0*/  IMAD.WIDE R42, R23, 0x2, R56 ;  /* 0x00000002172a7825 */ /* 0x001fc600078e0238 */
[----:B--2---:R-:W-:Y:S04]  /*21f0*/  STL.64 [R1+0x5f8], R18 ;  /* 0x0005f81201007387 */ /* 0x004fe80000100a00 */
[----:B------:R0:W2:Y:S01]  /*2200*/  @P6 LDG.E.U16 R14, desc[UR16][R42.64] ;  /* 0x000000102a0e6981 */ /* 0x0000a2000c1e1500 */
[----:B----4-:R-:W-:-:S03]  /*2210*/  IMAD.WIDE R6, R23, 0x2, R54 ;  /* 0x0000000217067825 */ /* 0x010fc600078e0236 */
[----:B------:R-:W-:Y:S04]  /*2220*/  STL.64 [R1+0x608], R18 ;  /* 0x0006081201007387 */ /* 0x000fe80000100a00 */
[----:B------:R4:W2:Y:S01]  /*2230*/  @P6 LDG.E.U16 R29, desc[UR16][R6.64] ;  /* 0x00000010061d6981 */ /* 0x0008a2000c1e1500 */
[----:B------:R-:W-:Y:S01]  /*2240*/  LOP3.LUT P6, RZ, R13, 0x1, RZ, 0xc0, !PT ;  /* 0x000000010dff7812 */ /* 0x000fe200078cc0ff */
[C---:B------:R-:W-:Y:S02]  /*2250*/  IMAD R13, R2.reuse, 0x28, RZ ;  /* 0x00000028020d7824 */ /* 0x040fe400078e02ff */
[----:B------:R0:W-:Y:S01]  /*2260*/  STL.64 [R1+0x1c8], R48 ;  /* 0x0001c83001007387 */ /* 0x0001e20000100a00 */
[----:B------:R-:W-:-:S03]  /*2270*/  IMAD R23, R2, 0x30, RZ ;  /* 0x0000003002177824 */ /* 0x000fc600078e02ff */
[----:B------:R1:W-:Y:S04]  /*2280*/  STL.64 [R1+0x1c0], R44 ;  /* 0x0001c02c01007387 */ /* 0x0003e80000100a00 */
[----:B---3--:R-:W-:Y:S04]  /*2290*/  STL.64 [R1+0x600], R16 ;  /* 0x0006001001007387 */ /* 0x008fe80000100a00 */
[----:B------:R3:W-:Y:S01]  /*22a0*/  STL.64 [R1+0x148], R42 ;  /* 0x0001482a01007387 */ /* 0x0007e20000100a00 */
[----:B0-----:R-:W-:-:S03]  /*22b0*/  IMAD.WIDE R48, R13, 0x2, R56 ;  /* 0x000000020d307825 */ /* 0x001fc600078e0238 */
[----:B------:R-:W-:Y:S01]  /*22c0*/  STL.64 [R1+0x618], R16 ;  /* 0x0006181001007387 */ /* 0x000fe20000100a00 */
[----:B-1----:R-:W-:-:S03]  /*22d0*/  IMAD.WIDE R44, R13, 0x2, R54 ;  /* 0x000000020d2c7825 */ /* 0x002fc600078e0236 */
[----:B------:R4:W-:Y:S01]  /*22e0*/  STL.64 [R1+0x140], R6 ;  /* 0x0001400601007387 */ /* 0x0009e20000100a00 */
[----:B---3--:R-:W-:-:S03]  /*22f0*/  IMAD.WIDE R42, R23, 0x2, R56 ;  /* 0x00000002172a7825 */ /* 0x008fc600078e0238 */
[----:B------:R-:W-:Y:S01]  /*2300*/  STL.64 [R1+0xc8], R48 ;  /* 0x0000c83001007387 */ /* 0x000fe20000100a00 */
[----:B------:R-:W-:-:S03]  /*2310*/  SHF.R.U64 R13, R4, 0x7, RZ ;  /* 0x00000007040d7819 */ /* 0x000fc600000012ff */
[----:B------:R-:W-:Y:S01]  /*2320*/  STL.64 [R1+0xc0], R44 ;  /* 0x0000c02c01007387 */ /* 0x000fe20000100a00 */
[----:B----4-:R-:W-:-:S03]  /*2330*/  IMAD.WIDE R6, R23, 0x2, R54 ;  /* 0x0000000217067825 */ /* 0x010fc600078e0236 */
[----:B------:R0:W-:Y:S04]  /*2340*/  STL.64 [R1+0x48], R42 ;  /* 0x0000482a01007387 */ /* 0x0001e80000100a00 */
[----:B------:R1:W-:Y:S04]  /*2350*/  STL.64 [R1+0x40], R6 ;  /* 0x0000400601007387 */ /* 0x0003e80000100a00 */
[----:B------:R0:W3:Y:S04]  /*2360*/  @P6 LDG.E.U16 R33, desc[UR16][R42.64] ;  /* 0x000000102a216981 */ /* 0x0000e8000c1e1500 */
[----:B------:R1:W4:Y:S04]  /*2370*/  @P6 LDG.E.U16 R32, desc[UR16][R6.64] ;  /* 0x0000001006206981 */ /* 0x000328000c1e1500 */
[----:B------:R1:W2:Y:S01]  /*2380*/  @P4 LDG.E.U16 R28, desc[UR16][R48.64] ;  /* 0x00000010301c4981 */ /* 0x0002a2000c1e1500 */
[----:B0-----:R-:W-:-:S03]  /*2390*/  IMAD.WIDE R42, R2, 0x2, R56 ;  /* 0x00000002022a7825 */ /* 0x001fc600078e0238 */
[----:B------:R0:W2:Y:S01]  /*23a0*/  @P4 LDG.E.U16 R27, desc[UR16][R44.64] ;  /* 0x000000102c1b4981 */ /* 0x0000a2000c1e1500 */
[----:B------:R-:W-:Y:S01]  /*23b0*/  LOP3.LUT P4, RZ, R13, 0x1, RZ, 0xc0, !PT ;  /* 0x000000010dff7812 */ /* 0x000fe2000788c0ff */
[C---:B-1----:R-:W-:Y:S01]  /*23c0*/  IMAD.WIDE R6, R2.reuse, 0x2, R54 ;  /* 0x0000000202067825 */ /* 0x042fe200078e0236 */
[----:B------:R-:W-:Y:S01]  /*23d0*/  SHF.R.U32.HI R13, RZ, 0xe, R8 ;  /* 0x0000000eff0d7819 */ /* 0x000fe20000011608 */
[----:B------:R1:W2:Y:S04]  /*23e0*/  @!P1 LDG.E.U16 R61, desc[UR16][R42.64] ;  /* 0x000000102a3d9981 */ /* 0x0002a8000c1e1500 */
[----:B------:R0:W2:Y:S01]  /*23f0*/  @!P1 LDG.E.U16 R59, desc[UR16][R6.64] ;  /* 0x00000010063b9981 */ /* 0x0000a2000c1e1500 */
[----:B------:R-:W-:Y:S01]  /*2400*/  LOP3.LUT P1, RZ, R13, 0x1, RZ, 0xc0, !PT ;  /* 0x000000010dff7812 */ /* 0x000fe2000782c0ff */
[----:B------:R-:W-:-:S02]  /*2410*/  IMAD R13, R2, 0x9, RZ ;  /* 0x00000009020d7824 */ /* 0x000fc400078e02ff */
[----:B------:R-:W-:Y:S01]  /*2420*/  STL [R1+0x53c], R52 ;  /* 0x00053c3401007387 */ /* 0x000fe20000100800 */
[----:B------:R-:W-:-:S03]  /*2430*/  PRMT R23, RZ, 0x7610, R23 ;  /* 0x00007610ff177816 */ /* 0x000fc60000000017 */
[----:B------:R1:W-:Y:S01]  /*2440*/  STL.64 [R1+0x338], R42 ;  /* 0x0003382a01007387 */ /* 0x0003e20000100a00 */
[----:B------:R-:W-:-:S03]  /*2450*/  ISETP.GE.U32.AND P6, PT, R12, 0x7fffffb7, PT ;  /* 0x7fffffb70c00780c */ /* 0x000fc60003fc6070 */
[----:B------:R-:W-:Y:S01]  /*2460*/  STL [R1+0x538], R53 ;  /* 0x0005383501007387 */ /* 0x000fe20000100800 */
[----:B------:R-:W-:-:S03]  /*2470*/  IMAD.WIDE R48, R13, 0x2, R56 ;  /* 0x000000020d307825 */ /* 0x000fc600078e0238 */
[----:B------:R1:W-:Y:S01]  /*2480*/  STL.64 [R1+0x330], R6 ;  /* 0x0003300601007387 */ /* 0x0003e20000100a00 */
[----:B0-----:R-:W-:Y:S01]  /*2490*/  IMAD.WIDE R44, R13, 0x2, R54 ;  /* 0x000000020d2c7825 */ /* 0x001fe200078e0236 */
[----:B------:R-:W-:-:S03]  /*24a0*/  SHF.R.U64 R13, R4, 0x1e, RZ ;  /* 0x0000001e040d7819 */ /* 0x000fc600000012ff */
[C---:B-1----:R-:W-:Y:S01]  /*24b0*/  IMAD.WIDE R42, R34.reuse, 0x2, R56 ;  /* 0x00000002222a7825 */ /* 0x042fe200078e0238 */
[----:B------:R0:W2:Y:S04]  /*24c0*/  @!P6 LDG.E.U16 R26, desc[UR16][R48.64] ;  /* 0x00000010301ae981 */ /* 0x0000a8000c1e1500 */
[----:B------:R-:W2:Y:S01]  /*24d0*/  @P1 LDG.E.U16 R24, desc[UR16][R42.64] ;  /* 0x000000102a181981 */ /* 0x000ea2000c1e1500 */
[----:B------:R-:W-:-:S03]  /*24e0*/  IMAD.WIDE R6, R34, 0x2, R54 ;  /* 0x0000000222067825 */ /* 0x000fc600078e0236 */
[----:B------:R-:W-:Y:S04]  /*24f0*/  STL [R1+0x544], R50 ;  /* 0x0005443201007387 */ /* 0x000fe80000100800 */
[----:B------:R-:W2:Y:S01]  /*2500*/  @P1 LDG.E.U16 R23, desc[UR16][R6.64] ;  /* 0x0000001006171981 */ /* 0x000ea2000c1e1500 */
[----:B------:R-:W-:Y:S01]  /*2510*/  LOP3.LUT P1, RZ, R13, 0x1, RZ, 0xc0, !PT ;  /* 0x000000010dff7812 */ /* 0x000fe2000782c0ff */
[----:B------:R-:W-:Y:S02]  /*2520*/  IMAD R34, R2, 0x21, RZ ;  /* 0x0000002102227824 */ /* 0x000fe400078e02ff */
[----:B------:R-:W-:Y:S04]  /*2530*/  STL [R1+0x540], R51 ;  /* 0x0005403301007387 */ /* 0x000fe80000100800 */
[----:B------:R0:W-:Y:S04]  /*2540*/  STL.64 [R1+0x2b8], R48 ;  /* 0x0002b83001007387 */ /* 0x0001e80000100a00 */
[----:B------:R1:W-:Y:S04]  /*2550*/  STL.64 [R1+0x2b0], R44 ;  /* 0x0002b02c01007387 */ /* 0x0003e80000100a00 */
[----:B------:R1:W2:Y:S01]  /*2560*/  @!P6 LDG.E.U16 R25, desc[UR16][R44.64] ;  /* 0x000000102c19e981 */ /* 0x0002a2000c1e1500 */
[----:B0-----:R-:W-:-:S05]  /*2570*/  IMAD.WIDE R48, R34, 0x2, R56 ;  /* 0x0000000222307825 */ /* 0x001fca00078e0238 */
[----:B------:R-:W2:Y:S01]  /*2580*/  @P1 LDG.E.U16 R11, desc[UR16][R48.64] ;  /* 0x00000010300b1981 */ /* 0x000ea2000c1e1500 */
[----:B-1----:R-:W-:-:S05]  /*2590*/  IMAD.WIDE R44, R34, 0x2, R54 ;  /* 0x00000002222c7825 */ /* 0x002fca00078e0236 */
[----:B------:R-:W2:Y:S01]  /*25a0*/  @P1 LDG.E.U16 R10, desc[UR16][R44.64] ;  /* 0x000000102c0a1981 */ /* 0x000ea2000c1e1500 */
[----:B------:R-:W-:Y:S02]  /*25b0*/  PRMT R31, RZ, 0x7610, R31 ;  /* 0x00007610ff1f7816 */ /* 0x000fe4000000001f */
[----:B------:R-:W-:Y:S01]  /*25c0*/  PRMT R30, RZ, 0x7610, R30 ;  /* 0x00007610ff1e7816 */ /* 0x000fe2000000001e */
[----:B------:R-:W-:-:S03]  /*25d0*/  VIADD R12, R58, 0xfffffffd ;  /* 0xfffffffd3a0c7836 */ /* 0x000fc60000000000 */
[----:B------:R-:W3:Y:S04]  /*25e0*/  @P4 LDG.E.U16 R31, desc[UR16][R52.64] ;  /* 0x00000010341f4981 */ /* 0x000ee8000c1e1500 */
[----:B------:R0:W3:Y:S01]  /*25f0*/  @P4 LDG.E.U16 R30, desc[UR16][R50.64] ;  /* 0x00000010321e4981 */ /* 0x0000e2000c1e1500 */
[----:B------:R-:W-:Y:S02]  /*2600*/  ISETP.GE.U32.AND P4, PT, R12, 0x7fffffbe, PT ;  /* 0x7fffffbe0c00780c */ /* 0x000fe40003f86070 */
[----:B------:R-:W-:-:S04]  /*2610*/  SHF.R.U32.HI R12, RZ, 0x6, R8 ;  /* 0x00000006ff0c7819 */ /* 0x000fc80000011608 */
[----:B------:R-:W-:Y:S01]  /*2620*/  LOP3.LUT P6, RZ, R12, 0x1, RZ, 0xc0, !PT ;  /* 0x000000010cff7812 */ /* 0x000fe200078cc0ff */
[----:B------:R-:W-:Y:S01]  /*2630*/  IMAD R12, R2, 0x19, RZ ;  /* 0x00000019020c7824 */ /* 0x000fe200078e02ff */
[----:B------:R1:W-:Y:S01]  /*2640*/  STL.64 [R1+0x238], R42 ;  /* 0x0002382a01007387 */ /* 0x0003e20000100a00 */
[----:B0-----:R-:W-:Y:S02]  /*2650*/  PRMT R50, RZ, 0x7610, R50 ;  /* 0x00007610ff327816 */ /* 0x001fe40000000032 */
[----:B------:R-:W-:Y:S01]  /*2660*/  PRMT R51, RZ, 0x7610, R51 ;  /* 0x00007610ff337816 */ /* 0x000fe20000000033 */
[----:B------:R0:W-:Y:S01]  /*2670*/  STL.64 [R1+0x230], R6 ;  /* 0x0002300601007387 */ /* 0x0001e20000100a00 */
[----:B------:R-:W-:Y:S01]  /*2680*/  SHF.R.U64 R13, R4, 0x16, RZ ;  /* 0x00000016040d7819 */ /* 0x000fe200000012ff */
[----:B-1----:R-:W-:-:S04]  /*2690*/  IMAD.WIDE R42, R12, 0x2, R56 ;  /* 0x000000020c2a7825 */ /* 0x002fc800078e0238 */
[----:B0-----:R-:W-:Y:S01]  /*26a0*/  IMAD.WIDE R6, R12, 0x2, R54 ;  /* 0x000000020c067825 */ /* 0x001fe200078e0236 */
[----:B------:R-:W-:Y:S01]  /*26b0*/  SHF.R.U64 R12, R4, 0xe, RZ ;  /* 0x0000000e040c7819 */ /* 0x000fe200000012ff */
[----:B------:R-:W3:Y:S04]  /*26c0*/  @P6 LDG.E.U16 R51, desc[UR16][R42.64] ;  /* 0x000000102a336981 */ /* 0x000ee8000c1e1500 */
[----:B------:R-:W3:Y:S01]  /*26d0*/  @P6 LDG.E.U16 R50, desc[UR16][R6.64] ;  /* 0x0000001006326981 */ /* 0x000ee2000c1e1500 */
[----:B------:R-:W-:-:S03]  /*26e0*/  LOP3.LUT P6, RZ, R13, 0x1, RZ, 0xc0, !PT ;  /* 0x000000010dff7812 */ /* 0x000fc600078cc0ff */
[----:B------:R0:W-:Y:S01]  /*26f0*/  STL.64 [R1+0x1b8], R42 ;  /* 0x0001b82a01007387 */ /* 0x0001e20000100a00 */
[----:B------:R-:W-:-:S03]  /*2700*/  LOP3.LUT P1, RZ, R12, 0x1, RZ, 0xc0, !PT ;  /* 0x000000010cff7812 */ /* 0x000fc6000782c0ff */
[----:B------:R1:W-:Y:S01]  /*2710*/  STL.64 [R1+0x1b0], R6 ;  /* 0x0001b00601007387 */ /* 0x0003e20000100a00 */
[C---:B------:R-:W-:Y:S01]  /*2720*/  IMAD R12, R2.reuse, 0x29, RZ ;  /* 0x00000029020c7824 */ /* 0x040fe200078e02ff */
[----:B------:R-:W-:Y:S01]  /*2730*/  PRMT R60, RZ, 0x7610, R60 ;  /* 0x00007610ff3c7816 */ /* 0x000fe2000000003c */
[----:B------:R-:W-:Y:S01]  /*2740*/  IMAD R13, R2, 0x31, RZ ;  /* 0x00000031020d7824 */ /* 0x000fe200078e02ff */
[----:B0-----:R-:W4:Y:S04]  /*2750*/  LDL.LU.64 R42, [R1+0x650] ;  /* 0x00065000012a7983 */ /* 0x001f280000300a00 */
[----:B-1----:R-:W4:Y:S04]  /*2760*/  LDL.LU.64 R6, [R1+0x648] ;  /* 0x0006480001067983 */ /* 0x002f280000300a00 */
[----:B------:R0:W-:Y:S04]  /*2770*/  STL.64 [R1+0x138], R48 ;  /* 0x0001383001007387 */ /* 0x0001e80000100a00 */
[----:B------:R-:W-:Y:S01]  /*2780*/  STL.64 [R1+0x130], R44 ;  /* 0x0001302c01007387 */ /* 0x000fe20000100a00 */
[----:B------:R-:W-:Y:S01]  /*2790*/  PRMT R46, RZ, 0x7610, R46 ;  /* 0x00007610ff2e7816 */ /* 0x000fe2000000002e */
[----:B0-----:R-:W-:-:S05]  /*27a0*/  IMAD.WIDE R48, R13, 0x2, R56 ;  /* 0x000000020d307825 */ /* 0x001fca00078e0238 */
[----:B------:R-:W4:Y:S04]  /*27b0*/  @P1 LDG.E.U16 R46, desc[UR16][R48.64] ;  /* 0x00000010302e1981 */ /* 0x000f28000c1e1500 */
[----:B--2---:R-:W-:Y:S04]  /*27c0*/  STL [R1+0x58], R10 ;  /* 0x0000580a01007387 */ /* 0x004fe80000100800 */
[----:B------:R0:W-:Y:S02]  /*27d0*/  STL [R1+0x5c], R11 ;  /* 0x00005c0b01007387 */ /* 0x0001e40000100800 */
[----:B0-----:R-:W-:-:S05]  /*27e0*/  IMAD.WIDE R10, R12, 0x2, R56 ;  /* 0x000000020c0a7825 */ /* 0x001fca00078e0238 */
[----:B------:R-:W2:Y:S01]  /*27f0*/  @P6 LDG.E.U16 R60, desc[UR16][R10.64] ;  /* 0x000000100a3c6981 */ /* 0x000ea2000c1e1500 */
[----:B------:R-:W-:Y:S01]  /*2800*/  PRMT R47, RZ, 0x7610, R47 ;  /* 0x00007610ff2f7816 */ /* 0x000fe2000000002f */
[----:B------:R-:W-:Y:S01]  /*2810*/  IMAD.WIDE R44, R13, 0x2, R54 ;  /* 0x000000020d2c7825 */ /* 0x000fe200078e0236 */
[----:B------:R-:W-:-:S06]  /*2820*/  PRMT R35, RZ, 0x7610, R35 ;  /* 0x00007610ff237816 */ /* 0x000fcc0000000023 */
[----:B------:R-:W4:Y:S04]  /*2830*/  @P1 LDG.E.U16 R35, desc[UR16][R44.64] ;  /* 0x000000102c231981 */ /* 0x000f28000c1e1500 */
[----:B---3--:R-:W-:Y:S04]  /*2840*/  STL [R1+0x60], R50 ;  /* 0x0000603201007387 */ /* 0x008fe80000100800 */
[----:B------:R0:W-:Y:S02]  /*2850*/  STL [R1+0x64], R51 ;  /* 0x0000643301007387 */ /* 0x0001e40000100800 */
[----:B0-----:R-:W-:Y:S01]  /*2860*/  IMAD.WIDE R50, R12, 0x2, R54 ;  /* 0x000000020c327825 */ /* 0x001fe200078e0236 */
[----:B------:R-:W-:-:S04]  /*2870*/  SHF.R.U64 R12, R4, 0x6, RZ ;  /* 0x00000006040c7819 */ /* 0x000fc800000012ff */
[----:B------:R0:W3:Y:S01]  /*2880*/  @P6 LDG.E.U16 R47, desc[UR16][R50.64] ;  /* 0x00000010322f6981 */ /* 0x0000e2000c1e1500 */
[----:B------:R-:W-:-:S03]  /*2890*/  LOP3.LUT P1, RZ, R12, 0x1, RZ, 0xc0, !PT ;  /* 0x000000010cff7812 */ /* 0x000fc6000782c0ff */
[----:B------:R1:W-:Y:S04]  /*28a0*/  STL.64 [R1+0xb8], R10 ;  /* 0x0000b80a01007387 */ /* 0x0003e80000100a00 */
[----:B------:R0:W-:Y:S01]  /*28b0*/  STL.64 [R1+0xb0], R50 ;  /* 0x0000b03201007387 */ /* 0x0001e20000100a00 */
[----:B------:R-:W-:-:S03]  /*28c0*/  IMAD.SHL.U32 R12, R2, 0x2, RZ ;  /* 0x00000002020c7824 */ /* 0x000fc600078e00ff */
[----:B-1----:R-:W3:Y:S01]  /*28d0*/  LDL.LU.64 R10, [R1+0x640] ;  /* 0x00064000010a7983 */ /* 0x002ee20000300a00 */
[----:B------:R-:W-:Y:S02]  /*28e0*/  PRMT R52, RZ, 0x7610, R52 ;  /* 0x00007610ff347816 */ /* 0x000fe40000000034 */
[----:B------:R-:W-:Y:S01]  /*28f0*/  PRMT R38, RZ, 0x7610, R38 ;  /* 0x00007610ff267816 */ /* 0x000fe20000000026 */
[----:B0-----:R-:W-:Y:S01]  /*2900*/  IMAD.WIDE R50, R12, 0x2, R56 ;  /* 0x000000020c327825 */ /* 0x001fe200078e0238 */
[----:B------:R-:W-:-:S06]  /*2910*/  PRMT R39, RZ, 0x7610, R39 ;  /* 0x00007610ff277816 */ /* 0x000fcc0000000027 */
[----:B------:R-:W3:Y:S04]  /*2920*/  @!P4 LDG.E.U16 R39, desc[UR16][R50.64] ;  /* 0x000000103227c981 */ /* 0x000ee8000c1e1500 */
[----:B--2---:R-:W-:Y:S04]  /*2930*/  STL [R1+0x54], R60 ;  /* 0x0000543c01007387 */ /* 0x004fe80000100800 */
[----:B------:R-:W-:Y:S04]  /*2940*/  STL.64 [R1+0x38], R48 ;  /* 0x0000383001007387 */ /* 0x000fe80000100a00 */
[----:B------:R-:W-:Y:S04]  /*2950*/  STL.64 [R1+0x30], R44 ;  /* 0x0000302c01007387 */ /* 0x000fe80000100a00 */
[----:B----4-:R0:W-:Y:S02]  /*2960*/  STL [R1+0x74], R46 ;  /* 0x0000742e01007387 */ /* 0x0101e40000100800 */
[----:B0-----:R-:W-:-:S02]  /*2970*/  IMAD R46, R2, 0x39, RZ ;  /* 0x00000039022e7824 */ /* 0x001fc400078e02ff */
[----:B------:R-:W-:-:S04]  /*2980*/  IMAD.WIDE R44, R12, 0x2, R54 ;  /* 0x000000020c2c7825 */ /* 0x000fc800078e0236 */
[----:B------:R-:W-:Y:S01]  /*2990*/  IMAD.WIDE R48, R46, 0x2, R56 ;  /* 0x000000022e307825 */ /* 0x000fe200078e0238 */
[----:B------:R-:W2:Y:S04]  /*29a0*/  @!P4 LDG.E.U16 R38, desc[UR16][R44.64] ;  /* 0x000000102c26c981 */ /* 0x000ea8000c1e1500 */
[----:B------:R-:W4:Y:S01]  /*29b0*/  @P1 LDG.E.U16 R52, desc[UR16][R48.64] ;  /* 0x0000001030341981 */ /* 0x000f22000c1e1500 */
[----:B------:R-:W-:-:S05]  /*29c0*/  VIADD R34, R58, 0xfffffff5 ;  /* 0xfffffff53a227836 */ /* 0x000fca0000000000 */
[----:B------:R-:W-:Y:S01]  /*29d0*/  ISETP.GE.U32.AND P6, PT, R34, 0x7fffffb6, PT ;  /* 0x7fffffb62200780c */ /* 0x000fe20003fc6070 */
[----:B------:R-:W-:Y:S01]  /*29e0*/  IMAD R13, R2, 0xa, RZ ;  /* 0x0000000a020d7824 */ /* 0x000fe200078e02ff */
[----:B------:R-:W-:Y:S01]  /*29f0*/  PRMT R21, RZ, 0x7610, R21 ;  /* 0x00007610ff157816 */ /* 0x000fe20000000015 */
[----:B---3--:R-:W-:Y:S04]  /*2a00*/  STL [R1+0x50], R47 ;  /* 0x0000502f01007387 */ /* 0x008fe80000100800 */
[----:B------:R0:W-:Y:S01]  /*2a10*/  STL [R1+0x70], R35 ;  /* 0x0000702301007387 */ /* 0x0001e20000100800 */
[----:B------:R-:W-:-:S03]  /*2a20*/  PRMT R20, RZ, 0x7610, R20 ;  /* 0x00007610ff147816 */ /* 0x000fc60000000014 */
[----:B------:R-:W-:Y:S01]  /*2a30*/  STL.64 [R1+0x328], R50 ;  /* 0x0003283201007387 */ /* 0x000fe20000100a00 */
[----:B0-----:R-:W-:-:S03]  /*2a40*/  IMAD.WIDE R34, R13, 0x2, R56 ;  /* 0x000000020d227825 */ /* 0x001fc600078e0238 */
[----:B------:R-:W-:Y:S01]  /*2a50*/  STL [R1+0x550], R48 ;  /* 0x0005503001007387 */ /* 0x000fe20000100800 */
[----:B------:R-:W-:-:S03]  /*2a60*/  PRMT R43, RZ, 0x7610, R43 ;  /* 0x00007610ff2b7816 */ /* 0x000fc6000000002b */
[----:B------:R0:W-:Y:S01]  /*2a70*/  STL.64 [R1+0x2a8], R34 ;  /* 0x0002a82201007387 */ /* 0x0001e20000100a00 */
[----:B------:R-:W-:-:S03]  /*2a80*/  IMAD.WIDE R46, R46, 0x2, R54 ;  /* 0x000000022e2e7825 */ /* 0x000fc600078e0236 */
[----:B------:R0:W3:Y:S01]  /*2a90*/  @!P6 LDG.E.U16 R21, desc[UR16][R34.64] ;  /* 0x000000102215e981 */ /* 0x0000e2000c1e1500 */
[----:B------:R-:W-:Y:S01]  /*2aa0*/  SHF.R.U32.HI R12, RZ, 0xd, R8 ;  /* 0x0000000dff0c7819 */ /* 0x000fe20000011608 */
[----:B------:R-:W-:Y:S02]  /*2ab0*/  @!P5 IMAD.MOV R6, RZ, RZ, -R6 ;  /* 0x000000ffff06d224 */ /* 0x000fe400078e0a06 */
[----:B------:R1:W-:Y:S04]  /*2ac0*/  STL.64 [R1+0x320], R44 ;  /* 0x0003202c01007387 */ /* 0x0003e80000100a00 */
[----:B------:R-:W3:Y:S01]  /*2ad0*/  @P1 LDG.E.U16 R43, desc[UR16][R46.64] ;  /* 0x000000102e2b1981 */ /* 0x000ee2000c1e1500 */
[----:B0-----:R-:W-:Y:S01]  /*2ae0*/  IMAD.WIDE R34, R13, 0x2, R54 ;  /* 0x000000020d227825 */ /* 0x001fe200078e0236 */
[----:B------:R-:W-:-:S02]  /*2af0*/  LOP3.LUT P5, RZ, R12, 0x1, RZ, 0xc0, !PT ;  /* 0x000000010cff7812 */ /* 0x000fc400078ac0ff */
[----:B------:R-:W-:Y:S04]  /*2b00*/  STL [R1+0x598], R48 ;  /* 0x0005983001007387 */ /* 0x000fe80000100800 */
[----:B------:R0:W3:Y:S01]  /*2b10*/  @!P6 LDG.E.U16 R20, desc[UR16][R34.64] ;  /* 0x000000102214e981 */ /* 0x0000e2000c1e1500 */
[----:B------:R-:W-:-:S03]  /*2b20*/  ISETP.GE.AND P4, PT, R11, RZ, PT ;  /* 0x000000ff0b00720c */ /* 0x000fc60003f86270 */
[----:B------:R-:W-:Y:S01]  /*2b30*/  STL [R1+0x54c], R49 ;  /* 0x00054c3101007387 */ /* 0x000fe20000100800 */
[----:B------:R-:W-:-:S03]  /*2b40*/  IMAD R11, R2, 0x12, RZ ;  /* 0x00000012020b7824 */ /* 0x000fc600078e02ff */
[----:B------:R-:W-:Y:S04]  /*2b50*/  STL [R1+0x590], R49 ;  /* 0x0005903101007387 */ /* 0x000fe80000100800 */
[----:B------:R-:W-:Y:S04]  /*2b60*/  STL.64 [R1+0x558], R46 ;  /* 0x0005582e01007387 */ /* 0x000fe80000100a00 */
[----:B------:R-:W-:Y:S01]  /*2b70*/  STL [R1+0x5e8], R47 ;  /* 0x0005e82f01007387 */ /* 0x000fe20000100800 */
[----:B------:R-:W-:-:S03]  /*2b80*/  PRMT R0, RZ, 0x7610, R0 ;  /* 0x00007610ff007816 */ /* 0x000fc60000000000 */
[----:B------:R-:W-:Y:S01]  /*2b90*/  STL.64 [R1+0x2a0], R34 ;  /* 0x0002a02201007387 */ /* 0x000fe20000100a00 */
[----:B------:R-:W-:Y:S01]  /*2ba0*/  PRMT R42, RZ, 0x7610, R42 ;  /* 0x00007610ff2a7816 */ /* 0x000fe2000000002a */
[----:B-1----:R-:W-:-:S05]  /*2bb0*/  IMAD.WIDE R44, R11, 0x2, R56 ;  /* 0x000000020b2c7825 */ /* 0x002fca00078e0238 */
[----:B------:R-:W3:Y:S04]  /*2bc0*/  @P5 LDG.E.U16 R42, desc[UR16][R44.64] ;  /* 0x000000102c2a5981 */ /* 0x000ee8000c1e1500 */
[----:B----4-:R-:W-:Y:S04]  /*2bd0*/  STL [R1+0x6c], R52 ;  /* 0x00006c3401007387 */ /* 0x010fe80000100800 */
[----:B--2---:R-:W-:Y:S04]  /*2be0*/  STL [R1+0x7c], R38 ;  /* 0x00007c2601007387 */ /* 0x004fe80000100800 */
[----:B------:R1:W-:Y:S02]  /*2bf0*/  STL [R1+0xd0], R39 ;  /* 0x0000d02701007387 */ /* 0x0003e40000100800 */
[----:B-1----:R-:W-:-:S05]  /*2c00*/  IMAD.WIDE R38, R11, 0x2, R54 ;  /* 0x000000020b267825 */ /* 0x002fca00078e0236 */
[----:B------:R-:W2:Y:S01]  /*2c10*/  @P5 LDG.E.U16 R0, desc[UR16][R38.64] ;  /* 0x0000001026005981 */ /* 0x000ea2000c1e1500 */
[----:B------:R-:W-:-:S04]  /*2c20*/  SHF.R.U32.HI R13, RZ, 0x5, R8 ;  /* 0x00000005ff0d7819 */ /* 0x000fc80000011608 */
[----:B------:R-:W-:Y:S01]  /*2c30*/  LOP3.LUT P6, RZ, R13, 0x1, RZ, 0xc0, !PT ;  /* 0x000000010dff7812 */ /* 0x000fe200078cc0ff */
[----:B------:R-:W-:Y:S01]  /*2c40*/  IMAD R13, R2, 0x1a, RZ ;  /* 0x0000001a020d7824 */ /* 0x000fe200078e02ff */
[----:B------:R-:W-:Y:S01]  /*2c50*/  PRMT R12, RZ, 0x7610, R12 ;  /* 0x00007610ff0c7816 */ /* 0x000fe2000000000c */
[----:B------:R-:W-:Y:S02]  /*2c60*/  STL.64 [R1+0x228], R44 ;  /* 0x0002282c01007387 */ /* 0x000fe40000100a00 */
[----:B0-----:R-:W-:Y:S01]  /*2c70*/  IMAD.WIDE R34, R13, 0x2, R56 ;  /* 0x000000020d227825 */ /* 0x001fe200078e0238 */
[----:B------:R-:W-:Y:S02]  /*2c80*/  ISETP.NE.AND P5, PT, R5, RZ, PT ;  /* 0x000000ff0500720c */ /* 0x000fe40003fa5270 */
[----:B------:R-:W-:-:S05]  /*2c90*/  PRMT R11, RZ, 0x7610, R11 ;  /* 0x00007610ff0b7816 */ /* 0x000fca000000000b */
[----:B------:R0:W4:Y:S04]  /*2ca0*/  @P6 LDG.E.U16 R12, desc[UR16][R34.64] ;  /* 0x00000010220c6981 */ /* 0x000128000c1e1500 */
[----:B---3--:R-:W-:Y:S04]  /*2cb0*/  STL [R1+0xdc], R20 ;  /* 0x0000dc1401007387 */ /* 0x008fe80000100800 */
[----:B------:R1:W-:Y:S04]  /*2cc0*/  STL [R1+0x78], R21 ;  /* 0x0000781501007387 */ /* 0x0003e80000100800 */
[----:B------:R-:W-:Y:S04]  /*2cd0*/  STL [R1+0x68], R43 ;  /* 0x0000682b01007387 */ /* 0x000fe80000100800 */
[----:B------:R-:W-:Y:S04]  /*2ce0*/  STL.64 [R1+0x220], R38 ;  /* 0x0002202601007387 */ /* 0x000fe80000100a00 */
[----:B------:R0:W-:Y:S01]  /*2cf0*/  STL.64 [R1+0x1a8], R34 ;  /* 0x0001a82201007387 */ /* 0x0001e20000100a00 */
[----:B-1----:R-:W-:Y:S01]  /*2d00*/  IMAD.WIDE R20, R13, 0x2, R54 ;  /* 0x000000020d147825 */ /* 0x002fe200078e0236 */
[----:B------:R-:W-:-:S03]  /*2d10*/  SHF.R.U64 R13, R4, 0x15, RZ ;  /* 0x00000015040d7819 */ /* 0x000fc600000012ff */
[----:B------:R-:W-:Y:S01]  /*2d20*/  @!P4 IMAD.MOV R7, RZ, RZ, -R7 ;  /* 0x000000ffff07c224 */ /* 0x000fe200078e0a07 */
[----:B0-----:R-:W-:Y:S01]  /*2d30*/  LOP3.LUT R34, RZ, R5, RZ, 0x33, !PT ;  /* 0x00000005ff227212 */ /* 0x001fe200078e33ff */
[----:B------:R0:W3:Y:S03]  /*2d40*/  @P6 LDG.E.U16 R11, desc[UR16][R20.64] ;  /* 0x00000010140b6981 */ /* 0x0000e6000c1e1500 */
[C---:B------:R-:W-:Y:S02]  /*2d50*/  SEL R50, R34.reuse, R10, !P5 ;  /* 0x0000000a22327207 */ /* 0x040fe40006800000 */
[C---:B------:R-:W-:Y:S02]  /*2d60*/  SEL R51, R34.reuse, R9, !P5 ;  /* 0x0000000922337207 */ /* 0x040fe40006800000 */
[----:B------:R-:W-:Y:S01]  /*2d70*/  SEL R52, R34, R6, !P5 ;  /* 0x0000000622347207 */ /* 0x000fe20006800000 */
[----:B------:R0:W-:Y:S01]  /*2d80*/  STL.64 [R1+0x1a0], R20 ;  /* 0x0001a01401007387 */ /* 0x0001e20000100a00 */
[----:B------:R-:W-:-:S03]  /*2d90*/  SHF.R.U64 R5, R4, 0x1d, RZ ;  /* 0x0000001d04057819 */ /* 0x000fc600000012ff */
[----:B------:R-:W-:Y:S01]  /*2da0*/  STL.64 [R1+0x560], R50 ;  /* 0x0005603201007387 */ /* 0x000fe20000100a00 */
[----:B------:R-:W-:-:S03]  /*2db0*/  LOP3.LUT P6, RZ, R13, 0x1, RZ, 0xc0, !PT ;  /* 0x000000010dff7812 */ /* 0x000fc600078cc0ff */
[----:B------:R-:W-:Y:S01]  /*2dc0*/  STL [R1+0x568], R52 ;  /* 0x0005683401007387 */ /* 0x000fe20000100800 */
[----:B------:R-:W-:Y:S01]  /*2dd0*/  IMAD R6, R2, 0x22, RZ ;  /* 0x0000002202067824 */ /* 0x000fe200078e02ff */
[----:B------:R-:W-:Y:S02]  /*2de0*/  PRMT R36, RZ, 0x7610, R36 ;  /* 0x00007610ff247816 */ /* 0x000fe40000000024 */
[----:B------:R-:W-:Y:S01]  /*2df0*/  PRMT R37, RZ, 0x7610, R37 ;  /* 0x00007610ff257816 */ /* 0x000fe20000000025 */
[----:B0-----:R-:W-:Y:S01]  /*2e00*/  IMAD.WIDE R20, R6, 0x2, R56 ;  /* 0x0000000206147825 */ /* 0x001fe200078e0238 */
[----:B------:R-:W-:-:S03]  /*2e10*/  PRMT R53, RZ, 0x7610, R53 ;  /* 0x00007610ff357816 */ /* 0x000fc60000000035 */
[--C-:B------:R-:W-:Y:S01]  /*2e20*/  IMAD.WIDE R44, R6, 0x2, R54.reuse ;  /* 0x00000002062c7825 */ /* 0x100fe200078e0236 */
[----:B--2---:R0:W-:Y:S02]  /*2e30*/  STL [R1+0xd4], R0 ;  /* 0x0000d40001007387 */ /* 0x0041e40000100800 */
[----:B0-----:R-:W-:Y:S02]  /*2e40*/  SEL R0, R34, R7, !P5 ;  /* 0x0000000722007207 */ /* 0x001fe40006800000 */
[----:B------:R-:W-:Y:S01]  /*2e50*/  LOP3.LUT P5, RZ, R5, 0x1, RZ, 0xc0, !PT ;  /* 0x0000000105ff7812 */ /* 0x000fe200078ac0ff */
[----:B------:R-:W-:Y:S02]  /*2e60*/  IMAD R7, R2, 0x2a, RZ ;  /* 0x0000002a02077824 */ /* 0x000fe400078e02ff */
[----:B------:R-:W-:Y:S02]  /*2e70*/  STL [R1+0x56c], R0 ;  /* 0x00056c0001007387 */ /* 0x000fe40000100800 */
[----:B------:R-:W-:-:S02]  /*2e80*/  IMAD.WIDE R38, R7, 0x2, R54 ;  /* 0x0000000207267825 */ /* 0x000fc400078e0236 */
[----:B------:R0:W-:Y:S04]  /*2e90*/  STL [R1+0xd8], R42 ;  /* 0x0000d82a01007387 */ /* 0x0001e80000100800 */
[----:B------:R-:W2:Y:S04]  /*2ea0*/  @P6 LDG.E.U16 R36, desc[UR16][R38.64] ;  /* 0x0000001026246981 */ /* 0x000ea8000c1e1500 */
[----:B------:R-:W3:Y:S01]  /*2eb0*/  @P5 LDG.E.U16 R53, desc[UR16][R20.64] ;  /* 0x0000001014355981 */ /* 0x000ee2000c1e1500 */
[----:B0-----:R-:W-:-:S03]  /*2ec0*/  IMAD.WIDE R42, R7, 0x2, R56 ;  /* 0x00000002072a7825 */ /* 0x001fc600078e0238 */
[----:B------:R0:W-:Y:S04]  /*2ed0*/  STL.64 [R1+0x128], R20 ;  /* 0x0001281401007387 */ /* 0x0001e80000100a00 */
[----:B------:R1:W3:Y:S04]  /*2ee0*/  @P6 LDG.E.U16 R37, desc[UR16][R42.64] ;  /* 0x000000102a256981 */ /* 0x0002e8000c1e1500 */
[----:B------:R-:W-:Y:S04]  /*2ef0*/  STL.64 [R1+0x120], R44 ;  /* 0x0001202c01007387 */ /* 0x000fe80000100a00 */
[----:B0-----:R-:W4:Y:S01]  /*2f00*/  LDL.LU.64 R20, [R1+0x638] ;  /* 0x0006380001147983 */ /* 0x001f220000300a00 */
[----:B------:R-:W-:-:S02]  /*2f10*/  PRMT R41, RZ, 0x7610, R41 ;  /* 0x00007610ff297816 */ /* 0x000fc40000000029 */
[C---:B------:R-:W-:Y:S02]  /*2f20*/  SHF.R.U64 R5, R4.reuse, 0xd, RZ ;  /* 0x0000000d04057819 */ /* 0x040fe400000012ff */
[----:B------:R-:W-:Y:S02]  /*2f30*/  SHF.R.U64 R6, R4, 0x5, RZ ;  /* 0x0000000504067819 */ /* 0x000fe400000012ff */
[----:B------:R0:W4:Y:S01]  /*2f40*/  @P5 LDG.E.U16 R41, desc[UR16][R44.64] ;  /* 0x000000102c295981 */ /* 0x000122000c1e1500 */
[----:B------:R-:W-:Y:S02]  /*2f50*/  LOP3.LUT P5, RZ, R5, 0x1, RZ, 0xc0, !PT ;  /* 0x0000000105ff7812 */ /* 0x000fe400078ac0ff */
[----:B------:R-:W-:Y:S01]  /*2f60*/  LOP3.LUT P6, RZ, R6, 0x1, RZ, 0xc0, !PT ;  /* 0x0000000106ff7812 */ /* 0x000fe200078cc0ff */
[----:B------:R1:W-:Y:S01]  /*2f70*/  STL.64 [R1+0xa8], R42 ;  /* 0x0000a82a01007387 */ /* 0x0003e20000100a00 */
[----:B------:R-:W-:Y:S01]  /*2f80*/  IMAD R5, R2, 0x32, RZ ;  /* 0x0000003202057824 */ /* 0x000fe200078e02ff */
[----:B------:R-:W-:-:S02]  /*2f90*/  PRMT R40, RZ, 0x7610, R40 ;  /* 0x00007610ff287816 */ /* 0x000fc40000000028 */
[----:B------:R0:W-:Y:S01]  /*2fa0*/  STL.64 [R1+0xa0], R38 ;  /* 0x0000a02601007387 */ /* 0x0001e20000100a00 */
[----:B-1----:R-:W-:-:S04]  /*2fb0*/  IMAD R42, R2, 0x3a, RZ ;  /* 0x0000003a022a7824 */ /* 0x002fc800078e02ff */
[----:B0-----:R-:W-:-:S04]  /*2fc0*/  IMAD.WIDE R44, R42, 0x2, R56 ;  /* 0x000000022a2c7825 */ /* 0x001fc800078e0238 */
[C---:B------:R-:W-:Y:S01]  /*2fd0*/  IMAD.WIDE R38, R5.reuse, 0x2, R54 ;  /* 0x0000000205267825 */ /* 0x040fe200078e0236 */
[----:B--2---:R-:W-:Y:S04]  /*2fe0*/  STL [R1+0x150], R36 ;  /* 0x0001502401007387 */ /* 0x004fe80000100800 */
[----:B---3--:R0:W-:Y:S01]  /*2ff0*/  STL [R1+0x154], R37 ;  /* 0x0001542501007387 */ /* 0x0081e20000100800 */
[----:B----4-:R-:W-:Y:S01]  /*3000*/  PRMT R20, RZ, 0x7610, R20 ;  /* 0x00007610ff147816 */ /* 0x010fe20000000014 */
[----:B0-----:R-:W-:Y:S01]  /*3010*/  IMAD.WIDE R36, R5, 0x2, R56 ;  /* 0x0000000205247825 */ /* 0x001fe200078e0238 */
[----:B------:R-:W-:-:S04]  /*3020*/  PRMT R21, RZ, 0x7610, R21 ;  /* 0x00007610ff157816 */ /* 0x000fc80000000015 */
[----:B------:R-:W2:Y:S04]  /*3030*/  @P6 LDG.E.U16 R20, desc[UR16][R44.64] ;  /* 0x000000102c146981 */ /* 0x000ea8000c1e1500 */
[----:B------:R-:W3:Y:S04]  /*3040*/  @P5 LDG.E.U16 R40, desc[UR16][R36.64] ;  /* 0x0000001024285981 */ /* 0x000ee8000c1e1500 */
[----:B------:R0:W4:Y:S04]  /*3050*/  @P5 LDG.E.U16 R21, desc[UR16][R38.64] ;  /* 0x0000001026155981 */ /* 0x000128000c1e1500 */
[----:B------:R1:W-:Y:S04]  /*3060*/  STL.64 [R1+0x28], R36 ;  /* 0x0000282401007387 */ /* 0x0003e80000100a00 */
[----:B------:R0:W-:Y:S04]  /*3070*/  STL.64 [R1+0x20], R38 ;  /* 0x0000202601007387 */ /* 0x0001e80000100a00 */
[----:B-1----:R-:W4:Y:S01]  /*3080*/  LDL.LU.64 R36, [R1+0x630] ;  /* 0x0006300001247983 */ /* 0x002f220000300a00 */
[----:B------:R-:W-:Y:S01]  /*3090*/  PRMT R47, RZ, 0x7610, R47 ;  /* 0x00007610ff2f7816 */ /* 0x000fe2000000002f */
[----:B------:R-:W-:-:S04]  /*30a0*/  IMAD.WIDE R42, R42, 0x2, R54 ;  /* 0x000000022a2a7825 */ /* 0x000fc800078e0236 */
[C---:B------:R-:W-:Y:S01]  /*30b0*/  VIADD R5, R58.reuse, 0xfffffffb ;  /* 0xfffffffb3a057836 */ /* 0x040fe20000000000 */
[----:B------:R-:W4:Y:S01]  /*30c0*/  @P6 LDG.E.U16 R47, desc[UR16][R42.64] ;  /* 0x000000102a2f6981 */ /* 0x000f22000c1e1500 */
[----:B------:R-:W-:-:S03]  /*30d0*/  VIADD R6, R58, 0xfffffff4 ;  /* 0xfffffff43a067836 */ /* 0x000fc60000000000 */
[----:B------:R-:W-:Y:S01]  /*30e0*/  ISETP.GE.U32.AND P6, PT, R5, 0x7fffffbc, PT ;  /* 0x7fffffbc0500780c */ /* 0x000fe20003fc6070 */
[----:B------:R-:W-:Y:S01]  /*30f0*/  IMAD R5, R2, 0x3, RZ ;  /* 0x0000000302057824 */ /* 0x000fe200078e02ff */
[----:B------:R-:W-:Y:S01]  /*3100*/  ISETP.GE.U32.AND P5, PT, R6, 0x7fffffb5, PT ;  /* 0x7fffffb50600780c */ /* 0x000fe20003fa6070 */
[----:B------:R-:W-:Y:S01]  /*3110*/  VIADD R35, R58, 0xfffffffc ;  /* 0xfffffffc3a237836 */ /* 0x000fe20000000000 */
[----:B------:R-:W-:Y:S01]  /*3120*/  STL.64 [R1+0x570], R44 ;  /* 0x0005702c01007387 */ /* 0x000fe20000100a00 */
[----:B0-----:R-:W-:-:S03]  /*3130*/  IMAD.WIDE R38, R5, 0x2, R56 ;  /* 0x0000000205267825 */ /* 0x001fc600078e0238 */
[----:B------:R-:W-:Y:S01]  /*3140*/  STL.64 [R1+0x578], R42 ;  /* 0x0005782a01007387 */ /* 0x000fe20000100a00 */
[----:B------:R-:W-:Y:S01]  /*3150*/  ISETP.GE.U32.AND P4, PT, R35, 0x7fffffbd, PT ;  /* 0x7fffffbd2300780c */ /* 0x000fe20003f86070 */
[----:B------:R-:W-:Y:S02]  /*3160*/  IMAD R6, R2, 0xb, RZ ;  /* 0x0000000b02067824 */ /* 0x000fe400078e02ff */
[----:B------:R-:W-:Y:S04]  /*3170*/  STL [R1+0x15c], R53 ;  /* 0x00015c3501007387 */ /* 0x000fe80000100800 */
[----:B------:R-:W-:Y:S01]  /*3180*/  STL [R1+0x158], R41 ;  /* 0x0001582901007387 */ /* 0x000fe20000100800 */
[----:B------:R-:W-:-:S03]  /*3190*/  PRMT R7, RZ, 0x7610, R7 ;  /* 0x00007610ff077816 */ /* 0x000fc60000000007 */
[----:B---3--:R0:W-:Y:S04]  /*31a0*/  STL [R1+0xec], R40 ;  /* 0x0000ec2801007387 */ /* 0x0081e80000100800 */
[----:B------:R-:W-:Y:S04]  /*31b0*/  STL.64 [R1+0x318], R38 ;  /* 0x0003182601007387 */ /* 0x000fe80000100a00 */
[----:B--2---:R-:W-:Y:S04]  /*31c0*/  STL [R1+0xe4], R20 ;  /* 0x0000e41401007387 */ /* 0x004fe80000100800 */
[----:B----4-:R1:W-:Y:S01]  /*31d0*/  STL [R1+0xe8], R21 ;  /* 0x0000e81501007387 */ /* 0x0103e20000100800 */
[----:B0-----:R-:W-:-:S04]  /*31e0*/  IMAD.WIDE R40, R5, 0x2, R54 ;  /* 0x0000000205287825 */ /* 0x001fc800078e0236 */
[----:B-1----:R-:W-:Y:S01]  /*31f0*/  IMAD.WIDE R20, R6, 0x2, R56 ;  /* 0x0000000206147825 */ /* 0x002fe200078e0238 */
[----:B------:R-:W-:Y:S02]  /*3200*/  PRMT R37, RZ, 0x7610, R37 ;  /* 0x00007610ff257816 */ /* 0x000fe40000000025 */
[----:B------:R-:W-:Y:S02]  /*3210*/  PRMT R36, RZ, 0x7610, R36 ;  /* 0x00007610ff247816 */ /* 0x000fe40000000024 */
[----:B------:R-:W2:Y:S04]  /*3220*/  @!P5 LDG.E.U16 R7, desc[UR16][R20.64] ;  /* 0x000000101407d981 */ /* 0x000ea8000c1e1500 */
[----:B------:R0:W-:Y:S04]  /*3230*/  STL.64 [R1+0x310], R40 ;  /* 0x0003102801007387 */ /* 0x0001e80000100a00 */
[----:B------:R-:W3:Y:S04]  /*3240*/  @!P4 LDG.E.U16 R37, desc[UR16][R38.64] ;  /* 0x000000102625c981 */ /* 0x000ee8000c1e1500 */
[----:B------:R0:W4:Y:S04]  /*3250*/  @!P4 LDG.E.U16 R36, desc[UR16][R40.64] ;  /* 0x000000102824c981 */ /* 0x000128000c1e1500 */
[----:B------:R-:W3:Y:S01]  /*3260*/  LDL.LU R38, [R1+0x628] ;  /* 0x0006280001267983 */ /* 0x000ee20000300800 */
[----:B------:R-:W-:-:S04]  /*3270*/  SHF.R.U32.HI R5, RZ, 0xc, R8 ;  /* 0x0000000cff057819 */ /* 0x000fc80000011608 */
[----:B------:R-:W-:Y:S01]  /*3280*/  LOP3.LUT P4, RZ, R5, 0x1, RZ, 0xc0, !PT ;  /* 0x0000000105ff7812 */ /* 0x000fe2000788c0ff */
[----:B------:R-:W-:Y:S01]  /*3290*/  STL.64 [R1+0x298], R20 ;  /* 0x0002981401007387 */ /* 0x000fe20000100a00 */
[----:B------:R-:W-:Y:S01]  /*32a0*/  PRMT R16, RZ, 0x7610, R16 ;  /* 0x00007610ff107816 */ /* 0x000fe20000000010 */
[----:B0-----:R-:W-:Y:S01]  /*32b0*/  IMAD.WIDE R40, R6, 0x2, R54 ;  /* 0x0000000206287825 */ /* 0x001fe200078e0236 */
[----:B------:R-:W-:Y:S01]  /*32c0*/  PRMT R17, RZ, 0x7610, R17 ;  /* 0x00007610ff117816 */ /* 0x000fe20000000011 */
[----:B--2---:R0:W-:Y:S02]  /*32d0*/  STL [R1+0x160], R7 ;  /* 0x0001600701007387 */ /* 0x0041e40000100800 */
[----:B0-----:R-:W-:Y:S02]  /*32e0*/  IMAD R7, R2, 0x13, RZ ;  /* 0x0000001302077824 */ /* 0x001fe400078e02ff */
[----:B----4-:R-:W-:Y:S02]  /*32f0*/  STL [R1+0x164], R36 ;  /* 0x0001642401007387 */ /* 0x010fe40000100800 */
[----:B------:R-:W-:-:S02]  /*3300*/  IMAD.WIDE R20, R7, 0x2, R54 ;  /* 0x0000000207147825 */ /* 0x000fc400078e0236 */
[----:B---3--:R0:W-:Y:S01]  /*3310*/  STL [R1+0x168], R37 ;  /* 0x0001682501007387 */ /* 0x0081e20000100800 */
[----:B------:R-:W-:-:S03]  /*3320*/  PRMT R38, RZ, 0x7610, R38 ;  /* 0x00007610ff267816 */ /* 0x000fc60000000026 */
[----:B------:R-:W2:Y:S01]  /*3330*/  @P4 LDG.E.U16 R16, desc[UR16][R20.64] ;  /* 0x0000001014104981 */ /* 0x000ea2000c1e1500 */
[----:B0-----:R-:W-:-:S03]  /*3340*/  IMAD.WIDE R36, R7, 0x2, R56 ;  /* 0x0000000207247825 */ /* 0x001fc600078e0238 */
[----:B------:R0:W-:Y:S04]  /*3350*/  STL.64 [R1+0x290], R40 ;  /* 0x0002902801007387 */ /* 0x0001e80000100a00 */
[----:B------:R-:W3:Y:S04]  /*3360*/  @!P5 LDG.E.U16 R38, desc[UR16][R40.64] ;  /* 0x000000102826d981 */ /* 0x000ee8000c1e1500 */
[----:B------:R1:W4:Y:S04]  /*3370*/  @P4 LDG.E.U16 R17, desc[UR16][R36.64] ;  /* 0x0000001024114981 */ /* 0x000328000c1e1500 */
[----:B0-----:R-:W3:Y:S01]  /*3380*/  LDL.LU.64 R40, [R1+0x620] ;  /* 0x0006200001287983 */ /* 0x001ee20000300a00 */
[----:B------:R-:W-:-:S02]  /*3390*/  SHF.R.U32.HI R5, RZ, 0x4, R8 ;  /* 0x00000004ff057819 */ /* 0x000fc40000011608 */
[----:B------:R-:W-:Y:S02]  /*33a0*/  SHF.R.U64 R6, R4, 0x1c, RZ ;  /* 0x0000001c04067819 */ /* 0x000fe400000012ff */
[----:B------:R-:W-:Y:S01]  /*33b0*/  LOP3.LUT P5, RZ, R5, 0x1, RZ, 0xc0, !PT ;  /* 0x0000000105ff7812 */ /* 0x000fe200078ac0ff */
[----:B------:R1:W-:Y:S01]  /*33c0*/  STL.64 [R1+0x218], R36 ;  /* 0x0002182401007387 */ /* 0x0003e20000100a00 */
[----:B------:R-:W-:Y:S01]  /*33d0*/  LOP3.LUT P4, RZ, R6, 0x1, RZ, 0xc0, !PT ;  /* 0x0000000106ff7812 */ /* 0x000fe2000788c0ff */
[C---:B------:R-:W-:Y:S02]  /*33e0*/  IMAD R6, R2.reuse, 0x1b, RZ ;  /* 0x0000001b02067824 */ /* 0x040fe400078e02ff */
[----:B------:R0:W-:Y:S01]  /*33f0*/  STL.64 [R1+0x210], R20 ;  /* 0x0002101401007387 */ /* 0x0001e20000100a00 */
[----:B------:R-:W-:Y:S01]  /*3400*/  IMAD R7, R2, 0x23, RZ ;  /* 0x0000002302077824 */ /* 0x000fe200078e02ff */
[----:B------:R-:W-:Y:S02]  /*3410*/  PRMT R18, RZ, 0x7610, R18 ;  /* 0x00007610ff127816 */ /* 0x000fe40000000012 */
[----:B------:R-:W-:Y:S01]  /*3420*/  PRMT R19, RZ, 0x7610, R19 ;  /* 0x00007610ff137816 */ /* 0x000fe20000000013 */
[----:B-1----:R-:W-:-:S04]  /*3430*/  IMAD.WIDE R36, R6, 0x2, R54 ;  /* 0x0000000206247825 */ /* 0x002fc800078e0236 */
[----:B0-----:R-:W-:-:S05]  /*3440*/  IMAD.WIDE R20, R7, 0x2, R54 ;  /* 0x0000000207147825 */ /* 0x001fca00078e0236 */
[----:B------:R-:W3:Y:S04]  /*3450*/  @P4 LDG.E.U16 R18, desc[UR16][R20.64] ;  /* 0x0000001014124981 */ /* 0x000ee8000c1e1500 */
[----:B--2---:R-:W-:Y:S04]  /*3460*/  STL [R1+0x348], R16 ;  /* 0x0003481001007387 */ /* 0x004fe80000100800 */
[----:B----4-:R0:W-:Y:S01]  /*3470*/  STL [R1+0x34c], R17 ;  /* 0x00034c1101007387 */ /* 0x0101e20000100800 */
[----:B---3--:R-:W-:-:S03]  /*3480*/  PRMT R41, RZ, 0x7610, R41 ;  /* 0x00007610ff297816 */ /* 0x008fc60000000029 */
[----:B------:R1:W-:Y:S01]  /*3490*/  STL [R1+0x358], R38 ;  /* 0x0003582601007387 */ /* 0x0003e20000100800 */
[----:B0-----:R-:W-:Y:S01]  /*34a0*/  IMAD.WIDE R16, R6, 0x2, R56 ;  /* 0x0000000206107825 */ /* 0x001fe200078e0238 */
[----:B------:R-:W-:-:S04]  /*34b0*/  PRMT R40, RZ, 0x7610, R40 ;  /* 0x00007610ff287816 */ /* 0x000fc80000000028 */
[----:B------:R0:W-:Y:S01]  /*34c0*/  STL.64 [R1+0x198], R16 ;  /* 0x0001981001007387 */ /* 0x0001e20000100a00 */
[----:B-1----:R-:W-:-:S03]  /*34d0*/  IMAD.WIDE R38, R7, 0x2, R56 ;  /* 0x0000000207267825 */ /* 0x002fc600078e0238 */
[----:B------:R1:W-:Y:S04]  /*34e0*/  STL.64 [R1+0x190], R36 ;  /* 0x0001902401007387 */ /* 0x0003e80000100a00 */
[----:B------:R-:W2:Y:S04]  /*34f0*/  @P5 LDG.E.U16 R41, desc[UR16][R16.64] ;  /* 0x0000001010295981 */ /* 0x000ea8000c1e1500 */
[----:B------:R3:W4:Y:S04]  /*3500*/  @P4 LDG.E.U16 R19, desc[UR16][R38.64] ;  /* 0x0000001026134981 */ /* 0x000728000c1e1500 */
[----:B------:R-:W2:Y:S04]  /*3510*/  @P5 LDG.E.U16 R40, desc[UR16][R36.64] ;  /* 0x0000001024285981 */ /* 0x000ea8000c1e1500 */
[----:B0-----:R-:W2:Y:S04]  /*3520*/  LDL.LU.64 R16, [R1+0x618] ;  /* 0x0006180001107983 */ /* 0x001ea80000300a00 */
[----:B-1----:R-:W2:Y:S01]  /*3530*/  LDL.LU.64 R36, [R1+0x610] ;  /* 0x0006100001247983 */ /* 0x002ea20000300a00 */
[----:B------:R-:W-:-:S02]  /*3540*/  SHF.R.U64 R6, R4, 0xc, RZ ;  /* 0x0000000c04067819 */ /* 0x000fc400000012ff */
[----:B------:R-:W-:Y:S02]  /*3550*/  SHF.R.U64 R5, R4, 0x14, RZ ;  /* 0x0000001404057819 */ /* 0x000fe400000012ff */
[----:B------:R-:W-:Y:S01]  /*3560*/  LOP3.LUT P4, RZ, R6, 0x1, RZ, 0xc0, !PT ;  /* 0x0000000106ff7812 */ /* 0x000fe2000788c0ff */
[C---:B------:R-:W-:Y:S01]  /*3570*/  IMAD R6, R2.reuse, 0x33, RZ ;  /* 0x0000003302067824 */ /* 0x040fe200078e02ff */
[----:B------:R-:W-:Y:S01]  /*3580*/  LOP3.LUT P5, RZ, R5, 0x1, RZ, 0xc0, !PT ;  /* 0x0000000105ff7812 */ /* 0x000fe200078ac0ff */
[----:B------:R3:W-:Y:S01]  /*3590*/  STL.64 [R1+0x118], R38 ;  /* 0x0001182601007387 */ /* 0x0007e20000100a00 */
[----:B------:R-:W-:-:S03]  /*35a0*/  IMAD R5, R2, 0x2b, RZ ;  /* 0x0000002b02057824 */ /* 0x000fc600078e02ff */
[----:B------:R0:W-:Y:S04]  /*35b0*/  STL.64 [R1+0x110], R20 ;  /* 0x0001101401007387 */ /* 0x0001e80000100a00 */
[----:B------:R-:W-:Y:S01]  /*35c0*/  STL [R1+0x258], R18 ;  /* 0x0002581201007387 */ /* 0x000fe20000100800 */
[----:B---3--:R-:W-:-:S04]  /*35d0*/  IMAD.WIDE R38, R6, 0x2, R56 ;  /* 0x0000000206267825 */ /* 0x008fc800078e0238 */
[----:B0-----:R-:W-:Y:S01]  /*35e0*/  IMAD.WIDE R20, R6, 0x2, R54 ;  /* 0x0000000206147825 */ /* 0x001fe200078e0236 */
[----:B----4-:R0:W-:Y:S04]  /*35f0*/  STL [R1+0x25c], R19 ;  /* 0x00025c1301007387 */ /* 0x0101e80000100800 */
[----:B--2---:R-:W-:Y:S01]  /*3600*/  STL [R1+0x2d0], R40 ;  /* 0x0002d02801007387 */ /* 0x004fe20000100800 */
[----:B------:R-:W-:Y:S02]  /*3610*/  PRMT R16, RZ, 0x7610, R16 ;  /* 0x00007610ff107816 */ /* 0x000fe40000000010 */
[----:B------:R-:W-:Y:S01]  /*3620*/  PRMT R17, RZ, 0x7610, R17 ;  /* 0x00007610ff117816 */ /* 0x000fe20000000011 */
[----:B0-----:R-:W-:Y:S01]  /*3630*/  IMAD.WIDE R18, R5, 0x2, R56 ;  /* 0x0000000205127825 */ /* 0x001fe200078e0238 */
[----:B------:R0:W-:Y:S01]  /*3640*/  STL [R1+0x2d4], R41 ;  /* 0x0002d42901007387 */ /* 0x0001e20000100800 */
[----:B------:R-:W-:-:S03]  /*3650*/  PRMT R37, RZ, 0x7610, R37 ;  /* 0x00007610ff257816 */ /* 0x000fc60000000025 */
[----:B------:R-:W2:Y:S04]  /*3660*/  @P4 LDG.E.U16 R16, desc[UR16][R20.64] ;  /* 0x0000001014104981 */ /* 0x000ea8000c1e1500 */
[----:B------:R1:W3:Y:S01]  /*3670*/  @P4 LDG.E.U16 R17, desc[UR16][R38.64] ;  /* 0x0000001026114981 */ /* 0x0002e2000c1e1500 */
[----:B0-----:R-:W-:-:S03]  /*3680*/  IMAD.WIDE R40, R5, 0x2, R54 ;  /* 0x0000000205287825 */ /* 0x001fc600078e0236 */
[----:B------:R0:W-:Y:S04]  /*3690*/  STL.64 [R1+0x98], R18 ;  /* 0x0000981201007387 */ /* 0x0001e80000100a00 */
[----:B------:R-:W-:Y:S04]  /*36a0*/  STL.64 [R1+0x90], R40 ;  /* 0x0000902801007387 */ /* 0x000fe80000100a00 */
[----:B------:R-:W4:Y:S04]  /*36b0*/  @P5 LDG.E.U16 R37, desc[UR16][R18.64] ;  /* 0x0000001012255981 */ /* 0x000f28000c1e1500 */
[----:B0-----:R-:W4:Y:S01]  /*36c0*/  LDL.LU.64 R18, [R1+0x608] ;  /* 0x0006080001127983 */ /* 0x001f220000300a00 */
[----:B------:R-:W-:Y:S01]  /*36d0*/  SHF.R.U64 R5, R4, 0x4, RZ ;  /* 0x0000000404057819 */ /* 0x000fe200000012ff */
[----:B------:R-:W-:Y:S01]  /*36e0*/  IMAD.SHL.U32 R6, R2, 0x4, RZ ;  /* 0x0000000402067824 */ /* 0x000fe200078e00ff */
[----:B------:R-:W-:-:S02]  /*36f0*/  PRMT R35, RZ, 0x7610, R35 ;  /* 0x00007610ff237816 */ /* 0x000fc40000000023 */
[----:B------:R-:W-:Y:S01]  /*3700*/  LOP3.LUT P4, RZ, R5, 0x1, RZ, 0xc0, !PT ;  /* 0x0000000105ff7812 */ /* 0x000fe2000788c0ff */
[----:B------:R1:W-:Y:S01]  /*3710*/  STL.64 [R1+0x18], R38 ;  /* 0x0000182601007387 */ /* 0x0003e20000100a00 */
[----:B------:R-:W-:-:S03]  /*3720*/  PRMT R48, RZ, 0x7610, R48 ;  /* 0x00007610ff307816 */ /* 0x000fc60000000030 */
[----:B------:R0:W-:Y:S01]  /*3730*/  STL.64 [R1+0x10], R20 ;  /* 0x0000101401007387 */ /* 0x0001e20000100a00 */
[----:B------:R-:W-:-:S03]  /*3740*/  PRMT R34, RZ, 0x7610, R34 ;  /* 0x00007610ff227816 */ /* 0x000fc60000000022 */
[----:B------:R0:W4:Y:S01]  /*3750*/  @P5 LDG.E.U16 R35, desc[UR16][R40.64] ;  /* 0x0000001028235981 */ /* 0x000122000c1e1500 */
[----:B-1----:R-:W-:Y:S02]  /*3760*/  IMAD R38, R2, 0x3b, RZ ;  /* 0x0000003b02267824 */ /* 0x002fe400078e02ff */
[----:B0-----:R-:W-:-:S04]  /*3770*/  IMAD.WIDE R20, R6, 0x2, R56 ;  /* 0x0000000206147825 */ /* 0x001fc800078e0238 */
[----:B------:R-:W-:-:S04]  /*3780*/  IMAD.WIDE R40, R38, 0x2, R56 ;  /* 0x0000000226287825 */ /* 0x000fc800078e0238 */
[--C-:B------:R-:W-:Y:S01]  /*3790*/  IMAD.WIDE R38, R38, 0x2, R54.reuse ;  /* 0x0000000226267825 */ /* 0x100fe200078e0236 */
[----:B------:R-:W4:Y:S04]  /*37a0*/  @P4 LDG.E.U16 R34, desc[UR16][R40.64] ;  /* 0x0000001028224981 */ /* 0x000f28000c1e1500 */
[----:B--2---:R-:W-:Y:S04]  /*37b0*/  STL [R1+0x1d8], R16 ;  /* 0x0001d81001007387 */ /* 0x004fe80000100800 */
[----:B---3--:R0:W-:Y:S02]  /*37c0*/  STL [R1+0x1dc], R17 ;  /* 0x0001dc1101007387 */ /* 0x0081e40000100800 */
[----:B0-----:R-:W-:-:S05]  /*37d0*/  IMAD.WIDE R16, R6, 0x2, R54 ;  /* 0x0000000206107825 */ /* 0x001fca00078e0236 */
[----:B------:R0:W2:Y:S01]  /*37e0*/  @!P6 LDG.E.U16 R48, desc[UR16][R16.64] ;  /* 0x000000101030e981 */ /* 0x0000a2000c1e1500 */
[----:B----4-:R-:W-:Y:S02]  /*37f0*/  PRMT R18, RZ, 0x7610, R18 ;  /* 0x00007610ff127816 */ /* 0x010fe40000000012 */
[----:B------:R-:W-:-:S04]  /*3800*/  PRMT R19, RZ, 0x7610, R19 ;  /* 0x00007610ff137816 */ /* 0x000fc80000000013 */
[----:B------:R-:W3:Y:S04]  /*3810*/  @!P6 LDG.E.U16 R18, desc[UR16][R20.64] ;  /* 0x000000101412e981 */ /* 0x000ee8000c1e1500 */
[----:B------:R1:W4:Y:S01]  /*3820*/  @P4 LDG.E.U16 R19, desc[UR16][R38.64] ;  /* 0x0000001026134981 */ /* 0x000322000c1e1500 */
[----:B------:R-:W-:Y:S01]  /*3830*/  VIADD R7, R58, 0xfffffff3 ;  /* 0xfffffff33a077836 */ /* 0x000fe20000000000 */
[----:B------:R-:W-:Y:S01]  /*3840*/  SHF.R.U32.HI R5, RZ, 0xb, R8 ;  /* 0x0000000bff057819 */ /* 0x000fe20000011608 */
[----:B------:R-:W-:Y:S01]  /*3850*/  IMAD R6, R2, 0xc, RZ ;  /* 0x0000000c02067824 */ /* 0x000fe200078e02ff */
[----:B------:R-:W-:Y:S02]  /*3860*/  STL.64 [R1+0x580], R40 ;  /* 0x0005802801007387 */ /* 0x000fe40000100a00 */
[----:B------:R-:W-:Y:S01]  /*3870*/  ISETP.GE.U32.AND P5, PT, R7, 0x7fffffb4, PT ;  /* 0x7fffffb40700780c */ /* 0x000fe20003fa6070 */
[----:B------:R-:W-:Y:S01]  /*3880*/  VIADD R7, R58, 0xfffffffa ;  /* 0xfffffffa3a077836 */ /* 0x000fe20000000000 */
[----:B------:R-:W-:Y:S01]  /*3890*/  STL.64 [R1+0x308], R20 ;  /* 0x0003081401007387 */ /* 0x000fe20000100a00 */
[----:B------:R-:W-:-:S03]  /*38a0*/  LOP3.LUT P6, RZ, R5, 0x1, RZ, 0xc0, !PT ;  /* 0x0000000105ff7812 */ /* 0x000fc600078cc0ff */
[----:B------:R0:W-:Y:S04]  /*38b0*/  STL.64 [R1+0x300], R16 ;  /* 0x0003001001007387 */ /* 0x0001e80000100a00 */
[----:B------:R1:W-:Y:S01]  /*38c0*/  STL [R1+0x594], R38 ;  /* 0x0005942601007387 */ /* 0x0003e20000100800 */
[----:B------:R-:W-:-:S03]  /*38d0*/  ISETP.GE.U32.AND P4, PT, R7, 0x7fffffbb, PT ;  /* 0x7fffffbb0700780c */ /* 0x000fc60003f86070 */
[----:B------:R-:W-:Y:S01]  /*38e0*/  STL [R1+0x588], R39 ;  /* 0x0005882701007387 */ /* 0x000fe20000100800 */
[----:B0-----:R-:W-:-:S03]  /*38f0*/  IMAD.WIDE R16, R6, 0x2, R56 ;  /* 0x0000000206107825 */ /* 0x001fc600078e0238 */
[----:B------:R-:W-:Y:S01]  /*3900*/  STL [R1+0x254], R37 ;  /* 0x0002542501007387 */ /* 0x000fe20000100800 */
[----:B------:R-:W-:Y:S01]  /*3910*/  IMAD R7, R2, 0x14, RZ ;  /* 0x0000001402077824 */ /* 0x000fe200078e02ff */
[----:B-1----:R-:W-:Y:S02]  /*3920*/  PRMT R38, RZ, 0x7610, R38 ;  /* 0x00007610ff267816 */ /* 0x002fe40000000026 */
[----:B------:R-:W-:-:S06]  /*3930*/  PRMT R36, RZ, 0x7610, R36 ;  /* 0x00007610ff247816 */ /* 0x000fcc0000000024 */
[----:B------:R-:W4:Y:S04]  /*3940*/  @!P5 LDG.E.U16 R36, desc[UR16][R16.64] ;  /* 0x000000101024d981 */ /* 0x000f28000c1e1500 */
[----:B--2---:R-:W-:Y:S04]  /*3950*/  STL [R1+0x59c], R48 ;  /* 0x00059c3001007387 */ /* 0x004fe80000100800 */
[----:B------:R-:W-:Y:S04]  /*3960*/  STL [R1+0x250], R35 ;  /* 0x0002502301007387 */ /* 0x000fe80000100800 */
[----:B------:R-:W-:Y:S04]  /*3970*/  STL [R1+0x1d4], R34 ;  /* 0x0001d42201007387 */ /* 0x000fe80000100800 */
[----:B------:R-:W-:Y:S04]  /*3980*/  STL.64 [R1+0x288], R16 ;  /* 0x0002881001007387 */ /* 0x000fe80000100a00 */
[----:B---3--:R-:W-:Y:S04]  /*3990*/  STL [R1+0x360], R18 ;  /* 0x0003601201007387 */ /* 0x008fe80000100800 */
[----:B----4-:R0:W-:Y:S02]  /*39a0*/  STL [R1+0x1d0], R19 ;  /* 0x0001d01301007387 */ /* 0x0101e40000100800 */
[----:B0-----:R-:W-:-:S05]  /*39b0*/  IMAD.WIDE R18, R7, 0x2, R54 ;  /* 0x0000000207127825 */ /* 0x001fca00078e0236 */
[----:B------:R0:W2:Y:S01]  /*39c0*/  @P6 LDG.E.U16 R38, desc[UR16][R18.64] ;  /* 0x0000001012266981 */ /* 0x0000a2000c1e1500 */
[----:B------:R-:W-:Y:S01]  /*39d0*/  PRMT R10, RZ, 0x7610, R10 ;  /* 0x00007610ff0a7816 */ /* 0x000fe2000000000a */
[----:B------:R-:W-:Y:S01]  /*39e0*/  IMAD.WIDE R34, R6, 0x2, R54 ;  /* 0x0000000206227825 */ /* 0x000fe200078e0236 */
[----:B------:R-:W-:Y:S02]  /*39f0*/  PRMT R9, RZ, 0x7610, R9 ;  /* 0x00007610ff097816 */ /* 0x000fe40000000009 */
[----:B------:R-:W-:Y:S01]  /*3a00*/  SHF.R.U32.HI R5, RZ, 0x3, R8 ;  /* 0x00000003ff057819 */ /* 0x000fe20000011608 */
[----:B------:R-:W-:Y:S01]  /*3a10*/  IMAD.WIDE R20, R7, 0x2, R56 ;  /* 0x0000000207147825 */ /* 0x000fe200078e0238 */
[----:B------:R-:W-:Y:S01]  /*3a20*/  SHF.R.U64 R6, R4, 0x1b, RZ ;  /* 0x0000001b04067819 */ /* 0x000fe200000012ff */
[----:B------:R-:W3:Y:S01]  /*3a30*/  @!P5 LDG.E.U16 R10, desc[UR16][R34.64] ;  /* 0x00000010220ad981 */ /* 0x000ee2000c1e1500 */
[----:B------:R-:W-:-:S03]  /*3a40*/  LOP3.LUT P5, RZ, R5, 0x1, RZ, 0xc0, !PT ;  /* 0x0000000105ff7812 */ /* 0x000fc600078ac0ff */
[----:B------:R1:W4:Y:S01]  /*3a50*/  @P6 LDG.E.U16 R9, desc[UR16][R20.64] ;  /* 0x0000001014096981 */ /* 0x000322000c1e1500 */
[----:B------:R-:W-:Y:S01]  /*3a60*/  LOP3.LUT P6, RZ, R6, 0x1, RZ, 0xc0, !PT ;  /* 0x0000000106ff7812 */ /* 0x000fe200078cc0ff */
[----:B------:R-:W-:Y:S02]  /*3a70*/  IMAD R6, R2, 0x1c, RZ ;  /* 0x0000001c02067824 */ /* 0x000fe400078e02ff */
[----:B------:R-:W-:Y:S01]  /*3a80*/  STL.64 [R1+0x280], R34 ;  /* 0x0002802201007387 */ /* 0x000fe20000100a00 */
[----:B------:R-:W-:-:S03]  /*3a90*/  PRMT R49, RZ, 0x7610, R49 ;  /* 0x00007610ff317816 */ /* 0x000fc60000000031 */
[----:B------:R-:W3:Y:S04]  /*3aa0*/  LDL.LU.64 R16, [R1+0x600] ;  /* 0x0006000001107983 */ /* 0x000ee80000300a00 */
[----:B------:R-:W-:Y:S04]  /*3ab0*/  STL.64 [R1+0x208], R20 ;  /* 0x0002081401007387 */ /* 0x000fe80000100a00 */
[----:B------:R0:W-:Y:S02]  /*3ac0*/  STL.64 [R1+0x200], R18 ;  /* 0x0002001201007387 */ /* 0x0001e40000100a00 */
[----:B0-----:R-:W-:-:S05]  /*3ad0*/  IMAD.WIDE R18, R6, 0x2, R56 ;  /* 0x0000000206127825 */ /* 0x001fca00078e0238 */
[----:B------:R-:W3:Y:S01]  /*3ae0*/  @P5 LDG.E.U16 R49, desc[UR16][R18.64] ;  /* 0x0000001012315981 */ /* 0x000ee2000c1e1500 */
[----:B------:R-:W-:Y:S01]  /*3af0*/  IMAD R7, R2, 0x24, RZ ;  /* 0x0000002402077824 */ /* 0x000fe200078e02ff */
[----:B------:R-:W-:Y:S01]  /*3b00*/  PRMT R3, RZ, 0x7610, R3 ;  /* 0x00007610ff037816 */ /* 0x000fe20000000003 */
[----:B-1----:R-:W-:Y:S01]  /*3b10*/  IMAD.WIDE R20, R6, 0x2, R54 ;  /* 0x0000000206147825 */ /* 0x002fe200078e0236 */
[----:B------:R-:W-:-:S04]  /*3b20*/  PRMT R39, RZ, 0x7610, R39 ;  /* 0x00007610ff277816 */ /* 0x000fc80000000027 */
[----:B------:R-:W4:Y:S04]  /*3b30*/  @P5 LDG.E.U16 R3, desc[UR16][R20.64] ;  /* 0x0000001014035981 */ /* 0x000f28000c1e1500 */
[----:B--2---:R-:W-:Y:S04]  /*3b40*/  STL [R1+0x5a0], R38 ;  /* 0x0005a02601007387 */ /* 0x004fe80000100800 */
[----:B------:R0:W-:Y:S02]  /*3b50*/  STL [R1+0x354], R36 ;  /* 0x0003542401007387 */ /* 0x0001e40000100800 */
[----:B0-----:R-:W-:-:S05]  /*3b60*/  IMAD.WIDE R36, R7, 0x2, R56 ;  /* 0x0000000207247825 */ /* 0x001fca00078e0238 */
[----:B------:R-:W2:Y:S01]  /*3b70*/  @P6 LDG.E.U16 R39, desc[UR16][R36.64] ;  /* 0x0000001024276981 */ /* 0x000ea2000c1e1500 */
[----:B------:R-:W-:-:S04]  /*3b80*/  SHF.R.U64 R5, R4, 0x13, RZ ;  /* 0x0000001304057819 */ /* 0x000fc800000012ff */
[----:B------:R-:W-:Y:S01]  /*3b90*/  LOP3.LUT P5, RZ, R5, 0x1, RZ, 0xc0, !PT ;  /* 0x0000000105ff7812 */ /* 0x000fe200078ac0ff */
[----:B------:R0:W-:Y:S01]  /*3ba0*/  STL.64 [R1+0x188], R18 ;  /* 0x0001881201007387 */ /* 0x0001e20000100a00 */
[----:B------:R-:W-:Y:S01]  /*3bb0*/  PRMT R46, RZ, 0x7610, R46 ;  /* 0x00007610ff2e7816 */ /* 0x000fe2000000002e */
[----:B------:R-:W-:Y:S02]  /*3bc0*/  IMAD.WIDE R34, R7, 0x2, R54 ;  /* 0x0000000207227825 */ /* 0x000fe400078e0236 */
[----:B------:R-:W-:Y:S02]  /*3bd0*/  STL.64 [R1+0x180], R20 ;  /* 0x0001801401007387 */ /* 0x000fe40000100a00 */
[----:B------:R-:W-:Y:S01]  /*3be0*/  IMAD R5, R2, 0x2c, RZ ;  /* 0x0000002c02057824 */ /* 0x000fe200078e02ff */
[----:B------:R-:W-:Y:S01]  /*3bf0*/  PRMT R45, RZ, 0x7610, R45 ;  /* 0x00007610ff2d7816 */ /* 0x000fe2000000002d */
[----:B------:R-:W2:Y:S04]  /*3c00*/  @P6 LDG.E.U16 R46, desc[UR16][R34.64] ;  /* 0x00000010222e6981 */ /* 0x000ea8000c1e1500 */
[----:B0-----:R-:W2:Y:S04]  /*3c10*/  LDL.LU.64 R18, [R1+0x5f8] ;  /* 0x0005f80001127983 */ /* 0x001ea80000300a00 */
[----:B---3--:R0:W-:Y:S02]  /*3c20*/  STL [R1+0x5a4], R49 ;  /* 0x0005a43101007387 */ /* 0x0081e40000100800 */
[----:B0-----:R-:W-:-:S05]  /*3c30*/  IMAD.WIDE R48, R5, 0x2, R56 ;  /* 0x0000000205307825 */ /* 0x001fca00078e0238 */
[----:B------:R-:W3:Y:S04]  /*3c40*/  @P5 LDG.E.U16 R45, desc[UR16][R48.64] ;  /* 0x00000010302d5981 */ /* 0x000ee8000c1e1500 */
[----:B------:R-:W-:Y:S04]  /*3c50*/  STL.64 [R1+0x108], R36 ;  /* 0x0001082401007387 */ /* 0x000fe80000100a00 */
[----:B------:R-:W3:Y:S01]  /*3c60*/  LDL.LU.64 R20, [R1+0x5f0] ;  /* 0x0005f00001147983 */ /* 0x000ee20000300a00 */
[----:B------:R-:W-:-:S03]  /*3c70*/  PRMT R44, RZ, 0x7610, R44 ;  /* 0x00007610ff2c7816 */ /* 0x000fc6000000002c */
[----:B------:R-:W-:Y:S04]  /*3c80*/  STL.64 [R1+0x100], R34 ;  /* 0x0001002201007387 */ /* 0x000fe80000100a00 */
[----:B----4-:R-:W-:Y:S04]  /*3c90*/  STL [R1+0x5a8], R3 ;  /* 0x0005a80301007387 */ /* 0x010fe80000100800 */
[----:B------:R-:W-:Y:S04]  /*3ca0*/  STL [R1+0x350], R10 ;  /* 0x0003500a01007387 */ /* 0x000fe80000100800 */
[----:B--2---:R0:W-:Y:S02]  /*3cb0*/  STL [R1+0x5ac], R39 ;  /* 0x0005ac2701007387 */ /* 0x0041e40000100800 */
[----:B0-----:R-:W-:-:S05]  /*3cc0*/  IMAD.WIDE R38, R5, 0x2, R54 ;  /* 0x0000000205267825 */ /* 0x001fca00078e0236 */
[----:B------:R-:W2:Y:S01]  /*3cd0*/  @P5 LDG.E.U16 R44, desc[UR16][R38.64] ;  /* 0x00000010262c5981 */ /* 0x000ea2000c1e1500 */
[----:B------:R-:W-:-:S04]  /*3ce0*/  SHF.R.U64 R6, R4, 0xb, RZ ;  /* 0x0000000b04067819 */ /* 0x000fc800000012ff */
[----:B------:R-:W-:Y:S01]  /*3cf0*/  LOP3.LUT P6, RZ, R6, 0x1, RZ, 0xc0, !PT ;  /* 0x0000000106ff7812 */ /* 0x000fe200078cc0ff */
[----:B------:R-:W-:Y:S01]  /*3d00*/  IMAD R6, R2, 0x34, RZ ;  /* 0x0000003402067824 */ /* 0x000fe200078e02ff */
[----:B------:R-:W-:Y:S01]  /*3d10*/  PRMT R43, RZ, 0x7610, R43 ;  /* 0x00007610ff2b7816 */ /* 0x000fe2000000002b */
[----:B------:R-:W-:Y:S02]  /*3d20*/  STL [R1+0x5b0], R46 ;  /* 0x0005b02e01007387 */ /* 0x000fe40000100800 */
[C---:B------:R-:W-:Y:S02]  /*3d30*/  IMAD.WIDE R36, R6.reuse, 0x2, R56 ;  /* 0x0000000206247825 */ /* 0x040fe400078e0238 */
[----:B------:R-:W-:Y:S04]  /*3d40*/  STL [R1+0x344], R9 ;  /* 0x0003440901007387 */ /* 0x000fe80000100800 */
[----:B------:R-:W-:Y:S04]  /*3d50*/  STL.64 [R1+0x88], R48 ;  /* 0x0000883001007387 */ /* 0x000fe80000100a00 */
[----:B------:R-:W-:Y:S04]  /*3d60*/  STL.64 [R1+0x80], R38 ;  /* 0x0000802601007387 */ /* 0x000fe80000100a00 */
[----:B------:R0:W4:Y:S04]  /*3d70*/  @P6 LDG.E.U16 R43, desc[UR16][R36.64] ;  /* 0x00000010242b6981 */ /* 0x000128000c1e1500 */
[----:B---3--:R-:W-:Y:S04]  /*3d80*/  STL [R1+0x5b4], R45 ;  /* 0x0005b42d01007387 */ /* 0x008fe80000100800 */
[----:B------:R0:W-:Y:S01]  /*3d90*/  STL.64 [R1+0x8], R36 ;  /* 0x0000082401007387 */ /* 0x0001e20000100a00 */
[----:B------:R-:W1:Y:S01]  /*3da0*/  S2R R60, SR_TID.X ;  /* 0x00000000003c7919 */ /* 0x000e620000002100 */
[----:B0-----:R-:W0:Y:S01]  /*3db0*/  S2R R36, SR_TID.X ;  /* 0x0000000000247919 */ /* 0x001e220000002100 */
[----:B------:R-:W-:Y:S01]  /*3dc0*/  PRMT R41, RZ, 0x7610, R41 ;  /* 0x00007610ff297816 */ /* 0x000fe20000000029 */
[----:B------:R-:W-:Y:S01]  /*3dd0*/  IMAD.WIDE R34, R6, 0x2, R54 ;  /* 0x0000000206227825 */ /* 0x000fe200078e0236 */
[----:B------:R-:W-:-:S04]  /*3de0*/  SHF.R.U64 R5, R4, 0x3, RZ ;  /* 0x0000000304057819 */ /* 0x000fc800000012ff */
[----:B------:R3:W4:Y:S01]  /*3df0*/  @P6 LDG.E.U16 R41, desc[UR16][R34.64] ;  /* 0x0000001022296981 */ /* 0x000722000c1e1500 */
[----:B------:R-:W-:-:S03]  /*3e00*/  LOP3.LUT P6, RZ, R5, 0x1, RZ, 0xc0, !PT ;  /* 0x0000000105ff7812 */ /* 0x000fc600078cc0ff */
[----:B------:R3:W-:Y:S01]  /*3e10*/  STL.64 [R1], R34 ;  /* 0x0000002201007387 */ /* 0x0007e20000100a00 */
[----:B------:R-:W-:Y:S01]  /*3e20*/  PRMT R0, RZ, 0x7610, R0 ;  /* 0x00007610ff007816 */ /* 0x000fe20000000000 */
[----:B------:R-:W-:-:S04]  /*3e30*/  @!UP1 UIADD3 UR8, UPT, UPT, -UR10, 0x100000, URZ ;  /* 0x001000000a089890 */ /* 0x000fc8000fffe1ff */
[----:B------:R-:W-:Y:S02]  /*3e40*/  @!UP1 USHF.L.U32 UR9, UR8, 0xb, URZ ;  /* 0x0000000b08099899 */ /* 0x000fe400080006ff */
[----:B------:R-:W-:Y:S01]  /*3e50*/  @!UP1 USHF.L.U32 UR8, UR8, 0x1, URZ ;  /* 0x0000000108089899 */ /* 0x000fe200080006ff */
[----:B------:R-:W-:Y:S01]  /*3e60*/  PRMT R40, RZ, 0x7610, R40 ;  /* 0x00007610ff287816 */ /* 0x000fe20000000028 */
[----:B---3--:R-:W-:Y:S01]  /*3e70*/  IMAD R34, R2, 0x3c, RZ ;  /* 0x0000003c02227824 */ /* 0x008fe200078e02ff */
[----:B-1----:R-:W-:Y:S01]  /*3e80*/  SHF.R.U32.HI R60, RZ, 0x5, R60 ;  /* 0x00000005ff3c7819 */ /* 0x002fe2000001163c */
[----:B------:R-:W-:-:S03]  /*3e90*/  VIADD R5, R58, 0xfffffff9 ;  /* 0xfffffff93a057836 */ /* 0x000fc60000000000 */
[----:B------:R-:W-:Y:S02]  /*3ea0*/  ISETP.NE.U32.AND P1, PT, R60, RZ, PT ;  /* 0x000000ff3c00720c */ /* 0x000fe40003f25070 */
[C---:B0-----:R-:W-:Y:S02]  /*3eb0*/  LOP3.LUT R3, R36.reuse, 0xc0, RZ, 0xc0, !PT ;  /* 0x000000c024037812 */ /* 0x041fe400078ec0ff */
[----:B------:R-:W-:Y:S01]  /*3ec0*/  LOP3.LUT R53, R36, 0x3f, RZ, 0xc0, !PT ;  /* 0x0000003f24357812 */ /* 0x000fe200078ec0ff */
[----:B------:R-:W-:Y:S01]  /*3ed0*/  IMAD.WIDE R36, R34, 0x2, R56 ;  /* 0x0000000222247825 */ /* 0x000fe200078e0238 */
[----:B------:R-:W-:-:S03]  /*3ee0*/  VOTEU.ALL UP1, P0 ;  /* 0x0000000000ff7886 */ /* 0x000fc60000020000 */
[----:B------:R-:W-:Y:S01]  /*3ef0*/  IMAD R60, R3, 0x40, R53 ;  /* 0x00000040033c7824 */ /* 0x000fe200078e0235 */
[----:B------:R-:W3:Y:S01]  /*3f00*/  @P6 LDG.E.U16 R0, desc[UR16][R36.64] ;  /* 0x0000001024006981 */ /* 0x000ee2000c1e1500 */
[----:B------:R-:W-:Y:S01]  /*3f10*/  IMAD.WIDE R34, R34, 0x2, R54 ;  /* 0x0000000222227825 */ /* 0x000fe200078e0236 */
[----:B------:R0:W1:Y:S03]  /*3f20*/  @!UP1 SYNCS.EXCH.64 URZ, [UR4+0x21008], UR8 ;  /* 0x0210080804ff95b2 */ /* 0x0000660008000100 */
[----:B------:R-:W-:Y:S01]  /*3f30*/  IMAD.SHL.U32 R60, R60, 0x2, RZ ;  /* 0x000000023c3c7824 */ /* 0x000fe200078e00ff */
[----:B------:R-:W3:Y:S01]  /*3f40*/  @P6 LDG.E.U16 R40, desc[UR16][R34.64] ;  /* 0x0000001022286981 */ /* 0x000ee2000c1e1500 */
[----:B------:R-:W-:Y:S01]  /*3f50*/  ISETP.GE.U32.AND P6, PT, R5, 0x7fffffba, PT ;  /* 0x7fffffba0500780c */ /* 0x000fe20003fc6070 */
[----:B------:R-:W-:Y:S02]  /*3f60*/  IMAD R5, R2, 0x5, RZ ;  /* 0x0000000502057824 */ /* 0x000fe400078e02ff */
[----:B------:R0:W-:Y:S02]  /*3f70*/  STS.U16 [R60+UR4+0x8000], R21 ;  /* 0x008000153c007988 */ /* 0x0001e40008000404 */
[----:B------:R-:W-:-:S02]  /*3f80*/  IMAD.WIDE R48, R5, 0x2, R56 ;  /* 0x0000000205307825 */ /* 0x000fc400078e0238 */
[----:B------:R1:W-:Y:S01]  /*3f90*/  STS.U16 [R60+UR4+0x400], R20 ;  /* 0x000400143c007988 */ /* 0x0003e20008000404 */
[----:B------:R-:W-:Y:S01]  /*3fa0*/  PRMT R13, RZ, 0x7610, R13 ;  /* 0x00007610ff0d7816 */ /* 0x000fe2000000000d */
[----:B------:R-:W-:Y:S01]  /*3fb0*/  VIADD R7, R58, 0xfffffff2 ;  /* 0xfffffff23a077836 */ /* 0x000fe20000000000 */
[----:B------:R-:W-:Y:S01]  /*3fc0*/  PRMT R42, RZ, 0x7610, R42 ;  /* 0x00007610ff2a7816 */ /* 0x000fe2000000002a */
[----:B------:R-:W-:Y:S01]  /*3fd0*/  IMAD R6, R2, 0xd, RZ ;  /* 0x0000000d02067824 */ /* 0x000fe200078e02ff */
[----:B------:R-:W-:Y:S01]  /*3fe0*/  PRMT R52, RZ, 0x7610, R52 ;  /* 0x00007610ff347816 */ /* 0x000fe20000000034 */
[----:B0-----:R-:W0:Y:S01]  /*3ff0*/  LDCU UR8, c[0x0][0x3b0] ;  /* 0x00007600ff0877ac */ /* 0x001e220008000800 */
[----:B------:R-:W-:Y:S02]  /*4000*/  PRMT R21, RZ, 0x7610, R21 ;  /* 0x00007610ff157816 */ /* 0x000fe40000000015 */
[----:B-1----:R-:W-:-:S04]  /*4010*/  PRMT R20, RZ, 0x7610, R20 ;  /* 0x00007610ff147816 */ /* 0x002fc80000000014 */
[----:B------:R-:W3:Y:S04]  /*4020*/  @!P4 LDG.E.U16 R21, desc[UR16][R48.64] ;  /* 0x000000103015c981 */ /* 0x000ee8000c1e1500 */
[----:B--2---:R1:W-:Y:S02]  /*4030*/  STL [R1+0x5b8], R44 ;  /* 0x0005b82c01007387 */ /* 0x0043e40000100800 */
[----:B-1----:R-:W-:-:S05]  /*4040*/  IMAD.WIDE R44, R5, 0x2, R54 ;  /* 0x00000002052c7825 */ /* 0x002fca00078e0236 */
[----:B------:R-:W2:Y:S01]  /*4050*/  @!P4 LDG.E.U16 R20, desc[UR16][R44.64] ;  /* 0x000000102c14c981 */ /* 0x000ea2000c1e1500 */
[----:B------:R-:W-:Y:S01]  /*4060*/  ISETP.GE.U32.AND P5, PT, R7, 0x7fffffb3, PT ;  /* 0x7fffffb30700780c */ /* 0x000fe20003fa6070 */
[----:B------:R-:W-:Y:S02]  /*4070*/  IMAD.WIDE R38, R6, 0x2, R56 ;  /* 0x0000000206267825 */ /* 0x000fe400078e0238 */
[----:B------:R1:W-:Y:S04]  /*4080*/  STS.U16 [R60+UR4+0x8400], R19 ;  /* 0x008400133c007988 */ /* 0x0003e80008000404 */
[----:B----4-:R-:W-:Y:S04]  /*4090*/  STL [R1+0x5bc], R43 ;  /* 0x0005bc2b01007387 */ /* 0x010fe80000100800 */
[----:B------:R4:W-:Y:S01]  /*40a0*/  STS.U16 [R60+UR4+0x800], R18 ;  /* 0x000800123c007988 */ /* 0x0009e20008000404 */
[----:B-1----:R-:W-:-:S06]  /*40b0*/  PRMT R19, RZ, 0x7610, R19 ;  /* 0x00007610ff137816 */ /* 0x002fcc0000000013 */
[----:B------:R-:W2:Y:S01]  /*40c0*/  @!P5 LDG.E.U16 R19, desc[UR16][R38.64] ;  /* 0x000000102613d981 */ /* 0x000ea2000c1e1500 */
[----:B----4-:R-:W-:-:S03]  /*40d0*/  PRMT R18, RZ, 0x7610, R18 ;  /* 0x00007610ff127816 */ /* 0x010fc60000000012 */
[----:B------:R-:W-:Y:S04]  /*40e0*/  STL [R1+0x5c0], R41 ;  /* 0x0005c02901007387 */ /* 0x000fe80000100800 */
[----:B---3--:R-:W-:Y:S04]  /*40f0*/  STL [R1+0x5cc], R0 ;  /* 0x0005cc0001007387 */ /* 0x008fe80000100800 */
[----:B------:R-:W-:Y:S04]  /*4100*/  STL [R1+0x5c8], R36 ;  /* 0x0005c82401007387 */ /* 0x000fe80000100800 */
[----:B------:R1:W-:Y:S02]  /*4110*/  STL [R1+0x5c4], R37 ;  /* 0x0005c42501007387 */ /* 0x0003e40000100800 */
[----:B-1----:R-:W-:-:S02]  /*4120*/  IMAD.WIDE R36, R6, 0x2, R54 ;  /* 0x0000000206247825 */ /* 0x002fc400078e0236 */
[----:B------:R-:W-:Y:S04]  /*4130*/  STL [R1+0x5d0], R35 ;  /* 0x0005d02301007387 */ /* 0x000fe80000100800 */
[----:B------:R1:W3:Y:S04]  /*4140*/  @!P5 LDG.E.U16 R18, desc[UR16][R36.64] ;  /* 0x000000102412d981 */ /* 0x0002e8000c1e1500 */
[----:B------:R4:W-:Y:S04]  /*4150*/  STL.64 [R1+0x2f8], R48 ;  /* 0x0002f83001007387 */ /* 0x0009e80000100a00 */
[----:B------:R-:W-:Y:S04]  /*4160*/  STL.64 [R1+0x2f0], R44 ;  /* 0x0002f02c01007387 */ /* 0x000fe80000100a00 */
[----:B--2---:R-:W-:Y:S04]  /*4170*/  STL.64 [R1+0x5d8], R20 ;  /* 0x0005d81401007387 */ /* 0x004fe80000100a00 */
[----:B------:R2:W-:Y:S04]  /*4180*/  STL.64 [R1+0x278], R38 ;  /* 0x0002782601007387 */ /* 0x0005e80000100a00 */
[----:B------:R-:W-:Y:S04]  /*4190*/  STL.64 [R1+0x270], R36 ;  /* 0x0002702401007387 */ /* 0x000fe80000100a00 */
[----:B------:R-:W3:Y:S04]  /*41a0*/  LDL.LU R0, [R1+0x64] ;  /* 0x0000640001007983 */ /* 0x000ee80000300800 */
[----:B------:R-:W3:Y:S04]  /*41b0*/  LDL.LU R41, [R1+0x60] ;  /* 0x0000600001297983 */ /* 0x000ee80000300800 */
[----:B----4-:R-:W4:Y:S04]  /*41c0*/  LDL.LU R49, [R1+0x5c] ;  /* 0x00005c0001317983 */ /* 0x010f280000300800 */
[----:B--2---:R-:W2:Y:S04]  /*41d0*/  LDL.LU R38, [R1+0x58] ;  /* 0x0000580001267983 */ /* 0x004ea80000300800 */
[----:B------:R-:W2:Y:S01]  /*41e0*/  LDL.LU R48, [R1+0x54] ;  /* 0x0000540001307983 */ /* 0x000ea20000300800 */
[----:B------:R-:W-:-:S03]  /*41f0*/  SHF.R.U32.HI R5, RZ, 0x2, R8 ;  /* 0x00000002ff057819 */ /* 0x000fc60000011608 */
[----:B------:R-:W2:Y:S01]  /*4200*/  LDL.LU R43, [R1+0x50] ;  /* 0x00005000012b7983 */ /* 0x000ea20000300800 */
[----:B------:R-:W-:Y:S02]  /*4210*/  LOP3.LUT P4, RZ, R5, 0x1, RZ, 0xc0, !PT ;  /* 0x0000000105ff7812 */ /* 0x000fe4000788c0ff */
[----:B------:R-:W-:Y:S01]  /*4220*/  SHF.R.U32.HI R5, RZ, 0xa, R8 ;  /* 0x0000000aff057819 */ /* 0x000fe20000011608 */
[----:B------:R-:W2:Y:S04]  /*4230*/  LDL.LU R44, [R1+0x74] ;  /* 0x00007400012c7983 */ /* 0x000ea80000300800 */
[----:B------:R-:W2:Y:S01]  /*4240*/  LDL.LU R45, [R1+0x70] ;  /* 0x00007000012d7983 */ /* 0x000ea20000300800 */
[----:B------:R-:W-:-:S03]  /*4250*/  LOP3.LUT P5, RZ, R5, 0x1, RZ, 0xc0, !PT ;  /* 0x0000000105ff7812 */ /* 0x000fc600078ac0ff */
[----:B------:R-:W2:Y:S04]  /*4260*/  LDL.LU R46, [R1+0x6c] ;  /* 0x00006c00012e7983 */ /* 0x000ea80000300800 */
[----:B------:R-:W2:Y:S04]  /*4270*/  LDL.LU R39, [R1+0x68] ;  /* 0x0000680001277983 */ /* 0x000ea80000300800 */
[----:B------:R-:W2:Y:S01]  /*4280*/  LDL.LU R3, [R1+0xd0] ;  /* 0x0000d00001037983 */ /* 0x000ea20000300800 */
[----:B------:R-:W-:-:S03]  /*4290*/  IMAD R5, R2, 0x15, RZ ;  /* 0x0000001502057824 */ /* 0x000fc600078e02ff */
[----:B------:R-:W2:Y:S01]  /*42a0*/  LDL.LU R9, [R1+0x7c] ;  /* 0x00007c0001097983 */ /* 0x000ea20000300800 */
[----:B------:R-:W-:-:S03]  /*42b0*/  LOP3.LUT R20, R60, 0x10, RZ, 0x3c, !PT ;  /* 0x000000103c147812 */ /* 0x000fc600078e3cff */
[----:B------:R0:W-:Y:S01]  /*42c0*/  STS.U16 [R60+UR4+0xc00], R16 ;  /* 0x000c00103c007988 */ /* 0x0001e20008000404 */
[----:B------:R-:W-:-:S03]  /*42d0*/  IMAD R6, R2, 0x1d, RZ ;  /* 0x0000001d02067824 */ /* 0x000fc600078e02ff */
[----:B------:R-:W2:Y:S04]  /*42e0*/  LDL.LU R10, [R1+0x78] ;  /* 0x00007800010a7983 */ /* 0x000ea80000300800 */
[----:B------:R-:W-:Y:S01]  /*42f0*/  STS.U16 [R60+UR4+0x9000], R29 ;  /* 0x0090001d3c007988 */ /* 0x000fe20008000404 */
[----:B0-----:R-:W-:-:S03]  /*4300*/  PRMT R16, RZ, 0x7610, R16 ;  /* 0x00007610ff107816 */ /* 0x001fc60000000010 */
[----:B------:R0:W-:Y:S01]  /*4310*/  STS.U16 [R60+UR4+0x1400], R28 ;  /* 0x0014001c3c007988 */ /* 0x0001e20008000404 */
[----:B-1----:R-:W-:-:S03]  /*4320*/  IMAD.WIDE R36, R6, 0x2, R56 ;  /* 0x0000000206247825 */ /* 0x002fc600078e0238 */
[----:B------:R-:W-:Y:S01]  /*4330*/  STS.U16 [R60+UR4], R22 ;  /* 0x000000163c007988 */ /* 0x000fe20008000404 */
[----:B0-----:R-:W-:-:S03]  /*4340*/  IMAD.WIDE R28, R5, 0x2, R56 ;  /* 0x00000002051c7825 */ /* 0x001fc600078e0238 */
[----:B------:R-:W-:Y:S04]  /*4350*/  STS.U16 [R60+UR4+0x8800], R17 ;  /* 0x008800113c007988 */ /* 0x000fe80008000404 */
[----:B------:R-:W-:Y:S04]  /*4360*/  STS.U16 [R60+UR4+0x8c00], R15 ;  /* 0x008c000f3c007988 */ /* 0x000fe80008000404 */
[----:B---3--:R0:W-:Y:S04]  /*4370*/  STL.64 [R1+0x5e0], R18 ;  /* 0x0005e01201007387 */ /* 0x0081e80000100a00 */
[----:B------:R-:W-:Y:S04]  /*4380*/  STS.U16 [R60+UR4+0x1000], R14 ;  /* 0x0010000e3c007988 */ /* 0x000fe80008000404 */
[----:B------:R-:W-:Y:S01]  /*4390*/  STS.U16 [R60+UR4+0x9400], R27 ;  /* 0x0094001b3c007988 */ /* 0x000fe20008000404 */
[----:B0-----:R-:W-:-:S03]  /*43a0*/  IMAD.WIDE R18, R5, 0x2, R54 ;  /* 0x0000000205127825 */ /* 0x001fc600078e0236 */
[----:B------:R-:W-:Y:S04]  /*43b0*/  STS.U16 [R60+UR4+0x1800], R33 ;  /* 0x001800213c007988 */ /* 0x000fe80008000404 */
[----:B------:R-:W-:Y:S04]  /*43c0*/  STS.U16 [R60+UR4+0x9800], R32 ;  /* 0x009800203c007988 */ /* 0x000fe80008000404 */
[----:B------:R-:W-:Y:S04]  /*43d0*/  STS.U16 [R60+UR4+0x1c00], R31 ;  /* 0x001c001f3c007988 */ /* 0x000fe80008000404 */
[----:B------:R-:W-:Y:S04]  /*43e0*/  STS.U16 [R60+UR4+0x9c00], R30 ;  /* 0x009c001e3c007988 */ /* 0x000fe80008000404 */
[----:B------:R-:W-:Y:S04]  /*43f0*/  STS.U16 [R20+UR4+0x80], R61 ;  /* 0x0000803d14007988 */ /* 0x000fe80008000404 */
[----:B------:R-:W-:Y:S04]  /*4400*/  STS.U16 [R20+UR4+0x8080], R59 ;  /* 0x0080803b14007988 */ /* 0x000fe80008000404 */
[----:B------:R-:W-:Y:S04]  /*4410*/  STL.64 [R1+0x1f8], R28 ;  /* 0x0001f81c01007387 */ /* 0x000fe80000100a00 */
[----:B------:R-:W-:Y:S04]  /*4420*/  STS.U16 [R20+UR4+0x480], R26 ;  /* 0x0004801a14007988 */ /* 0x000fe80008000404 */
[----:B------:R0:W-:Y:S04]  /*4430*/  STL.64 [R1+0x1f0], R18 ;  /* 0x0001f01201007387 */ /* 0x0001e80000100a00 */
[----:B------:R0:W3:Y:S04]  /*4440*/  @P5 LDG.E.U16 R16, desc[UR16][R18.64] ;  /* 0x0000001012105981 */ /* 0x0000e8000c1e1500 */
[----:B------:R-:W-:Y:S04]  /*4450*/  STS.U16 [R20+UR4+0x8480], R25 ;  /* 0x0084801914007988 */ /* 0x000fe80008000404 */
[----:B------:R-:W-:Y:S01]  /*4460*/  STS.U16 [R20+UR4+0x880], R24 ;  /* 0x0008801814007988 */ /* 0x000fe20008000404 */
[----:B0-----:R-:W-:-:S03]  /*4470*/  IMAD.WIDE R18, R6, 0x2, R54 ;  /* 0x0000000206127825 */ /* 0x001fc600078e0236 */
[----:B------:R-:W-:Y:S04]  /*4480*/  STS.U16 [R20+UR4+0x8880], R23 ;  /* 0x0088801714007988 */ /* 0x000fe80008000404 */
[----:B------:R-:W-:Y:S04]  /*4490*/  STL.64 [R1+0x178], R36 ;  /* 0x0001782401007387 */ /* 0x000fe80000100a00 */
[----:B------:R-:W-:Y:S04]  /*44a0*/  STL.64 [R1+0x170], R18 ;  /* 0x0001701201007387 */ /* 0x000fe80000100a00 */
[----:B------:R-:W-:Y:S04]  /*44b0*/  STS.U16 [R20+UR4+0xc80], R0 ;  /* 0x000c800014007988 */ /* 0x000fe80008000404 */
[----:B------:R-:W-:Y:S04]  /*44c0*/  STS.U16 [R20+UR4+0x8c80], R41 ;  /* 0x008c802914007988 */ /* 0x000fe80008000404 */
[----:B----4-:R0:W-:Y:S04]  /*44d0*/  STS.U16 [R20+UR4+0x1080], R49 ;  /* 0x0010803114007988 */ /* 0x0101e80008000404 */
[----:B--2---:R1:W-:Y:S04]  /*44e0*/  STS.U16 [R20+UR4+0x9080], R38 ;  /* 0x0090802614007988 */ /* 0x0043e80008000404 */
[----:B------:R2:W-:Y:S04]  /*44f0*/  STS.U16 [R20+UR4+0x1480], R48 ;  /* 0x0014803014007988 */ /* 0x0005e80008000404 */
[----:B0-----:R-:W4:Y:S04]  /*4500*/  LDL.LU R49, [R1+0xdc] ;  /* 0x0000dc0001317983 */ /* 0x001f280000300800 */
[----:B-1----:R-:W3:Y:S04]  /*4510*/  LDL.LU R38, [R1+0xd8] ;  /* 0x0000d80001267983 */ /* 0x002ee80000300800 */
[----:B--2---:R-:W2:Y:S01]  /*4520*/  LDL.LU R48, [R1+0xd4] ;  /* 0x0000d40001307983 */ /* 0x004ea20000300800 */
[----:B------:R-:W-:-:S02]  /*4530*/  PRMT R17, RZ, 0x7610, R17 ;  /* 0x00007610ff117816 */ /* 0x000fc40000000011 */
[----:B------:R-:W-:Y:S01]  /*4540*/  SHF.R.U64 R5, R4, 0x1a, RZ ;  /* 0x0000001a04057819 */ /* 0x000fe200000012ff */
[----:B------:R-:W-:Y:S01]  /*4550*/  STS.U16 [R20+UR4+0x9480], R43 ;  /* 0x0094802b14007988 */ /* 0x000fe20008000404 */
[----:B------:R-:W-:-:S03]  /*4560*/  LOP3.LUT R0, R60, 0x20, RZ, 0x3c, !PT ;  /* 0x000000203c007812 */ /* 0x000fc600078e3cff */
[----:B------:R-:W-:Y:S01]  /*4570*/  STS.U16 [R20+UR4+0x1880], R44 ;  /* 0x0018802c14007988 */ /* 0x000fe20008000404 */
[----:B------:R-:W-:-:S03]  /*4580*/  PRMT R14, RZ, 0x7610, R14 ;  /* 0x00007610ff0e7816 */ /* 0x000fc6000000000e */
[----:B------:R-:W-:Y:S04]  /*4590*/  STS.U16 [R20+UR4+0x9880], R45 ;  /* 0x0098802d14007988 */ /* 0x000fe80008000404 */
[----:B------:R-:W2:Y:S01]  /*45a0*/  @P5 LDG.E.U16 R17, desc[UR16][R28.64] ;  /* 0x000000101c115981 */ /* 0x000ea2000c1e1500 */
[----:B------:R-:W-:-:S03]  /*45b0*/  LOP3.LUT P5, RZ, R5, 0x1, RZ, 0xc0, !PT ;  /* 0x0000000105ff7812 */ /* 0x000fc600078ac0ff */
[----:B------:R-:W-:Y:S04]  /*45c0*/  STS.U16 [R20+UR4+0x1c80], R46 ;  /* 0x001c802e14007988 */ /* 0x000fe80008000404 */
[----:B------:R-:W-:Y:S04]  /*45d0*/  STS.U16 [R20+UR4+0x9c80], R39 ;  /* 0x009c802714007988 */ /* 0x000fe80008000404 */
[----:B------:R-:W-:Y:S04]  /*45e0*/  STS.U16 [R0+UR4+0x100], R3 ;  /* 0x0001000300007988 */ /* 0x000fe80008000404 */
[----:B------:R0:W-:Y:S01]  /*45f0*/  STS.U16 [R0+UR4+0x8100], R9 ;  /* 0x0081000900007988 */ /* 0x0001e20008000404 */
[----:B------:R-:W-:-:S02]  /*4600*/  PRMT R15, RZ, 0x7610, R15 ;  /* 0x00007610ff0f7816 */ /* 0x000fc4000000000f */
[----:B------:R-:W-:Y:S01]  /*4610*/  PRMT R6, RZ, 0x7610, R6 ;  /* 0x00007610ff067816 */ /* 0x000fe20000000006 */
[----:B------:R1:W2:Y:S01]  /*4620*/  @P4 LDG.E.U16 R14, desc[UR16][R18.64] ;  /* 0x00000010120e4981 */ /* 0x0002a2000c1e1500 */
[----:B0-----:R-:W-:-:S03]  /*4630*/  IMAD R9, R2, 0x25, RZ ;  /* 0x0000002502097824 */ /* 0x001fc600078e02ff */
[----:B------:R0:W-:Y:S01]  /*4640*/  STS.U16 [R0+UR4+0x500], R10 ;  /* 0x0005000a00007988 */ /* 0x0001e20008000404 */
[C---:B------:R-:W-:Y:S01]  /*4650*/  IMAD.WIDE R22, R9.reuse, 0x2, R56 ;  /* 0x0000000209167825 */ /* 0x040fe200078e0238 */
[----:B------:R-:W-:Y:S02]  /*4660*/  SHF.R.U64 R5, R4, 0x12, RZ ;  /* 0x0000001204057819 */ /* 0x000fe400000012ff */
[----:B------:R-:W2:Y:S01]  /*4670*/  @P4 LDG.E.U16 R15, desc[UR16][R36.64] ;  /* 0x00000010240f4981 */ /* 0x000ea2000c1e1500 */
[----:B-1----:R-:W-:-:S04]  /*4680*/  IMAD.WIDE R18, R9, 0x2, R54 ;  /* 0x0000000209127825 */ /* 0x002fc800078e0236 */
[----:B0-----:R-:W-:Y:S01]  /*4690*/  IMAD R10, R2, 0x2d, RZ ;  /* 0x0000002d020a7824 */ /* 0x001fe200078e02ff */
[----:B------:R-:W-:Y:S01]  /*46a0*/  STL.64 [R1+0xf8], R22 ;  /* 0x0000f81601007387 */ /* 0x000fe20000100a00 */
[----:B------:R-:W-:Y:S02]  /*46b0*/  PRMT R7, RZ, 0x7610, R7 ;  /* 0x00007610ff077816 */ /* 0x000fe40000000007 */
[----:B------:R-:W-:Y:S01]  /*46c0*/  IMAD.WIDE R20, R10, 0x2, R56 ;  /* 0x000000020a147825 */ /* 0x000fe200078e0238 */
[----:B------:R0:W-:Y:S01]  /*46d0*/  STL.64 [R1+0xf0], R18 ;  /* 0x0000f01201007387 */ /* 0x0001e20000100a00 */
[----:B------:R-:W-:-:S03]  /*46e0*/  LOP3.LUT P4, RZ, R5, 0x1, RZ, 0xc0, !PT ;  /* 0x0000000105ff7812 */ /* 0x000fc6000788c0ff */
[----:B------:R0:W2:Y:S01]  /*46f0*/  @P5 LDG.E.U16 R6, desc[UR16][R18.64] ;  /* 0x0000001012065981 */ /* 0x0000a2000c1e1500 */
[----:B------:R-:W-:-:S03]  /*4700*/  SHF.R.U64 R9, R4, 0xa, RZ ;  /* 0x0000000a04097819 */ /* 0x000fc600000012ff */
[----:B------:R-:W-:Y:S04]  /*4710*/  STL.64 [R1+0x78], R20 ;  /* 0x0000781401007387 */ /* 0x000fe80000100a00 */
[----:B------:R1:W2:Y:S01]  /*4720*/  @P5 LDG.E.U16 R7, desc[UR16][R22.64] ;  /* 0x0000001016075981 */ /* 0x0002a2000c1e1500 */
[----:B0-----:R-:W-:Y:S01]  /*4730*/  IMAD.WIDE R18, R10, 0x2, R54 ;  /* 0x000000020a127825 */ /* 0x001fe200078e0236 */
[----:B------:R-:W-:Y:S02]  /*4740*/  LOP3.LUT P5, RZ, R9, 0x1, RZ, 0xc0, !PT ;  /* 0x0000000109ff7812 */ /* 0x000fe400078ac0ff */
[----:B------:R-:W-:Y:S02]  /*4750*/  PRMT R5, RZ, 0x7610, R5 ;  /* 0x00007610ff057816 */ /* 0x000fe40000000005 */
[----:B------:R-:W-:Y:S01]  /*4760*/  STL.64 [R1+0x70], R18 ;  /* 0x0000701201007387 */ /* 0x000fe20000100a00 */
[----:B------:R-:W-:-:S03]  /*4770*/  IMAD R30, R2, 0x35, RZ ;  /* 0x00000035021e7824 */ /* 0x000fc600078e02ff */
[----:B------:R-:W2:Y:S01]  /*4780*/  LDL.LU R44, [R1+0x15c] ;  /* 0x00015c00012c7983 */ /* 0x000ea20000300800 */
[----:B------:R-:W-:-:S03]  /*4790*/  SHF.R.U64 R9, R4, 0x2, RZ ;  /* 0x0000000204097819 */ /* 0x000fc600000012ff */
[----:B------:R-:W2:Y:S04]  /*47a0*/  LDL.LU R45, [R1+0x158] ;  /* 0x00015800012d7983 */ /* 0x000ea80000300800 */
[----:B------:R-:W2:Y:S04]  /*47b0*/  LDL.LU R46, [R1+0x154] ;  /* 0x00015400012e7983 */ /* 0x000ea80000300800 */
[----:B------:R-:W2:Y:S01]  /*47c0*/  LDL.LU R39, [R1+0x150] ;  /* 0x0001500001277983 */ /* 0x000ea20000300800 */
[----:B------:R-:W-:-:S03]  /*47d0*/  IMAD.WIDE R32, R30, 0x2, R56 ;  /* 0x000000021e207825 */ /* 0x000fc600078e0238 */
[----:B------:R-:W2:Y:S01]  /*47e0*/  LDL.LU R3, [R1+0xec] ;  /* 0x0000ec0001037983 */ /* 0x000ea20000300800 */
[----:B------:R-:W-:-:S03]  /*47f0*/  IMAD.WIDE R30, R30, 0x2, R54 ;  /* 0x000000021e1e7825 */ /* 0x000fc600078e0236 */
[----:B------:R0:W2:Y:S04]  /*4800*/  @P4 LDG.E.U16 R5, desc[UR16][R20.64] ;  /* 0x0000001014054981 */ /* 0x0000a8000c1e1500 */
[----:B------:R0:W2:Y:S01]  /*4810*/  @P4 LDG.E.U16 R13, desc[UR16][R18.64] ;  /* 0x00000010120d4981 */ /* 0x0000a2000c1e1500 */
[----:B------:R-:W-:Y:S01]  /*4820*/  LOP3.LUT P4, RZ, R9, 0x1, RZ, 0xc0, !PT ;  /* 0x0000000109ff7812 */ /* 0x000fe2000788c0ff */
[----:B------:R-:W-:Y:S02]  /*4830*/  VIADD R9, R58, 0xfffffff1 ;  /* 0xfffffff13a097836 */ /* 0x000fe40000000000 */
[----:B------:R-:W-:Y:S01]  /*4840*/  IMAD R26, R2, 0x3d, RZ ;  /* 0x0000003d021a7824 */ /* 0x000fe200078e02ff */
[----:B------:R-:W-:-:S03]  /*4850*/  PRMT R10, RZ, 0x7610, R10 ;  /* 0x00007610ff0a7816 */ /* 0x000fc6000000000a */
[----:B------:R-:W-:Y:S01]  /*4860*/  IMAD.WIDE R28, R26, 0x2, R56 ;  /* 0x000000021a1c7825 */ /* 0x000fe200078e0238 */
[----:B-1----:R-:W-:-:S03]  /*4870*/  SHF.R.U32.HI R22, RZ, 0x1, R8 ;  /* 0x00000001ff167819 */ /* 0x002fc60000011608 */
[----:B------:R-:W-:Y:S02]  /*4880*/  IMAD.WIDE R26, R26, 0x2, R54 ;  /* 0x000000021a1a7825 */ /* 0x000fe400078e0236 */
[----:B------:R-:W2:Y:S04]  /*4890*/  @P4 LDG.E.U16 R10, desc[UR16][R28.64] ;  /* 0x000000101c0a4981 */ /* 0x000ea8000c1e1500 */
[----:B----4-:R1:W-:Y:S04]  /*48a0*/  STS.U16 [R0+UR4+0x8500], R49 ;  /* 0x0085003100007988 */ /* 0x0103e80008000404 */
[----:B---3--:R3:W-:Y:S04]  /*48b0*/  STS.U16 [R0+UR4+0x900], R38 ;  /* 0x0009002600007988 */ /* 0x0087e80008000404 */
[----:B--2---:R-:W-:Y:S04]  /*48c0*/  STS.U16 [R0+UR4+0x8900], R48 ;  /* 0x0089003000007988 */ /* 0x004fe80008000404 */
[----:B-1----:R-:W2:Y:S04]  /*48d0*/  LDL.LU R49, [R1+0xe8] ;  /* 0x0000e80001317983 */ /* 0x002ea80000300800 */
[----:B------:R1:W-:Y:S04]  /*48e0*/  STS.U16 [R0+UR4+0xd00], R12 ;  /* 0x000d000c00007988 */ /* 0x0003e80008000404 */
[----:B---3--:R-:W3:Y:S04]  /*48f0*/  LDL.LU R38, [R1+0xe4] ;  /* 0x0000e40001267983 */ /* 0x008ee80000300800 */
[----:B------:R4:W-:Y:S01]  /*4900*/  STS.U16 [R0+UR4+0x8d00], R11 ;  /* 0x008d000b00007988 */ /* 0x0009e20008000404 */
[----:B-1----:R-:W-:-:S06]  /*4910*/  PRMT R12, RZ, 0x7610, R12 ;  /* 0x00007610ff0c7816 */ /* 0x002fcc000000000c */
[----:B------:R-:W3:Y:S01]  /*4920*/  @P5 LDG.E.U16 R12, desc[UR16][R32.64] ;  /* 0x00000010200c5981 */ /* 0x000ee2000c1e1500 */
[----:B----4-:R-:W-:-:S06]  /*4930*/  PRMT R11, RZ, 0x7610, R11 ;  /* 0x00007610ff0b7816 */ /* 0x010fcc000000000b */
[----:B------:R-:W4:Y:S01]  /*4940*/  @P5 LDG.E.U16 R11, desc[UR16][R30.64] ;  /* 0x000000101e0b5981 */ /* 0x000f22000c1e1500 */
[----:B------:R-:W-:Y:S02]  /*4950*/  ISETP.GE.U32.AND P5, PT, R9, 0x7fffffb2, PT ;  /* 0x7fffffb20900780c */ /* 0x000fe40003fa6070 */
[----:B------:R-:W-:-:S06]  /*4960*/  PRMT R9, RZ, 0x7610, R9 ;  /* 0x00007610ff097816 */ /* 0x000fcc0000000009 */
[----:B------:R-:W4:Y:S01]  /*4970*/  @P4 LDG.E.U16 R9, desc[UR16][R26.64] ;  /* 0x000000101a094981 */ /* 0x000f22000c1e1500 */
[----:B------:R-:W-:Y:S01]  /*4980*/  LOP3.LUT P4, RZ, R22, 0x1, RZ, 0xc0, !PT ;  /* 0x0000000116ff7812 */ /* 0x000fe2000788c0ff */
[----:B------:R-:W-:-:S04]  /*4990*/  IMAD R22, R2, 0x6, RZ ;  /* 0x0000000602167824 */ /* 0x000fc800078e02ff */
[----:B0-----:R-:W-:-:S04]  /*49a0*/  IMAD.WIDE R20, R22, 0x2, R56 ;  /* 0x0000000216147825 */ /* 0x001fc800078e0238 */
[----:B------:R-:W-:Y:S01]  /*49b0*/  IMAD.WIDE R18, R22, 0x2, R54 ;  /* 0x0000000216127825 */ /* 0x000fe200078e0236 */
[----:B------:R0:W-:Y:S04]  /*49c0*/  STL.64 [R1+0x2e8], R20 ;  /* 0x0002e81401007387 */ /* 0x0001e80000100a00 */
[----:B------:R-:W4:Y:S04]  /*49d0*/  @!P6 LDG.E.U16 R42, desc[UR16][R20.64] ;  /* 0x00000010142ae981 */ /* 0x000f28000c1e1500 */
[----:B------:R1:W-:Y:S01]  /*49e0*/  STL.64 [R1+0x2e0], R18 ;  /* 0x0002e01201007387 */ /* 0x0003e20000100a00 */
[----:B------:R-:W-:-:S03]  /*49f0*/  SHF.R.U32.HI R22, RZ, 0x8, R8 ;  /* 0x00000008ff167819 */ /* 0x000fc60000011608 */
[----:B------:R1:W4:Y:S04]  /*4a00*/  @!P6 LDG.E.U16 R52, desc[UR16][R18.64] ;  /* 0x000000101234e981 */ /* 0x000328000c1e1500 */
[----:B0-----:R-:W4:Y:S04]  /*4a10*/  LDL.LU R20, [R1+0x168] ;  /* 0x0001680001147983 */ /* 0x001f280000300800 */
[----:B------:R-:W4:Y:S01]  /*4a20*/  LDL.LU R48, [R1+0x164] ;  /* 0x0001640001307983 */ /* 0x000f220000300800 */
[----:B------:R-:W-:Y:S01]  /*4a30*/  LOP3.LUT P2, RZ, R22, 0x1, RZ, 0xc0, !PT ;  /* 0x0000000116ff7812 */ /* 0x000fe2000784c0ff */
[----:B------:R-:W-:-:S02]  /*4a40*/  IMAD R22, R2, 0xe, RZ ;  /* 0x0000000e02167824 */ /* 0x000fc400078e02ff */
[----:B------:R-:W4:Y:S02]  /*4a50*/  LDL.LU R21, [R1+0x160] ;  /* 0x0001600001157983 */ /* 0x000f240000300800 */
[C---:B------:R-:W-:Y:S02]  /*4a60*/  IMAD.WIDE R24, R22.reuse, 0x2, R56 ;  /* 0x0000000216187825 */ /* 0x040fe400078e0238 */
[----:B------:R-:W-:Y:S02]  /*4a70*/  STS.U16 [R0+UR4+0x1100], R44 ;  /* 0x0011002c00007988 */ /* 0x000fe40008000404 */
[----:B-1----:R-:W-:Y:S02]  /*4a80*/  IMAD.WIDE R18, R22, 0x2, R54 ;  /* 0x0000000216127825 */ /* 0x002fe400078e0236 */
[----:B------:R-:W-:Y:S04]  /*4a90*/  STS.U16 [R0+UR4+0x9100], R45 ;  /* 0x0091002d00007988 */ /* 0x000fe80008000404 */
[----:B------:R-:W-:Y:S04]  /*4aa0*/  STS.U16 [R0+UR4+0x1500], R46 ;  /* 0x0015002e00007988 */ /* 0x000fe80008000404 */
[----:B------:R-:W-:Y:S04]  /*4ab0*/  STS.U16 [R0+UR4+0x9500], R39 ;  /* 0x0095002700007988 */ /* 0x000fe80008000404 */
[----:B------:R-:W-:Y:S04]  /*4ac0*/  STS.U16 [R0+UR4+0x1900], R3 ;  /* 0x0019000300007988 */ /* 0x000fe80008000404 */
[----:B------:R-:W-:Y:S04]  /*4ad0*/  STL.64 [R1+0x268], R24 ;  /* 0x0002681801007387 */ /* 0x000fe80000100a00 */
[----:B------:R-:W-:Y:S04]  /*4ae0*/  STL.64 [R1+0x260], R18 ;  /* 0x0002601201007387 */ /* 0x000fe80000100a00 */
[----:B--2---:R-:W-:Y:S04]  /*4af0*/  STS.U16 [R0+UR4+0x9900], R49 ;  /* 0x0099003100007988 */ /* 0x004fe80008000404 */
[----:B---3--:R-:W-:Y:S04]  /*4b00*/  STS.U16 [R0+UR4+0x1d00], R38 ;  /* 0x001d002600007988 */ /* 0x008fe80008000404 */
[----:B------:R0:W-:Y:S04]  /*4b10*/  STS.U16 [R0+UR4+0x9d00], R47 ;  /* 0x009d002f00007988 */ /* 0x0001e80008000404 */
[----:B0-----:R-:W2:Y:S04]  /*4b20*/  LDL.LU R47, [R1+0x5e8] ;  /* 0x0005e800012f7983 */ /* 0x001ea80000300800 */
[----:B------:R-:W3:Y:S04]  /*4b30*/  LDL.LU R35, [R1+0x358] ;  /* 0x0003580001237983 */ /* 0x000ee80000300800 */
[----:B------:R-:W3:Y:S04]  /*4b40*/  LDL.LU R0, [R1+0x34c] ;  /* 0x00034c0001007983 */ /* 0x000ee80000300800 */
[----:B------:R-:W3:Y:S04]  /*4b50*/  LDL.LU R36, [R1+0x348] ;  /* 0x0003480001247983 */ /* 0x000ee80000300800 */
[----:B------:R-:W3:Y:S04]  /*4b60*/  LDL.LU R37, [R1+0x2d4] ;  /* 0x0002d40001257983 */ /* 0x000ee80000300800 */
[----:B------:R-:W3:Y:S04]  /*4b70*/  LDL.LU R41, [R1+0x2d0] ;  /* 0x0002d00001297983 */ /* 0x000ee80000300800 */
[----:B------:R-:W3:Y:S04]  /*4b80*/  LDL.LU R43, [R1+0x25c] ;  /* 0x00025c00012b7983 */ /* 0x000ee80000300800 */
[----:B------:R-:W3:Y:S04]  /*4b90*/  LDL.LU R44, [R1+0x258] ;  /* 0x00025800012c7983 */ /* 0x000ee80000300800 */
[----:B------:R-:W3:Y:S01]  /*4ba0*/  LDL.LU R45, [R1+0x254] ;  /* 0x00025400012d7983 */ /* 0x000ee20000300800 */
[----:B------:R-:W-:-:S03]  /*4bb0*/  LOP3.LUT R38, R60, 0x30, RZ, 0x3c, !PT ;  /* 0x000000303c267812 */ /* 0x000fc600078e3cff */
[----:B------:R-:W3:Y:S04]  /*4bc0*/  LDL.LU R46, [R1+0x250] ;  /* 0x00025000012e7983 */ /* 0x000ee80000300800 */
[----:B------:R-:W3:Y:S04]  /*4bd0*/  LDL.LU R39, [R1+0x1dc] ;  /* 0x0001dc0001277983 */ /* 0x000ee80000300800 */
[----:B------:R-:W3:Y:S04]  /*4be0*/  LDL.LU R3, [R1+0x1d8] ;  /* 0x0001d80001037983 */ /* 0x000ee80000300800 */
[----:B------:R-:W3:Y:S04]  /*4bf0*/  LDL.LU R49, [R1+0x1d4] ;  /* 0x0001d40001317983 */ /* 0x000ee80000300800 */
[----:B------:R-:W3:Y:S04]  /*4c00*/  LDL.LU R23, [R1+0x1d0] ;  /* 0x0001d00001177983 */ /* 0x000ee80000300800 */
[----:B----4-:R-:W-:Y:S04]  /*4c10*/  STS.U16 [R38+UR4+0x180], R20 ;  /* 0x0001801426007988 */ /* 0x010fe80008000404 */
[----:B------:R0:W-:Y:S04]  /*4c20*/  STS.U16 [R38+UR4+0x8180], R48 ;  /* 0x0081803026007988 */ /* 0x0001e80008000404 */
[----:B0-----:R-:W4:Y:S01]  /*4c30*/  LDL.LU R48, [R1+0x360] ;  /* 0x0003600001307983 */ /* 0x001f220000300800 */
[----:B------:R-:W-:-:S02]  /*4c40*/  SHF.R.U32.HI R8, RZ, 0x9, R8 ;  /* 0x00000009ff087819 */ /* 0x000fc40000011608 */
[----:B------:R-:W-:Y:S02]  /*4c50*/  PRMT R50, RZ, 0x7610, R50 ;  /* 0x00007610ff327816 */ /* 0x000fe40000000032 */
[----:B------:R-:W-:Y:S01]  /*4c60*/  LOP3.LUT P6, RZ, R8, 0x1, RZ, 0xc0, !PT ;  /* 0x0000000108ff7812 */ /* 0x000fe200078cc0ff */
[C---:B------:R-:W-:Y:S01]  /*4c70*/  IMAD R8, R2.reuse, 0x16, RZ ;  /* 0x0000001602087824 */ /* 0x040fe200078e02ff */
[----:B------:R-:W-:Y:S02]  /*4c80*/  PRMT R51, RZ, 0x7610, R51 ;  /* 0x00007610ff337816 */ /* 0x000fe40000000033 */
[----:B------:R0:W4:Y:S01]  /*4c90*/  @!P5 LDG.E.U16 R50, desc[UR16][R18.64] ;  /* 0x000000101232d981 */ /* 0x000122000c1e1500 */
[----:B------:R-:W-:-:S03]  /*4ca0*/  IMAD R22, R2, 0x1e, RZ ;  /* 0x0000001e02167824 */ /* 0x000fc600078e02ff */
[----:B------:R-:W4:Y:S01]  /*4cb0*/  @!P5 LDG.E.U16 R51, desc[UR16][R24.64] ;  /* 0x000000101833d981 */ /* 0x000f22000c1e1500 */
[----:B------:R-:W-:Y:S01]  /*4cc0*/  PRMT R61, RZ, 0x7610, R61 ;  /* 0x00007610ff3d7816 */ /* 0x000fe2000000003d */
[----:B0-----:R-:W-:Y:S02]  /*4cd0*/  IMAD.WIDE R18, R8, 0x2, R56 ;  /* 0x0000000208127825 */ /* 0x001fe400078e0238 */
[----:B------:R-:W4:Y:S01]  /*4ce0*/  LDL.LU R24, [R1+0x350] ;  /* 0x0003500001187983 */ /* 0x000f220000300800 */
[----:B------:R-:W-:-:S03]  /*4cf0*/  PRMT R59, RZ, 0x7610, R59 ;  /* 0x00007610ff3b7816 */ /* 0x000fc6000000003b */
[----:B------:R-:W4:Y:S04]  /*4d00*/  LDL.LU R25, [R1+0x344] ;  /* 0x0003440001197983 */ /* 0x000f280000300800 */
[----:B------:R-:W-:Y:S04]  /*4d10*/  STL.64 [R1+0x1e8], R18 ;  /* 0x0001e81201007387 */ /* 0x000fe80000100a00 */
[----:B------:R0:W-:Y:S02]  /*4d20*/  STS.U16 [R38+UR4+0x580], R21 ;  /* 0x0005801526007988 */ /* 0x0001e40008000404 */
[----:B0-----:R-:W-:-:S05]  /*4d30*/  IMAD.WIDE R20, R22, 0x2, R56 ;  /* 0x0000000216147825 */ /* 0x001fca00078e0238 */
[----:B------:R-:W4:Y:S01]  /*4d40*/  @P4 LDG.E.U16 R59, desc[UR16][R20.64] ;  /* 0x00000010143b4981 */ /* 0x000f22000c1e1500 */
[----:B--2---:R-:W-:-:S06]  /*4d50*/  PRMT R47, RZ, 0x7610, R47 ;  /* 0x00007610ff2f7816 */ /* 0x004fcc000000002f */
[----:B------:R0:W2:Y:S04]  /*4d60*/  @P6 LDG.E.U16 R47, desc[UR16][R18.64] ;  /* 0x00000010122f6981 */ /* 0x0000a8000c1e1500 */
[----:B---3--:R-:W-:Y:S01]  /*4d70*/  STS.U16 [R38+UR4+0x8580], R35 ;  /* 0x0085802326007988 */ /* 0x008fe20008000404 */
[----:B0-----:R-:W-:-:S03]  /*4d80*/  IMAD.WIDE R18, R8, 0x2, R54 ;  /* 0x0000000208127825 */ /* 0x001fc600078e0236 */
[----:B------:R-:W-:Y:S04]  /*4d90*/  STS.U16 [R38+UR4+0x980], R0 ;  /* 0x0009800026007988 */ /* 0x000fe80008000404 */
[----:B------:R-:W3:Y:S04]  /*4da0*/  LDL.LU R8, [R1+0x354] ;  /* 0x0003540001087983 */ /* 0x000ee80000300800 */
[----:B------:R0:W-:Y:S04]  /*4db0*/  STL.64 [R1+0x1e0], R18 ;  /* 0x0001e01201007387 */ /* 0x0001e80000100a00 */
[----:B------:R1:W2:Y:S04]  /*4dc0*/  @P6 LDG.E.U16 R61, desc[UR16][R18.64] ;  /* 0x00000010123d6981 */ /* 0x0002a8000c1e1500 */
[----:B------:R-:W-:Y:S04]  /*4dd0*/  STS.U16 [R38+UR4+0x8980], R36 ;  /* 0x0089802426007988 */ /* 0x000fe80008000404 */
[----:B------:R-:W-:Y:S04]  /*4de0*/  STS.U16 [R38+UR4+0xd80], R37 ;  /* 0x000d802526007988 */ /* 0x000fe80008000404 */
[----:B0-----:R-:W2:Y:S04]  /*4df0*/  LDL.LU.64 R18, [R1+0x5e0] ;  /* 0x0005e00001127983 */ /* 0x001ea80000300a00 */
[----:B------:R0:W-:Y:S04]  /*4e00*/  STL.64 [R1+0x168], R20 ;  /* 0x0001681401007387 */ /* 0x0001e80000100a00 */
[----:B------:R1:W-:Y:S04]  /*4e10*/  STS.U16 [R38+UR4+0x8d80], R41 ;  /* 0x008d802926007988 */ /* 0x0003e80008000404 */
[----:B------:R1:W-:Y:S04]  /*4e20*/  STS.U16 [R38+UR4+0x1180], R43 ;  /* 0x0011802b26007988 */ /* 0x0003e80008000404 */
[----:B0-----:R-:W2:Y:S04]  /*4e30*/  LDL.LU.64 R20, [R1+0x5d8] ;  /* 0x0005d80001147983 */ /* 0x001ea80000300a00 */
[----:B------:R-:W5:Y:S04]  /*4e40*/  LDL.LU R35, [R1+0x5d0] ;  /* 0x0005d00001237983 */ /* 0x000f680000300800 */
[----:B------:R0:W-:Y:S04]  /*4e50*/  STS.U16 [R38+UR4+0x9180], R44 ;  /* 0x0091802c26007988 */ /* 0x0001e80008000404 */
[----:B------:R-:W2:Y:S04]  /*4e60*/  LDL.LU R0, [R1+0x5cc] ;  /* 0x0005cc0001007983 */ /* 0x000ea80000300800 */
[----:B------:R0:W-:Y:S04]  /*4e70*/  STS.U16 [R38+UR4+0x1580], R45 ;  /* 0x0015802d26007988 */ /* 0x0001e80008000404 */
[----:B------:R-:W5:Y:S04]  /*4e80*/  LDL.LU R36, [R1+0x5c8] ;  /* 0x0005c80001247983 */ /* 0x000f680000300800 */
[----:B------:R0:W-:Y:S04]  /*4e90*/  STS.U16 [R38+UR4+0x9580], R46 ;  /* 0x0095802e26007988 */ /* 0x0001e80008000404 */
[----:B------:R-:W5:Y:S04]  /*4ea0*/  LDL.LU R37, [R1+0x5c4] ;  /* 0x0005c40001257983 */ /* 0x000f680000300800 */
[----:B------:R-:W-:Y:S04]  /*4eb0*/  STS.U16 [R38+UR4+0x1980], R39 ;  /* 0x0019802726007988 */ /* 0x000fe80008000404 */
[----:B-1----:R-:W2:Y:S04]  /*4ec0*/  LDL.LU R41, [R1+0x5c0] ;  /* 0x0005c00001297983 */ /* 0x002ea80000300800 */
[----:B------:R-:W-:Y:S04]  /*4ed0*/  STS.U16 [R38+UR4+0x9980], R3 ;  /* 0x0099800326007988 */ /* 0x000fe80008000404 */
[----:B------:R-:W2:Y:S04]  /*4ee0*/  LDL.LU R43, [R1+0x5bc] ;  /* 0x0005bc00012b7983 */ /* 0x000ea80000300800 */
[----:B------:R-:W-:Y:S04]  /*4ef0*/  STS.U16 [R38+UR4+0x1d80], R49 ;  /* 0x001d803126007988 */ /* 0x000fe80008000404 */
[----:B0-----:R-:W2:Y:S04]  /*4f00*/  LDL.LU R44, [R1+0x5b8] ;  /* 0x0005b800012c7983 */ /* 0x001ea80000300800 */
[----:B------:R0:W-:Y:S04]  /*4f10*/  STS.U16 [R38+UR4+0x9d80], R23 ;  /* 0x009d801726007988 */ /* 0x0001e80008000404 */
[----:B------:R-:W2:Y:S04]  /*4f20*/  LDL.LU R45, [R1+0x5b4] ;  /* 0x0005b400012d7983 */ /* 0x000ea80000300800 */
[----:B------:R-:W2:Y:S01]  /*4f30*/  LDL.LU R46, [R1+0x5b0] ;  /* 0x0005b000012e7983 */ /* 0x000ea20000300800 */
[----:B0-----:R-:W-:-:S03]  /*4f40*/  LOP3.LUT R23, R60, 0x40, RZ, 0x3c, !PT ;  /* 0x000000403c177812 */ /* 0x001fc600078e3cff */
[----:B------:R-:W2:Y:S04]  /*4f50*/  LDL.LU R39, [R1+0x5ac] ;  /* 0x0005ac0001277983 */ /* 0x000ea80000300800 */
[----:B------:R-:W2:Y:S04]  /*4f60*/  LDL.LU R3, [R1+0x5a8] ;  /* 0x0005a80001037983 */ /* 0x000ea80000300800 */
[----:B------:R-:W2:Y:S04]  /*4f70*/  LDL.LU R49, [R1+0x5a4] ;  /* 0x0005a40001317983 */ /* 0x000ea80000300800 */
[----:B------:R-:W2:Y:S04]  /*4f80*/  LDL.LU R38, [R1+0x5a0] ;  /* 0x0005a00001267983 */ /* 0x000ea80000300800 */
[----:B----4-:R0:W-:Y:S04]  /*4f90*/  STS.U16 [R23+UR4+0x200], R48 ;  /* 0x0002003017007988 */ /* 0x0101e80008000404 */
[----:B0-----:R-:W4:Y:S04]  /*4fa0*/  LDL.LU R48, [R1+0x59c] ;  /* 0x00059c0001307983 */ /* 0x001f280000300800 */
[----:B----4-:R0:W-:Y:S04]  /*4fb0*/  STS.U16 [R23+UR4+0x8200], R48 ;  /* 0x0082003017007988 */ /* 0x0101e80008000404 */
[----:B---3--:R-:W-:Y:S04]  /*4fc0*/  STS.U16 [R23+UR4+0x600], R8 ;  /* 0x0006000817007988 */ /* 0x008fe80008000404 */
[----:B0-----:R-:W3:Y:S04]  /*4fd0*/  LDL.LU R48, [R1+0x598] ;  /* 0x0005980001307983 */ /* 0x001ee80000300800 */
[----:B------:R-:W-:Y:S04]  /*4fe0*/  STS.U16 [R23+UR4+0x8600], R24 ;  /* 0x0086001817007988 */ /* 0x000fe80008000404 */
[----:B------:R-:W-:Y:S04]  /*4ff0*/  STS.U16 [R23+UR4+0xa00], R25 ;  /* 0x000a001917007988 */ /* 0x000fe80008000404 */
[----:B--2---:R0:W-:Y:S04]  /*5000*/  STS.U16 [R23+UR4+0x8a00], R38 ;  /* 0x008a002617007988 */ /* 0x0041e80008000404 */
[----:B------:R1:W-:Y:S04]  /*5010*/  STS.U16 [R23+UR4+0xe00], R49 ;  /* 0x000e003117007988 */ /* 0x0003e80008000404 */
[----:B------:R2:W-:Y:S04]  /*5020*/  STS.U16 [R23+UR4+0x8e00], R3 ;  /* 0x008e000317007988 */ /* 0x0005e80008000404 */
[----:B0-----:R-:W5:Y:S04]  /*5030*/  LDL.LU R38, [R1+0x594] ;  /* 0x0005940001267983 */ /* 0x001f680000300800 */
[----:B-1----:R-:W4:Y:S04]  /*5040*/  LDL.LU R49, [R1+0x590] ;  /* 0x0005900001317983 */ /* 0x002f280000300800 */
[----:B--2---:R-:W2:Y:S04]  /*5050*/  LDL.LU R3, [R1+0x58c] ;  /* 0x00058c0001037983 */ /* 0x004ea80000300800 */
[----:B------:R-:W-:Y:S01]  /*5060*/  STS.U16 [R23+UR4+0x1200], R39 ;  /* 0x0012002717007988 */ /* 0x000fe20008000404 */
[----:B------:R-:W-:-:S03]  /*5070*/  SHF.R.U64 R8, R4, 0x19, RZ ;  /* 0x0000001904087819 */ /* 0x000fc600000012ff */
[----:B------:R-:W-:Y:S04]  /*5080*/  STS.U16 [R23+UR4+0x9200], R46 ;  /* 0x0092002e17007988 */ /* 0x000fe80008000404 */
[----:B------:R-:W-:Y:S04]  /*5090*/  STS.U16 [R23+UR4+0x1600], R45 ;  /* 0x0016002d17007988 */ /* 0x000fe80008000404 */
[----:B------:R-:W-:Y:S01]  /*50a0*/  STS.U16 [R23+UR4+0x9600], R44 ;  /* 0x0096002c17007988 */ /* 0x000fe20008000404 */
[----:B------:R-:W-:-:S03]  /*50b0*/  IMAD.WIDE R24, R22, 0x2, R54 ;  /* 0x0000000216187825 */ /* 0x000fc600078e0236 */
[----:B------:R-:W-:Y:S01]  /*50c0*/  STS.U16 [R23+UR4+0x1a00], R43 ;  /* 0x001a002b17007988 */ /* 0x000fe20008000404 */
[----:B------:R-:W-:-:S03]  /*50d0*/  LOP3.LUT P5, RZ, R8, 0x1, RZ, 0xc0, !PT ;  /* 0x0000000108ff7812 */ /* 0x000fc600078ac0ff */
[----:B------:R-:W-:Y:S01]  /*50e0*/  STS.U16 [R23+UR4+0x9a00], R41 ;  /* 0x009a002917007988 */ /* 0x000fe20008000404 */
[----:B------:R-:W-:-:S03]  /*50f0*/  SHF.R.U64 R8, R4, 0x11, RZ ;  /* 0x0000001104087819 */ /* 0x000fc600000012ff */
[----:B------:R0:W-:Y:S04]  /*5100*/  STS.U16 [R23+UR4+0x1e00], R0 ;  /* 0x001e000017007988 */ /* 0x0001e80008000404 */
[----:B------:R-:W-:Y:S01]  /*5110*/  STS.U16 [R23+UR4+0x9e00], R40 ;  /* 0x009e002817007988 */ /* 0x000fe20008000404 */
[----:B0-----:R-:W-:-:S05]  /*5120*/  LOP3.LUT R0, R60, 0x50, RZ, 0x3c, !PT ;  /* 0x000000503c007812 */ /* 0x001fca00078e3cff */
[----:B------:R-:W-:Y:S04]  /*5130*/  STS.U16 [R0+UR4+0x280], R21 ;  /* 0x0002801500007988 */ /* 0x000fe80008000404 */
[----:B------:R-:W-:Y:S04]  /*5140*/  STS.U16 [R0+UR4+0x8280], R20 ;  /* 0x0082801400007988 */ /* 0x000fe80008000404 */
[----:B------:R-:W-:Y:S04]  /*5150*/  STS.U16 [R0+UR4+0x680], R19 ;  /* 0x0006801300007988 */ /* 0x000fe80008000404 */
[----:B------:R-:W-:Y:S04]  /*5160*/  STS.U16 [R0+UR4+0x8680], R18 ;  /* 0x0086801200007988 */ /* 0x000fe80008000404 */
[----:B------:R0:W-:Y:S04]  /*5170*/  STS.U16 [R0+UR4+0xa80], R17 ;  /* 0x000a801100007988 */ /* 0x0001e80008000404 */
[----:B------:R-:W-:Y:S04]  /*5180*/  STL.64 [R1+0x160], R24 ;  /* 0x0001601801007387 */ /* 0x000fe80000100a00 */
[----:B------:R1:W-:Y:S04]  /*5190*/  STS.U16 [R0+UR4+0x8a80], R16 ;  /* 0x008a801000007988 */ /* 0x0003e80008000404 */
[----:B------:R-:W-:Y:S04]  /*51a0*/  STS.U16 [R0+UR4+0xe80], R15 ;  /* 0x000e800f00007988 */ /* 0x000fe80008000404 */
[----:B------:R-:W-:Y:S04]  /*51b0*/  STS.U16 [R0+UR4+0x8e80], R14 ;  /* 0x008e800e00007988 */ /* 0x000fe80008000404 */
[----:B------:R-:W-:Y:S04]  /*51c0*/  STS.U16 [R0+UR4+0x1280], R7 ;  /* 0x0012800700007988 */ /* 0x000fe80008000404 */
[----:B------:R-:W-:Y:S04]  /*51d0*/  STS.U16 [R0+UR4+0x9280], R6 ;  /* 0x0092800600007988 */ /* 0x000fe80008000404 */
[----:B------:R1:W-:Y:S01]  /*51e0*/  STS.U16 [R0+UR4+0x1680], R5 ;  /* 0x0016800500007988 */ /* 0x0003e20008000404 */
[----:B0-----:R-:W-:Y:S01]  /*51f0*/  PRMT R17, RZ, 0x7610, R17 ;  /* 0x00007610ff117816 */ /* 0x001fe20000000011 */
[C---:B------:R-:W-:Y:S01]  /*5200*/  IMAD R22, R2.reuse, 0x36, RZ ;  /* 0x0000003602167824 */ /* 0x040fe200078e02ff */
[----:B-1----:R-:W-:Y:S01]  /*5210*/  PRMT R16, RZ, 0x7610, R16 ;  /* 0x00007610ff107816 */ /* 0x002fe20000000010 */
[----:B------:R-:W5:Y:S01]  /*5220*/  LDL.LU R39, [R1+0x588] ;  /* 0x0005880001277983 */ /* 0x000f620000300800 */
[----:B------:R-:W-:-:S04]  /*5230*/  IMAD R5, R2, 0x2e, RZ ;  /* 0x0000002e02057824 */ /* 0x000fc800078e02ff */
[----:B------:R-:W-:Y:S01]  /*5240*/  IMAD.WIDE R40, R5, 0x2, R54 ;  /* 0x0000000205287825 */ /* 0x000fe200078e0236 */
[----:B------:R-:W-:Y:S02]  /*5250*/  PRMT R15, RZ, 0x7610, R15 ;  /* 0x00007610ff0f7816 */ /* 0x000fe4000000000f */
[----:B------:R-:W-:Y:S01]  /*5260*/  PRMT R14, RZ, 0x7610, R14 ;  /* 0x00007610ff0e7816 */ /* 0x000fe2000000000e */
[----:B------:R-:W-:Y:S01]  /*5270*/  IMAD R18, R2, 0x3e, RZ ;  /* 0x0000003e02127824 */ /* 0x000fe200078e02ff */
[----:B------:R-:W-:Y:S01]  /*5280*/  PRMT R6, RZ, 0x7610, R6 ;  /* 0x00007610ff067816 */ /* 0x000fe20000000006 */
[----:B------:R-:W-:Y:S02]  /*5290*/  VIADD R7, R58, 0xfffffff0 ;  /* 0xfffffff03a077836 */ /* 0x000fe40000000000 */
[----:B------:R-:W-:-:S04]  /*52a0*/  IMAD.WIDE R20, R18, 0x2, R56 ;  /* 0x0000000212147825 */ /* 0x000fc800078e0238 */
[----:B------:R-:W-:Y:S01]  /*52b0*/  IMAD.WIDE R18, R18, 0x2, R54 ;  /* 0x0000000212127825 */ /* 0x000fe200078e0236 */
[----:B------:R0:W-:Y:S04]  /*52c0*/  STS.U16 [R0+UR4+0x9680], R13 ;  /* 0x0096800d00007988 */ /* 0x0001e80008000404 */
[----:B------:R1:W-:Y:S01]  /*52d0*/  STS.U16 [R0+UR4+0x1a80], R12 ;  /* 0x001a800c00007988 */ /* 0x0003e20008000404 */
[----:B0-----:R-:W-:Y:S02]  /*52e0*/  PRMT R13, RZ, 0x7610, R13 ;  /* 0x00007610ff0d7816 */ /* 0x001fe4000000000d */
[----:B-1----:R-:W-:Y:S01]  /*52f0*/  PRMT R12, RZ, 0x7610, R12 ;  /* 0x00007610ff0c7816 */ /* 0x002fe2000000000c */
[----:B------:R0:W-:Y:S01]  /*5300*/  STS.U16 [R0+UR4+0x9a80], R11 ;  /* 0x009a800b00007988 */ /* 0x0001e20008000404 */
[----:B------:R-:W-:-:S03]  /*5310*/  LOP3.LUT R46, R60, 0x60, RZ, 0x3c, !PT ;  /* 0x000000603c2e7812 */ /* 0x000fc600078e3cff */
[----:B------:R1:W-:Y:S04]  /*5320*/  STS.U16 [R0+UR4+0x1e80], R10 ;  /* 0x001e800a00007988 */ /* 0x0003e80008000404 */
[----:B------:R1:W-:Y:S01]  /*5330*/  STS.U16 [R0+UR4+0x9e80], R9 ;  /* 0x009e800900007988 */ /* 0x0003e20008000404 */
[----:B0-----:R-:W-:Y:S02]  /*5340*/  PRMT R11, RZ, 0x7610, R11 ;  /* 0x00007610ff0b7816 */ /* 0x001fe4000000000b */
[----:B-1----:R-:W-:Y:S01]  /*5350*/  PRMT R10, RZ, 0x7610, R10 ;  /* 0x00007610ff0a7816 */ /* 0x002fe2000000000a */
[----:B------:R-:W-:Y:S04]  /*5360*/  STS.U16 [R46+UR4+0x300], R42 ;  /* 0x0003002a2e007988 */ /* 0x000fe80008000404 */
[----:B------:R-:W-:Y:S04]  /*5370*/  STS.U16 [R46+UR4+0x8300], R52 ;  /* 0x008300342e007988 */ /* 0x000fe80008000404 */
[----:B------:R-:W-:Y:S04]  /*5380*/  STS.U16 [R46+UR4+0x700], R51 ;  /* 0x000700332e007988 */ /* 0x000fe80008000404 */
[----:B------:R-:W-:Y:S04]  /*5390*/  STS.U16 [R46+UR4+0x8700], R50 ;  /* 0x008700322e007988 */ /* 0x000fe80008000404 */
[----:B------:R-:W-:Y:S01]  /*53a0*/  STS.U16 [R46+UR4+0xb00], R47 ;  /* 0x000b002f2e007988 */ /* 0x000fe20008000404 */
[----:B------:R-:W-:-:S03]  /*53b0*/  PRMT R9, RZ, 0x7610, R9 ;  /* 0x00007610ff097816 */ /* 0x000fc60000000009 */
[----:B------:R-:W-:Y:S04]  /*53c0*/  STS.U16 [R46+UR4+0x8b00], R61 ;  /* 0x008b003d2e007988 */ /* 0x000fe80008000404 */
[----:B------:R0:W-:Y:S02]  /*53d0*/  STS.U16 [R46+UR4+0xf00], R59 ;  /* 0x000f003b2e007988 */ /* 0x0001e40008000404 */
[----:B0-----:R-:W-:-:S04]  /*53e0*/  IMAD R59, R2, 0x1f, RZ ;  /* 0x0000001f023b7824 */ /* 0x001fc800078e02ff */
[----:B------:R-:W-:-:S04]  /*53f0*/  IMAD.WIDE R50, R59, 0x2, R56 ;  /* 0x000000023b327825 */ /* 0x000fc800078e0238 */
[----:B------:R-:W-:Y:S01]  /*5400*/  IMAD.WIDE R46, R59, 0x2, R54 ;  /* 0x000000023b2e7825 */ /* 0x000fe200078e0236 */
[----:B---3--:R-:W-:-:S06]  /*5410*/  PRMT R48, RZ, 0x7610, R48 ;  /* 0x00007610ff307816 */ /* 0x008fcc0000000030 */
[----:B------:R0:W3:Y:S01]  /*5420*/  @P4 LDG.E.U16 R48, desc[UR16][R24.64] ;  /* 0x0000001018304981 */ /* 0x0000e2000c1e1500 */
[----:B------:R-:W-:Y:S01]  /*5430*/  LOP3.LUT P4, RZ, R8, 0x1, RZ, 0xc0, !PT ;  /* 0x0000000108ff7812 */ /* 0x000fe2000788c0ff */
[----:B------:R-:W-:-:S04]  /*5440*/  IMAD R8, R2, 0x26, RZ ;  /* 0x0000002602087824 */ /* 0x000fc800078e02ff */
[----:B------:R-:W-:-:S04]  /*5450*/  IMAD.WIDE R44, R8, 0x2, R56 ;  /* 0x00000002082c7825 */ /* 0x000fc800078e0238 */
[----:B0-----:R-:W-:Y:S01]  /*5460*/  IMAD.WIDE R24, R8, 0x2, R54 ;  /* 0x0000000208187825 */ /* 0x001fe200078e0236 */
[----:B------:R-:W-:Y:S01]  /*5470*/  SHF.R.U64 R8, R4, 0x9, RZ ;  /* 0x0000000904087819 */ /* 0x000fe200000012ff */
[----:B------:R0:W-:Y:S01]  /*5480*/  STL.64 [R1+0xe8], R44 ;  /* 0x0000e82c01007387 */ /* 0x0001e20000100a00 */
[----:B----4-:R-:W-:-:S03]  /*5490*/  PRMT R49, RZ, 0x7610, R49 ;  /* 0x00007610ff317816 */ /* 0x010fc60000000031 */
[----:B------:R-:W4:Y:S01]  /*54a0*/  @P4 LDG.E.U16 R16, desc[UR16][R40.64] ;  /* 0x0000001028104981 */ /* 0x000f22000c1e1500 */
[----:B--2---:R-:W-:-:S03]  /*54b0*/  PRMT R3, RZ, 0x7610, R3 ;  /* 0x00007610ff037816 */ /* 0x004fc60000000003 */
[----:B------:R0:W2:Y:S04]  /*54c0*/  @P5 LDG.E.U16 R49, desc[UR16][R44.64] ;  /* 0x000000102c315981 */ /* 0x0000a8000c1e1500 */
[----:B------:R1:W4:Y:S01]  /*54d0*/  @P5 LDG.E.U16 R3, desc[UR16][R24.64] ;  /* 0x0000001018035981 */ /* 0x000322000c1e1500 */
[----:B------:R-:W-:Y:S01]  /*54e0*/  LOP3.LUT P5, RZ, R8, 0x1, RZ, 0xc0, !PT ;  /* 0x0000000108ff7812 */ /* 0x000fe200078ac0ff */
[----:B0-----:R-:W-:Y:S02]  /*54f0*/  IMAD.WIDE R44, R5, 0x2, R56 ;  /* 0x00000002052c7825 */ /* 0x001fe400078e0238 */
[----:B------:R1:W-:Y:S02]  /*5500*/  STL.64 [R1+0xe0], R24 ;  /* 0x0000e01801007387 */ /* 0x0003e40000100a00 */
[----:B------:R-:W-:-:S02]  /*5510*/  VIADD R5, R58, 0xfffffff8 ;  /* 0xfffffff83a057836 */ /* 0x000fc40000000000 */
[----:B------:R0:W4:Y:S03]  /*5520*/  @P4 LDG.E.U16 R17, desc[UR16][R44.64] ;  /* 0x000000102c114981 */ /* 0x000126000c1e1500 */
[----:B------:R-:W-:Y:S01]  /*5530*/  ISETP.GE.U32.AND P4, PT, R5, 0x7fffffb9, PT ;  /* 0x7fffffb90500780c */ /* 0x000fe20003f86070 */
[----:B-1----:R-:W-:Y:S01]  /*5540*/  IMAD.WIDE R24, R22, 0x2, R56 ;  /* 0x0000000216187825 */ /* 0x002fe200078e0238 */
[----:B------:R-:W-:-:S03]  /*5550*/  SHF.R.U64 R5, R4, 0x1, RZ ;  /* 0x0000000104057819 */ /* 0x000fc600000012ff */
[----:B------:R-:W-:Y:S01]  /*5560*/  IMAD.WIDE R22, R22, 0x2, R54 ;  /* 0x0000000216167825 */ /* 0x000fe200078e0236 */
[----:B------:R-:W4:Y:S04]  /*5570*/  @P5 LDG.E.U16 R15, desc[UR16][R24.64] ;  /* 0x00000010180f5981 */ /* 0x000f28000c1e1500 */
[----:B------:R-:W4:Y:S01]  /*5580*/  @P5 LDG.E.U16 R14, desc[UR16][R22.64] ;  /* 0x00000010160e5981 */ /* 0x000f22000c1e1500 */
[----:B------:R-:W-:Y:S02]  /*5590*/  LOP3.LUT P5, RZ, R5, 0x1, RZ, 0xc0, !PT ;  /* 0x0000000105ff7812 */ /* 0x000fe400078ac0ff */
[----:B------:R-:W-:Y:S01]  /*55a0*/  PRMT R5, RZ, 0x7610, R5 ;  /* 0x00007610ff057816 */ /* 0x000fe20000000005 */
[----:B------:R0:W-:Y:S04]  /*55b0*/  STL.64 [R1+0x68], R44 ;  /* 0x0000682c01007387 */ /* 0x0001e80000100a00 */
[----:B------:R1:W-:Y:S04]  /*55c0*/  STL.64 [R1+0x60], R40 ;  /* 0x0000602801007387 */ /* 0x0003e80000100a00 */
[----:B------:R-:W4:Y:S04]  /*55d0*/  LDL.LU R0, [R1+0x370] ;  /* 0x0003700001007983 */ /* 0x000f280000300800 */
[----:B------:R-:W4:Y:S04]  /*55e0*/  @P5 LDG.E.U16 R6, desc[UR16][R20.64] ;  /* 0x0000001014065981 */ /* 0x000f28000c1e1500 */
[----:B------:R-:W4:Y:S01]  /*55f0*/  @P5 LDG.E.U16 R5, desc[UR16][R18.64] ;  /* 0x0000001012055981 */ /* 0x000f22000c1e1500 */
[----:B------:R-:W-:Y:S01]  /*5600*/  ISETP.GE.U32.AND P5, PT, R7, 0x7fffffb1, PT ;  /* 0x7fffffb10700780c */ /* 0x000fe20003fa6070 */
[----:B------:R-:W-:-:S04]  /*5610*/  IMAD R7, R2, 0x7, RZ ;  /* 0x0000000702077824 */ /* 0x000fc800078e02ff */
[----:B0-----:R-:W-:-:S04]  /*5620*/  IMAD.WIDE R44, R7, 0x2, R56 ;  /* 0x00000002072c7825 */ /* 0x001fc800078e0238 */
[--C-:B-1----:R-:W-:Y:S01]  /*5630*/  IMAD.WIDE R40, R7, 0x2, R54.reuse ;  /* 0x0000000207287825 */ /* 0x102fe200078e0236 */
[----:B------:R-:W-:Y:S01]  /*5640*/  SHF.R.U64 R7, R4, 0x18, RZ ;  /* 0x0000001804077819 */ /* 0x000fe200000012ff */
[----:B------:R0:W4:Y:S04]  /*5650*/  @!P4 LDG.E.U16 R13, desc[UR16][R44.64] ;  /* 0x000000102c0dc981 */ /* 0x000128000c1e1500 */
[----:B------:R1:W4:Y:S01]  /*5660*/  @!P4 LDG.E.U16 R12, desc[UR16][R40.64] ;  /* 0x00000010280cc981 */ /* 0x000322000c1e1500 */
[----:B------:R-:W-:Y:S01]  /*5670*/  LOP3.LUT P4, RZ, R7, 0x1, RZ, 0xc0, !PT ;  /* 0x0000000107ff7812 */ /* 0x000fe2000788c0ff */
[----:B------:R-:W-:Y:S02]  /*5680*/  IMAD R7, R2, 0xf, RZ ;  /* 0x0000000f02077824 */ /* 0x000fe400078e02ff */
[----:B------:R0:W-:Y:S04]  /*5690*/  STL.64 [R1+0x2d8], R44 ;  /* 0x0002d82c01007387 */ /* 0x0001e80000100a00 */
[----:B------:R1:W-:Y:S01]  /*56a0*/  STL.64 [R1+0x2d0], R40 ;  /* 0x0002d02801007387 */ /* 0x0003e20000100a00 */
[----:B0-----:R-:W-:-:S04]  /*56b0*/  IMAD.WIDE R44, R7, 0x2, R54 ;  /* 0x00000002072c7825 */ /* 0x001fc800078e0236 */
[----:B-1----:R-:W-:Y:S01]  /*56c0*/  IMAD.WIDE R40, R7, 0x2, R56 ;  /* 0x0000000207287825 */ /* 0x002fe200078e0238 */
[C---:B------:R-:W-:Y:S01]  /*56d0*/  SHF.R.U64 R7, R4.reuse, 0x10, RZ ;  /* 0x0000001004077819 */ /* 0x040fe200000012ff */
[----:B------:R0:W4:Y:S01]  /*56e0*/  @!P5 LDG.E.U16 R10, desc[UR16][R44.64] ;  /* 0x000000102c0ad981 */ /* 0x000122000c1e1500 */
[----:B------:R-:W-:-:S03]  /*56f0*/  SHF.R.U64 R4, R4, 0x8, RZ ;  /* 0x0000000804047819 */ /* 0x000fc600000012ff */
[----:B------:R-:W4:Y:S01]  /*5700*/  @!P5 LDG.E.U16 R11, desc[UR16][R40.64] ;  /* 0x00000010280bd981 */ /* 0x000f22000c1e1500 */
[----:B------:R-:W-:Y:S01]  /*5710*/  LOP3.LUT P5, RZ, R7, 0x1, RZ, 0xc0, !PT ;  /* 0x0000000107ff7812 */ /* 0x000fe200078ac0ff */
[----:B------:R-:W-:Y:S02]  /*5720*/  IMAD R7, R2, 0x17, RZ ;  /* 0x0000001702077824 */ /* 0x000fe400078e02ff */
[----:B------:R1:W-:Y:S01]  /*5730*/  STL.64 [R1+0x258], R40 ;  /* 0x0002582801007387 */ /* 0x0003e20000100a00 */
[----:B------:R-:W-:Y:S01]  /*5740*/  PRMT R8, RZ, 0x7610, R8 ;  /* 0x00007610ff087816 */ /* 0x000fe20000000008 */
[C---:B------:R-:W-:Y:S01]  /*5750*/  IMAD.WIDE R42, R7.reuse, 0x2, R56 ;  /* 0x00000002072a7825 */ /* 0x040fe200078e0238 */
[----:B------:R-:W-:Y:S02]  /*5760*/  LOP3.LUT P6, RZ, R4, 0x1, RZ, 0xc0, !PT ;  /* 0x0000000104ff7812 */ /* 0x000fe400078cc0ff */
[----:B------:R-:W-:Y:S02]  /*5770*/  PRMT R4, RZ, 0x7610, R4 ;  /* 0x00007610ff047816 */ /* 0x000fe40000000004 */
[----:B------:R-:W4:Y:S04]  /*5780*/  @P2 LDG.E.U16 R9, desc[UR16][R42.64] ;  /* 0x000000102a092981 */ /* 0x000f28000c1e1500 */
[----:B------:R-:W4:Y:S04]  /*5790*/  @!P3 LDG.E.U16 R4, desc[UR16][R46.64] ;  /* 0x000000102e04b981 */ /* 0x000f28000c1e1500 */
[----:B-1----:R-:W5:Y:S04]  /*57a0*/  LDL.LU.64 R40, [R1+0x580] ;  /* 0x0005800001287983 */ /* 0x002f680000300a00 */
[----:B------:R0:W-:Y:S02]  /*57b0*/  STL.64 [R1+0x250], R44 ;  /* 0x0002502c01007387 */ /* 0x0001e40000100a00 */
[----:B0-----:R-:W-:Y:S01]  /*57c0*/  IMAD.WIDE R44, R7, 0x2, R54 ;  /* 0x00000002072c7825 */ /* 0x001fe200078e0236 */
[----:B------:R-:W-:-:S04]  /*57d0*/  PRMT R7, RZ, 0x7610, R7 ;  /* 0x00007610ff077816 */ /* 0x000fc80000000007 */
[----:B------:R-:W4:Y:S04]  /*57e0*/  @P2 LDG.E.U16 R8, desc[UR16][R44.64] ;  /* 0x000000102c082981 */ /* 0x000f28000c1e1500 */
[----:B------:R-:W4:Y:S01]  /*57f0*/  @!P3 LDG.E.U16 R7, desc[UR16][R50.64] ;  /* 0x000000103207b981 */ /* 0x000f22000c1e1500 */
[----:B------:R-:W-:-:S03]  /*5800*/  LOP3.LUT R59, R60, 0x60, RZ, 0x3c, !PT ;  /* 0x000000603c3b7812 */ /* 0x000fc600078e3cff */
[----:B------:R0:W-:Y:S04]  /*5810*/  STL.64 [R1+0x1d8], R42 ;  /* 0x0001d82a01007387 */ /* 0x0001e80000100a00 */
[----:B0-----:R-:W5:Y:S04]  /*5820*/  LDL.LU.64 R42, [R1+0x578] ;  /* 0x00057800012a7983 */ /* 0x001f680000300a00 */
[----:B------:R0:W-:Y:S04]  /*5830*/  STL.64 [R1+0x1d0], R44 ;  /* 0x0001d02c01007387 */ /* 0x0001e80000100a00 */
[----:B0-----:R-:W5:Y:S04]  /*5840*/  LDL.LU.64 R44, [R1+0x570] ;  /* 0x00057000012c7983 */ /* 0x001f680000300a00 */
[----:B---3--:R-:W-:Y:S04]  /*5850*/  STS.U16 [R59+UR4+0x8f00], R48 ;  /* 0x008f00303b007988 */ /* 0x008fe80008000404 */
[----:B--2---:R-:W-:Y:S04]  /*5860*/  STS.U16 [R59+UR4+0x1300], R49 ;  /* 0x001300313b007988 */ /* 0x004fe80008000404 */
[----:B----4-:R-:W-:Y:S04]  /*5870*/  STS.U16 [R59+UR4+0x9300], R3 ;  /* 0x009300033b007988 */ /* 0x010fe80008000404 */
[----:B------:R-:W-:Y:S04]  /*5880*/  STS.U16 [R59+UR4+0x1700], R17 ;  /* 0x001700113b007988 */ /* 0x000fe80008000404 */
[----:B------:R-:W-:Y:S04]  /*5890*/  STS.U16 [R59+UR4+0x9700], R16 ;  /* 0x009700103b007988 */ /* 0x000fe80008000404 */
[----:B------:R-:W-:Y:S04]  /*58a0*/  STS.U16 [R59+UR4+0x1b00], R15 ;  /* 0x001b000f3b007988 */ /* 0x000fe80008000404 */
[----:B------:R-:W-:Y:S04]  /*58b0*/  STS.U16 [R59+UR4+0x9b00], R14 ;  /* 0x009b000e3b007988 */ /* 0x000fe80008000404 */
[----:B------:R-:W-:Y:S04]  /*58c0*/  STS.U16 [R59+UR4+0x1f00], R6 ;  /* 0x001f00063b007988 */ /* 0x000fe80008000404 */
[----:B------:R0:W-:Y:S02]  /*58d0*/  STS.U16 [R59+UR4+0x9f00], R5 ;  /* 0x009f00053b007988 */ /* 0x0001e40008000404 */
[----:B0-----:R-:W-:-:S05]  /*58e0*/  LOP3.LUT R59, R60, 0x70, RZ, 0x3c, !PT ;  /* 0x000000703c3b7812 */ /* 0x001fca00078e3cff */
[----:B------:R-:W-:Y:S04]  /*58f0*/  STS.U16 [R59+UR4+0x380], R13 ;  /* 0x0003800d3b007988 */ /* 0x000fe80008000404 */
[----:B------:R-:W-:Y:S01]  /*5900*/  STS.U16 [R59+UR4+0x8380], R12 ;  /* 0x0083800c3b007988 */ /* 0x000fe20008000404 */
[----:B------:R-:W-:-:S03]  /*5910*/  ISETP.NE.AND P2, PT, R0, RZ, PT ;  /* 0x000000ff0000720c */ /* 0x000fc60003f45270 */
[----:B------:R-:W2:Y:S04]  /*5920*/  LDL.LU R0, [R1+0x56c] ;  /* 0x00056c0001007983 */ /* 0x000ea80000300800 */
[----:B------:R-:W3:Y:S04]  /*5930*/  LDL.LU R52, [R1+0x568] ;  /* 0x0005680001347983 */ /* 0x000ee80000300800 */
[----:B------:R0:W-:Y:S04]  /*5940*/  STL.64 [R1+0x158], R50 ;  /* 0x0001583201007387 */ /* 0x0001e80000100a00 */
[----:B------:R-:W-:Y:S04]  /*5950*/  STS.U16 [R59+UR4+0x780], R11 ;  /* 0x0007800b3b007988 */ /* 0x000fe80008000404 */
[----:B------:R-:W-:Y:S04]  /*5960*/  STS.U16 [R59+UR4+0x8780], R10 ;  /* 0x0087800a3b007988 */ /* 0x000fe80008000404 */
[----:B0-----:R-:W4:Y:S04]  /*5970*/  LDL.LU.64 R50, [R1+0x560] ;  /* 0x0005600001327983 */ /* 0x001f280000300a00 */
[----:B------:R0:W-:Y:S04]  /*5980*/  STS.U16 [R59+UR4+0xb80], R9 ;  /* 0x000b80093b007988 */ /* 0x0001e80008000404 */
[----:B------:R1:W-:Y:S01]  /*5990*/  STL.64 [R1+0x150], R46 ;  /* 0x0001502e01007387 */ /* 0x0003e20000100a00 */
[----:B0-----:R-:W-:-:S04]  /*59a0*/  IMAD R9, R2, 0x2f, RZ ;  /* 0x0000002f02097824 */ /* 0x001fc800078e02ff */
[----:B------:R-:W-:Y:S01]  /*59b0*/  IMAD.WIDE R16, R9, 0x2, R56 ;  /* 0x0000000209107825 */ /* 0x000fe200078e0238 */
[----:B-1----:R-:W5:Y:S01]  /*59c0*/  LDL.LU.64 R46, [R1+0x558] ;  /* 0x00055800012e7983 */ /* 0x002f620000300a00 */
[----:B------:R-:W-:-:S03]  /*59d0*/  PRMT R6, RZ, 0x7610, R6 ;  /* 0x00007610ff067816 */ /* 0x000fc60000000006 */
[----:B------:R-:W5:Y:S04]  /*59e0*/  LDL.LU R48, [R1+0x550] ;  /* 0x0005500001307983 */ /* 0x000f680000300800 */
[----:B------:R-:W5:Y:S04]  /*59f0*/  LDL.LU R49, [R1+0x54c] ;  /* 0x00054c0001317983 */ /* 0x000f680000300800 */
[----:B------:R-:W-:Y:S04]  /*5a00*/  STS.U16 [R59+UR4+0x8b80], R8 ;  /* 0x008b80083b007988 */ /* 0x000fe80008000404 */
[----:B------:R-:W-:Y:S04]  /*5a10*/  STS.U16 [R59+UR4+0xf80], R7 ;  /* 0x000f80073b007988 */ /* 0x000fe80008000404 */
[----:B------:R0:W-:Y:S04]  /*5a20*/  STS.U16 [R59+UR4+0x8f80], R4 ;  /* 0x008f80043b007988 */ /* 0x0001e80008000404 */
[----:B------:R-:W2:Y:S01]  /*5a30*/  LDL.LU R3, [R1+0x548] ;  /* 0x0005480001037983 */ /* 0x000ea20000300800 */
[----:B------:R-:W-:Y:S01]  /*5a40*/  PRMT R5, RZ, 0x7610, R5 ;  /* 0x00007610ff057816 */ /* 0x000fe20000000005 */
[----:B------:R-:W-:-:S02]  /*5a50*/  IMAD.WIDE R10, R9, 0x2, R54 ;  /* 0x00000002090a7825 */ /* 0x000fc400078e0236 */
[----:B------:R-:W2:Y:S02]  /*5a60*/  @P5 LDG.E.U16 R6, desc[UR16][R16.64] ;  /* 0x0000001010065981 */ /* 0x000ea4000c1e1500 */
[----:B0-----:R-:W-:Y:S01]  /*5a70*/  IMAD R4, R2, 0x27, RZ ;  /* 0x0000002702047824 */ /* 0x001fe200078e02ff */
[----:B------:R-:W-:Y:S01]  /*5a80*/  PRMT R7, RZ, 0x7610, R7 ;  /* 0x00007610ff077816 */ /* 0x000fe20000000007 */
[----:B------:R-:W2:Y:S02]  /*5a90*/  @P5 LDG.E.U16 R5, desc[UR16][R10.64] ;  /* 0x000000100a055981 */ /* 0x000ea4000c1e1500 */
[----:B------:R-:W-:-:S04]  /*5aa0*/  IMAD.WIDE R12, R4, 0x2, R56 ;  /* 0x00000002040c7825 */ /* 0x000fc800078e0238 */
[----:B------:R-:W-:Y:S01]  /*5ab0*/  IMAD.WIDE R14, R4, 0x2, R54 ;  /* 0x00000002040e7825 */ /* 0x000fe200078e0236 */
[----:B------:R-:W-:Y:S01]  /*5ac0*/  STL.64 [R1+0xd8], R12 ;  /* 0x0000d80c01007387 */ /* 0x000fe20000100a00 */
[----:B------:R-:W-:-:S03]  /*5ad0*/  PRMT R8, RZ, 0x7610, R8 ;  /* 0x00007610ff087816 */ /* 0x000fc60000000008 */
[----:B------:R-:W-:Y:S04]  /*5ae0*/  STL.64 [R1+0x58], R16 ;  /* 0x0000581001007387 */ /* 0x000fe80000100a00 */
[----:B------:R0:W-:Y:S04]  /*5af0*/  STL.64 [R1+0xd0], R14 ;  /* 0x0000d00e01007387 */ /* 0x0001e80000100a00 */
[----:B------:R0:W2:Y:S01]  /*5b00*/  @P4 LDG.E.U16 R7, desc[UR16][R14.64] ;  /* 0x000000100e074981 */ /* 0x0000a2000c1e1500 */
[----:B------:R-:W-:-:S03]  /*5b10*/  PRMT R4, RZ, 0x7610, R4 ;  /* 0x00007610ff047816 */ /* 0x000fc60000000004 */
[----:B------:R1:W2:Y:S01]  /*5b20*/  @P4 LDG.E.U16 R8, desc[UR16][R12.64] ;  /* 0x000000100c084981 */ /* 0x0002a2000c1e1500 */
[----:B0-----:R-:W-:-:S04]  /*5b30*/  IMAD R14, R2, 0x37, RZ ;  /* 0x00000037020e7824 */ /* 0x001fc800078e02ff */
[----:B------:R-:W-:-:S05]  /*5b40*/  IMAD.WIDE R16, R14, 0x2, R56 ;  /* 0x000000020e107825 */ /* 0x000fca00078e0238 */
[----:B------:R-:W3:Y:S04]  /*5b50*/  @P6 LDG.E.U16 R4, desc[UR16][R16.64] ;  /* 0x0000001010046981 */ /* 0x000ee8000c1e1500 */
[----:B------:R0:W-:Y:S01]  /*5b60*/  STL.64 [R1+0x50], R10 ;  /* 0x0000500a01007387 */ /* 0x0001e20000100a00 */
[----:B------:R-:W-:-:S04]  /*5b70*/  IMAD.WIDE R14, R14, 0x2, R54 ;  /* 0x000000020e0e7825 */ /* 0x000fc800078e0236 */
[----:B0-----:R-:W-:Y:S01]  /*5b80*/  IMAD R10, R2, 0x3f, RZ ;  /* 0x0000003f020a7824 */ /* 0x001fe200078e02ff */
[----:B------:R-:W-:-:S03]  /*5b90*/  PRMT R2, RZ, 0x7610, R2 ;  /* 0x00007610ff027816 */ /* 0x000fc60000000002 */
[----:B-1----:R-:W-:-:S05]  /*5ba0*/  IMAD.WIDE R12, R10, 0x2, R56 ;  /* 0x000000020a0c7825 */ /* 0x002fca00078e0238 */
[----:B------:R-:W4:Y:S04]  /*5bb0*/  @!P2 LDG.E.U16 R2, desc[UR16][R12.64] ;  /* 0x000000100c02a981 */ /* 0x000f28000c1e1500 */
[----:B--2---:R-:W-:Y:S04]  /*5bc0*/  STS.U16 [R59+UR4+0x1380], R8 ;  /* 0x001380083b007988 */ /* 0x004fe80008000404 */
[----:B------:R-:W-:Y:S04]  /*5bd0*/  STS.U16 [R59+UR4+0x9380], R7 ;  /* 0x009380073b007988 */ /* 0x000fe80008000404 */
[----:B------:R-:W-:Y:S04]  /*5be0*/  STS.U16 [R59+UR4+0x1780], R6 ;  /* 0x001780063b007988 */ /* 0x000fe80008000404 */
[----:B------:R-:W-:Y:S04]  /*5bf0*/  STS.U16 [R59+UR4+0x9780], R5 ;  /* 0x009780053b007988 */ /* 0x000fe80008000404 */
[----:B---3--:R0:W-:Y:S02]  /*5c00*/  STS.U16 [R59+UR4+0x1b80], R4 ;  /* 0x001b80043b007988 */ /* 0x0081e40008000404 */
[----:B0-----:R-:W-:-:S06]  /*5c10*/  PRMT R4, RZ, 0x7610, R4 ;  /* 0x00007610ff047816 */ /* 0x001fcc0000000004 */
[----:B------:R-:W2:Y:S01]  /*5c20*/  @P6 LDG.E.U16 R4, desc[UR16][R14.64] ;  /* 0x000000100e046981 */ /* 0x000ea2000c1e1500 */
[----:B------:R-:W-:-:S03]  /*5c30*/  IMAD.WIDE R10, R10, 0x2, R54 ;  /* 0x000000020a0a7825 */ /* 0x000fc600078e0236 */
[----:B--2---:R-:W-:Y:S04]  /*5c40*/  STS.U16 [R59+UR4+0x9b80], R4 ;  /* 0x009b80043b007988 */ /* 0x004fe80008000404 */
[----:B----4-:R0:W-:Y:S02]  /*5c50*/  STS.U16 [R59+UR4+0x1f80], R2 ;  /* 0x001f80023b007988 */ /* 0x0101e40008000404 */
[----:B0-----:R-:W-:-:S06]  /*5c60*/  PRMT R2, RZ, 0x7610, R2 ;  /* 0x00007610ff027816 */ /* 0x001fcc0000000002 */
[----:B------:R-:W2:Y:S01]  /*5c70*/  @!P2 LDG.E.U16 R2, desc[UR16][R10.64] ;  /* 0x000000100a02a981 */ /* 0x000ea2000c1e1500 */
[----:B------:R-:W-:Y:S02]  /*5c80*/  IMAD R3, R53, R3, RZ ;  /* 0x0000000335037224 */ /* 0x000fe400078e02ff */
[----:B------:R-:W-:Y:S02]  /*5c90*/  IMAD R9, R50, UR8, RZ ;  /* 0x0000000832097c24 */ /* 0x000fe4000f8e02ff */
[----:B------:R-:W-:Y:S01]  /*5ca0*/  IMAD R7, R51, UR8, RZ ;  /* 0x0000000833077c24 */ /* 0x000fe2000f8e02ff */
[----:B------:R-:W-:Y:S01]  /*5cb0*/  PRMT R61, RZ, 0x7610, R61 ;  /* 0x00007610ff3d7816 */ /* 0x000fe2000000003d */
[----:B------:R-:W-:Y:S01]  /*5cc0*/  IMAD R5, R52, UR8, RZ ;  /* 0x0000000834057c24 */ /* 0x000fe2000f8e02ff */
[----:B------:R0:W5:Y:S04]  /*5cd0*/  LDL.LU R50, [R1+0x544] ;  /* 0x0005440001327983 */ /* 0x0001680000300800 */
[----:B------:R0:W5:Y:S04]  /*5ce0*/  LDL.LU R51, [R1+0x540] ;  /* 0x0005400001337983 */ /* 0x0001680000300800 */
[----:B------:R0:W5:Y:S04]  /*5cf0*/  LDL.LU R52, [R1+0x53c] ;  /* 0x00053c0001347983 */ /* 0x0001680000300800 */
[----:B--2---:R1:W-:Y:S02]  /*5d00*/  STS.U16 [R59+UR4+0x9f80], R2 ;  /* 0x009f80023b007988 */ /* 0x0043e40008000404 */
[----:B-1----:R-:W-:Y:S01]  /*5d10*/  LEA R2, P2, R3, UR14, 0x1 ;  /* 0x0000000e03027c11 */ /* 0x002fe2000f8408ff */
[----:B------:R-:W-:-:S02]  /*5d20*/  IMAD R59, R0, UR8, RZ ;  /* 0x00000008003b7c24 */ /* 0x000fc4000f8e02ff */
[----:B------:R-:W-:Y:S01]  /*5d30*/  VIADD R0, R58, 0x3f ;  /* 0x0000003f3a007836 */ /* 0x000fe20000000000 */
[----:B------:R-:W-:Y:S02]  /*5d40*/  LEA.HI.X.SX32 R3, R3, UR15, 0x1, P2 ;  /* 0x0000000f03037c11 */ /* 0x000fe400090f0eff */
[-C--:B------:R-:W-:Y:S02]  /*5d50*/  LEA R8, P2, R9, R2.reuse, 0x1 ;  /* 0x0000000209087211 */ /* 0x080fe400078408ff */
[-C--:B------:R-:W-:Y:S02]  /*5d60*/  LEA R6, P3, R7, R2.reuse, 0x1 ;  /* 0x0000000207067211 */ /* 0x080fe400078608ff */
[-C--:B------:R-:W-:Y:S02]  /*5d70*/  LEA R4, P4, R5, R2.reuse, 0x1 ;  /* 0x0000000205047211 */ /* 0x080fe400078808ff */
[----:B------:R-:W-:Y:S02]  /*5d80*/  LEA R2, P5, R59, R2, 0x1 ;  /* 0x000000023b027211 */ /* 0x000fe400078a08ff */
[----:B------:R-:W-:-:S02]  /*5d90*/  LEA.HI.X.SX32 R9, R9, R3, 0x1, P2 ;  /* 0x0000000309097211 */ /* 0x000fc400010f0eff */
[----:B------:R-:W-:Y:S02]  /*5da0*/  ISETP.GT.AND P2, PT, R0, 0x3f, PT ;  /* 0x0000003f0000780c */ /* 0x000fe40003f44270 */
[-C--:B------:R-:W-:Y:S02]  /*5db0*/  LEA.HI.X.SX32 R7, R7, R3.reuse, 0x1, P3 ;  /* 0x0000000307077211 */ /* 0x080fe400018f0eff */
[-C--:B------:R-:W-:Y:S02]  /*5dc0*/  LEA.HI.X.SX32 R5, R5, R3.reuse, 0x1, P4 ;  /* 0x0000000305057211 */ /* 0x080fe400020f0eff */
[----:B------:R-:W-:Y:S02]  /*5dd0*/  LEA.HI.X.SX32 R3, R59, R3, 0x1, P5 ;  /* 0x000000033b037211 */ /* 0x000fe400028f0eff */
[----:B------:R-:W1:Y:S01]  /*5de0*/  S2R R59, SR_TID.X ;  /* 0x00000000003b7919 */ /* 0x000e620000002100 */
[----:B------:R-:W-:Y:S02]  /*5df0*/  ISETP.LT.AND P2, PT, R53, R58, P2 ;  /* 0x0000003a3500720c */ /* 0x000fe40001741270 */
[----:B------:R-:W2:Y:S01]  /*5e00*/  S2R R58, SR_TID.X ;  /* 0x00000000003a7919 */ /* 0x000ea20000002100 */
[----:B------:R0:W5:Y:S10]  /*5e10*/  LDL.LU R53, [R1+0x538] ;  /* 0x0005380001357983 */ /* 0x0001740000300800 */
[----:B------:R-:W3:Y:S01]  /*5e20*/  @P2 LDG.E.U16 R61, desc[UR16][R6.64] ;  /* 0x00000010063d2981 */ /* 0x000ee2000c1e1500 */
[----:B-1----:R-:W-:-:S02]  /*5e30*/  LOP3.LUT R59, R59, 0xff, RZ, 0xc0, !PT ;  /* 0x000000ff3b3b7812 */ /* 0x002fc400078ec0ff */
[----:B--2---:R-:W-:-:S03]  /*5e40*/  LOP3.LUT R58, R58, 0xc0, RZ, 0xc0, !PT ;  /* 0x000000c03a3a7812 */ /* 0x004fc600078ec0ff */
[----:B------:R-:W-:Y:S01]  /*5e50*/  IMAD.SHL.U32 R59, R59, 0x2, RZ ;  /* 0x000000023b3b7824 */ /* 0x000fe200078e00ff */
[----:B------:R-:W-:-:S04]  /*5e60*/  SHF.R.U32.HI R58, RZ, 0x2, R58 ;  /* 0x00000002ff3a7819 */ /* 0x000fc8000001163a */
[----:B------:R-:W-:Y:S02]  /*5e70*/  LOP3.LUT R58, R59, R58, RZ, 0x3c, !PT ;  /* 0x0000003a3b3a7212 */ /* 0x000fe400078e3cff */
[----:B------:R-:W-:-:S06]  /*5e80*/  PRMT R59, RZ, 0x7610, R59 ;  /* 0x00007610ff3b7816 */ /* 0x000fcc000000003b */
[----:B------:R-:W2:Y:S04]  /*5e90*/  @P2 LDG.E.U16 R59, desc[UR16][R8.64] ;  /* 0x00000010083b2981 */ /* 0x000ea8000c1e1500 */
[----:B--2---:R1:W-:Y:S02]  /*5ea0*/  STS.U16 [R58+UR4+0x20000], R59 ;  /* 0x0200003b3a007988 */ /* 0x0043e40008000404 */
[----:B-1----:R-:W-:-:S06]  /*5eb0*/  PRMT R59, RZ, 0x7610, R59 ;  /* 0x00007610ff3b7816 */ /* 0x002fcc000000003b */
[----:B------:R-:W2:Y:S04]  /*5ec0*/  @P2 LDG.E.U16 R59, desc[UR16][R4.64] ;  /* 0x00000010043b2981 */ /* 0x000ea8000c1e1500 */
[----:B--2---:R1:W-:Y:S02]  /*5ed0*/  STS.U16 [R58+UR4+0x20400], R59 ;  /* 0x0204003b3a007988 */ /* 0x0043e40008000404 */
[----:B-1----:R-:W-:-:S06]  /*5ee0*/  PRMT R59, RZ, 0x7610, R59 ;  /* 0x00007610ff3b7816 */ /* 0x002fcc000000003b */
[----:B------:R-:W2:Y:S01]  /*5ef0*/  @P2 LDG.E.U16 R59, desc[UR16][R2.64] ;  /* 0x00000010023b2981 */ /* 0x000ea2000c1e1500 */
[----:B------:R-:W-:-:S05]  /*5f00*/  LOP3.LUT R58, R58, 0x40, RZ, 0x3c, !PT ;  /* 0x000000403a3a7812 */ /* 0x000fca00078e3cff */
[----:B---3--:R-:W-:Y:S01]  /*5f10*/  STS.U16 [R58+UR4+0x20200], R61 ;  /* 0x0202003d3a007988 */ /* 0x008fe20008000404 */
[----:B------:R-:W-:Y:S01]  /*5f20*/  ISETP.LT.OR P2, PT, R0, 0x40, P1 ;  /* 0x000000400000780c */ /* 0x000fe20000f41670 */
[----:B------:R-:W-:Y:S02]  /*5f30*/  UIADD3 UR8, UPT, UPT, UR4, 0x10000, URZ ;  /* 0x0001000004087890 */ /* 0x000fe4000fffe0ff */
[----:B------:R-:W-:Y:S02]  /*5f40*/  UIADD3 UR9, UPT, UPT, UR4, 0x20800, URZ ;  /* 0x0002080004097890 */ /* 0x000fe4000fffe0ff */
[----:B------:R-:W-:Y:S01]  /*5f50*/  USHF.R.U32.HI UR8, URZ, 0x4, UR8 ;  /* 0x00000004ff087899 */ /* 0x000fe20008011608 */
[----:B--2---:R1:W-:Y:S01]  /*5f60*/  STS.U16 [R58+UR4+0x20600], R59 ;  /* 0x0206003b3a007988 */ /* 0x0043e20008000404 */
[----:B------:R2:W-:Y:S06]  /*5f70*/  MEMBAR.ALL.CTA ;  /* 0x0000000000007992 */ /* 0x0005ec0000008000 */
[----:B--2---:R-:W2:Y:S01]  /*5f80*/  FENCE.VIEW.ASYNC.S ;  /* 0x00000000000073c6 */ /* 0x004ea20000000000 */
[----:B-1----:R-:W-:-:S04]  /*5f90*/  SHF.R.S32.HI R58, RZ, 0x1f, R0 ;  /* 0x0000001fff3a7819 */ /* 0x002fc80000011400 */
[----:B------:R-:W-:Y:S02]  /*5fa0*/  LEA.HI R58, R58, R0, RZ, 0x6 ;  /* 0x000000003a3a7211 */ /* 0x000fe400078f30ff */
[----:B------:R0:W5:Y:S01]  /*5fb0*/  LDL.LU R0, [R1+0x534] ;  /* 0x0005340001007983 */ /* 0x0001620000300800 */
[----:B------:R-:W-:Y:S01]  /*5fc0*/  USHF.R.U32.HI UR9, URZ, 0x4, UR9 ;  /* 0x00000004ff097899 */ /* 0x000fe20008011609 */
[----:B------:R-:W-:Y:S01]  /*5fd0*/  SHF.R.S32.HI R58, RZ, 0x6, R58 ;  /* 0x00000006ff3a7819 */ /* 0x000fe2000001143a */
[----:B------:R-:W-:Y:S02]  /*5fe0*/  USGXT.U32 UR8, UR8, 0xe ;  /* 0x0000000e0808789a */ /* 0x000fe40008000000 */
[----:B------:R-:W-:Y:S01]  /*5ff0*/  USGXT.U32 UR9, UR9, 0xe ;  /* 0x0000000e0909789a */ /* 0x000fe20008000000 */
[----:B------:R-:W-:Y:S01]  /*6000*/  VIMNMX R58, PT, PT, R58, 0x1, !PT ;  /* 0x000000013a3a7848 */ /* 0x000fe20007fe0100 */
[----:B------:R-:W-:Y:S02]  /*6010*/  UIADD3 UR10, UP1, UPT, UR8, 0x2000080, URZ ;  /* 0x02000080080a7890 */ /* 0x000fe4000ff3e0ff */
[----:B------:R-:W-:Y:S01]  /*6020*/  UIADD3 UR11, UP2, UPT, UR9, 0x2, URZ ;  /* 0x00000002090b7890 */ /* 0x000fe2000ff5e0ff */
[----:B------:R-:W-:Y:S01]  /*6030*/  UMOV UR12, URZ ;  /* 0x000000ff000c7c82 */ /* 0x000fe20008000000 */
[----:B------:R-:W-:Y:S01]  /*6040*/  UMOV UR13, URZ ;  /* 0x000000ff000d7c82 */ /* 0x000fe20008000000 */
[----:B------:R-:W-:Y:S01]  /*6050*/  VIADD R61, R58, 0xffffffff ;  /* 0xffffffff3a3d7836 */ /* 0x000fe20000000000 */
[----:B------:R-:W-:-:S02]  /*6060*/  UIADD3.X UR12, UPT, UPT, UR12, 0x40004040, URZ, UP1, !UPT ;  /* 0x400040400c0c7890 */ /* 0x000fc40008ffe4ff */
[----:B------:R-:W-:Y:S01]  /*6070*/  UIADD3.X UR13, UPT, UPT, UR13, 0x40004040, URZ, UP2, !UPT ;  /* 0x400040400d0d7890 */ /* 0x000fe200097fe4ff */
[----:B--2---:R-:W-:Y:S01]  /*6080*/  BAR.SYNC.DEFER_BLOCKING 0x0 ;  /* 0x0000000000007b1d */ /* 0x004fe20000010000 */
[----:B------:R-:W-:-:S05]  /*6090*/  ISETP.NE.U32.AND P3, PT, R61, RZ, PT ;  /* 0x000000ff3d00720c */ /* 0x000fca0003f65070 */
[----:B0-----:R-:W-:Y:S08]  /*60a0*/  @P2 BRA `(.L_x_6) ;  /* 0x00000004008c2947 */ /* 0x001ff00003800000 */
[----:B------:R-:W-:Y:S02]  /*60b0*/  USHF.R.U32.HI UR58, URZ, 0x4, UR4 ;  /* 0x00000004ff3a7899 */ /* 0x000fe40008011604 */
[----:B------:R-:W-:Y:S02]  /*60c0*/  UIADD3 UR50, UPT, UPT, UR4, 0x20000, URZ ;  /* 0x0002000004327890 */ /* 0x000fe4000fffe0ff */
[----:B------:R-:W-:Y:S02]  /*60d0*/  USGXT.U32 UR58, UR58, 0xe ;  /* 0x0000000e3a3a789a */ /* 0x000fe40008000000 */
[----:B------:R-:W-:Y:S02]  /*60e0*/  USHF.R.U32.HI UR50, URZ, 0x4, UR50 ;  /* 0x00000004ff327899 */ /* 0x000fe40008011632 */
[----:B------:R-:W-:Y:S01]  /*60f0*/  UIADD3 UR52, UP1, UPT, UR58, 0x2000080, URZ ;  /* 0x020000803a347890 */ /* 0x000fe2000ff3e0ff */
[----:B------:R-:W-:Y:S01]  /*6100*/  UMOV UR14, URZ ;  /* 0x000000ff000e7c82 */ /* 0x000fe20008000000 */
[----:B------:R-:W-:Y:S01]  /*6110*/  USGXT.U32 UR50, UR50, 0xe ;  /* 0x0000000e3232789a */ /* 0x000fe20008000000 */
[----:B------:R-:W-:Y:S01]  /*6120*/  UMOV UR56, UR7 ;  /* 0x0000000700387c82 */ /* 0x000fe20008000000 */
[----:B------:R-:W-:Y:S01]  /*6130*/  UMOV UR57, URZ ;  /* 0x000000ff00397c82 */ /* 0x000fe20008000000 */
[----:B------:R-:W-:-:S02]  /*6140*/  UIADD3.X UR53, UPT, UPT, UR14, 0x40004040, URZ, UP1, !UPT ;  /* 0x400040400e357890 */ /* 0x000fc40008ffe4ff */
[----:B------:R-:W-:Y:S01]  /*6150*/  UIADD3 UR54, UP2, UPT, UR50, 0x2, URZ ;  /* 0x0000000232367890 */ /* 0x000fe2000ff5e0ff */
[----:B------:R-:W-:Y:S01]  /*6160*/  UMOV UR14, UR56 ;  /* 0x00000038000e7c82 */ /* 0x000fe20008000000 */
[----:B------:R-:W-:Y:S01]  /*6170*/  ULOP3.LUT UR56, UR58, 0x2000000, URZ, 0xfc, !UPT ;  /* 0x020000003a387892 */ /* 0x000fe2000f8efcff */
[----:B------:R-:W-:Y:S01]  /*6180*/  UMOV UR51, URZ ;  /* 0x000000ff00337c82 */ /* 0x000fe20008000000 */
[----:B------:R-:W-:Y:S01]  /*6190*/  UMOV UR20, 0x0 ;  /* 0x0000000000147882 */ /* 0x000fe20000000000 */
[----:B------:R-:W-:Y:S01]  /*61a0*/  UIADD3.X UR55, UPT, UPT, UR51, 0x40004040, URZ, UP2, !UPT ;  /* 0x4000404033377890 */ /* 0x000fe200097fe4ff */
[----:B------:R-:W-:Y:S02]  /*61b0*/  UMOV UR21, 0x8048490 ;  /* 0x0804849000157882 */ /* 0x000fe40000000000 */
[----:B------:R-:W-:Y:S01]  /*61c0*/  UMOV UR51, 0x40004040 ;  /* 0x4000404000337882 */ /* 0x000fe20000000000 */
[----:B------:R-:W-:Y:S01]  /*61d0*/  UMOV UR57, 0x40004040 ;  /* 0x4000404000397882 */ /* 0x000fe20000000000 */
[----:B------:R-:W-:Y:S01]  /*61e0*/  UIADD3.64 UR58, UPT, UPT, UR52, 0x80, URZ ;  /* 0x00000080343a7897 */ /* 0x000fe2000fffe0ff */
[----:B------:R0:W-:Y:S01]  /*61f0*/  UTCHMMA gdesc[UR56], gdesc[UR50], tmem[UR5], tmem[UR20], idesc[UR21], !UPT ;  /* 0x00ff1432380075ea */ /* 0x0001e2000f800005 */
[----:B------:R-:W-:-:S02]  /*6200*/  UIADD3.64 UR60, UPT, UPT, UR54, 0x2, URZ ;  /* 0x00000002363c7897 */ /* 0x000fc4000fffe0ff */
[----:B------:R-:W-:Y:S02]  /*6210*/  UIADD3.64 UR62, UPT, UPT, UR52, 0x100, URZ ;  /* 0x00000100343e7897 */ /* 0x000fe4000fffe0ff */
[----:B------:R-:W-:Y:S02]  /*6220*/  UIADD3.64 UR64, UPT, UPT, UR54, 0x4, URZ ;  /* 0x0000000436407897 */ /* 0x000fe4000fffe0ff */
[----:B------:R-:W-:Y:S01]  /*6230*/  UIADD3 UR72, UPT, UPT, UR5, 0x10, URZ ;  /* 0x0000001005487890 */ /* 0x000fe2000fffe0ff */
[----:B------:R-:W-:Y:S01]  /*6240*/  UMOV UR30, 0x0 ;  /* 0x00000000001e7882 */ /* 0x000fe20000000000 */
[----:B0-----:R-:W-:Y:S01]  /*6250*/  UIADD3.64 UR56, UPT, UPT, UR52, 0x380, URZ ;  /* 0x0000038034387897 */ /* 0x001fe2000fffe0ff */
[----:B------:R-:W-:Y:S01]  /*6260*/  UMOV UR31, 0x8048490 ;  /* 0x08048490001f7882 */ /* 0x000fe20000000000 */
[----:B------:R-:W-:Y:S01]  /*6270*/  UMOV UR44, 0x0 ;  /* 0x00000000002c7882 */ /* 0x000fe20000000000 */
[----:B------:R-:W-:Y:S01]  /*6280*/  UMOV UR45, 0x8048490 ;  /* 0x08048490002d7882 */ /* 0x000fe20000000000 */
[----:B------:R-:W-:Y:S01]  /*6290*/  UMOV UR40, 0x0 ;  /* 0x0000000000287882 */ /* 0x000fe20000000000 */
[----:B------:R-:W-:Y:S01]  /*62a0*/  UMOV UR41, 0x8048490 ;  /* 0x0804849000297882 */ /* 0x000fe20000000000 */
[----:B------:R0:W-:Y:S01]  /*62b0*/  UTCHMMA gdesc[UR52], gdesc[UR54], tmem[UR5], tmem[UR30], idesc[UR31], UPT ;  /* 0x00ff1e36340075ea */ /* 0x0001e2000b800005 */
[----:B------:R-:W-:Y:S01]  /*62c0*/  UMOV UR34, 0x0 ;  /* 0x0000000000227882 */ /* 0x000fe20000000000 */
[----:B------:R-:W-:Y:S01]  /*62d0*/  UMOV UR35, 0x8048490 ;  /* 0x0804849000237882 */ /* 0x000fe20000000000 */
[----:B------:R-:W-:Y:S01]  /*62e0*/  UTCHMMA gdesc[UR58], gdesc[UR60], tmem[UR5], tmem[UR44], idesc[UR45], UPT ;  /* 0x00ff2c3c3a0075ea */ /* 0x000fe2000b800005 */
[----:B------:R-:W-:Y:S01]  /*62f0*/  UTCHMMA gdesc[UR62], gdesc[UR64], tmem[UR5], tmem[UR40], idesc[UR41], UPT ;  /* 0x00ff28403e0075ea */ /* 0x000fe2000b800005 */
[----:B------:R1:W-:Y:S01]  /*6300*/  UTCHMMA gdesc[UR56], gdesc[UR50], tmem[UR72], tmem[UR34], idesc[UR35], !UPT ;  /* 0x00ff2232380075ea */ /* 0x0003e2000f800048 */
[----:B------:R-:W-:-:S02]  /*6310*/  UIADD3 UR68, UPT, UPT, UR5, 0x10, URZ ;  /* 0x0000001005447890 */ /* 0x000fc4000fffe0ff */
[----:B------:R-:W-:Y:S01]  /*6320*/  UIADD3.64 UR20, UPT, UPT, UR52, 0x400, URZ ;  /* 0x0000040034147897 */ /* 0x000fe2000fffe0ff */
[----:B------:R-:W-:Y:S01]  /*6330*/  UMOV UR24, 0x0 ;  /* 0x0000000000187882 */ /* 0x000fe20000000000 */
[----:B------:R-:W-:Y:S01]  /*6340*/  UMOV UR25, 0x8048490 ;  /* 0x0804849000197882 */ /* 0x000fe20000000000 */
[----:B------:R-:W-:Y:S02]  /*6350*/  UIADD3 UR76, UPT, UPT, UR5, 0x10, URZ ;  /* 0x00000010054c7890 */ /* 0x000fe4000fffe0ff */
[----:B0-----:R-:W-:Y:S02]  /*6360*/  UIADD3.64 UR30, UPT, UPT, UR52, 0x480, URZ ;  /* 0x00000480341e7897 */ /* 0x001fe4000fffe0ff */
[----:B-1----:R-:W-:Y:S02]  /*6370*/  UIADD3.64 UR34, UPT, UPT, UR52, 0x900, URZ ;  /* 0x0000090034227897 */ /* 0x002fe4000fffe0ff */
[----:B------:R0:W-:Y:S01]  /*6380*/  UTCHMMA gdesc[UR20], gdesc[UR54], tmem[UR68], tmem[UR24], idesc[UR25], UPT ;  /* 0x00ff1836140075ea */ /* 0x0001e2000b800044 */
[----:B------:R-:W-:-:S02]  /*6390*/  UIADD3 UR75, UPT, UPT, UR5, 0x10, URZ ;  /* 0x00000010054b7890 */ /* 0x000fc4000fffe0ff */
[----:B------:R-:W-:Y:S01]  /*63a0*/  UIADD3.64 UR58, UPT, UPT, UR52, 0x500, URZ ;  /* 0x00000500343a7897 */ /* 0x000fe2000fffe0ff */
[----:B------:R-:W-:Y:S01]  /*63b0*/  IMAD.U32 R58, RZ, RZ, UR34 ;  /* 0x00000022ff3a7e24 */ /* 0x000fe2000f8e00ff */
[----:B------:R-:W-:Y:S01]  /*63c0*/  UIADD3 UR74, UPT, UPT, UR5, 0x20, URZ ;  /* 0x00000020054a7890 */ /* 0x000fe2000fffe0ff */
[----:B------:R-:W-:Y:S01]  /*63d0*/  IMAD.U32 R59, RZ, RZ, UR35 ;  /* 0x00000023ff3b7e24 */ /* 0x000fe2000f8e00ff */
[----:B------:R-:W-:Y:S02]  /*63e0*/  UIADD3.64 UR44, UPT, UPT, UR52, 0x780, URZ ;  /* 0x00000780342c7897 */ /* 0x000fe4000fffe0ff */
[----:B0-----:R-:W-:Y:S01]  /*63f0*/  R2UR UR24, R58 ;  /* 0x000000003a1872ca */ /* 0x001fe200000e0000 */
[----:B------:R-:W-:Y:S01]  /*6400*/  UIADD3 UR73, UPT, UPT, UR5, 0x20, URZ ;  /* 0x0000002005497890 */ /* 0x000fe2000fffe0ff */
[----:B------:R-:W-:Y:S01]  /*6410*/  R2UR UR25, R59 ;  /* 0x000000003b1972ca */ /* 0x000fe200000e0000 */
[----:B------:R-:W-:Y:S02]  /*6420*/  UIADD3.64 UR62, UPT, UPT, UR52, 0x800, URZ ;  /* 0x00000800343e7897 */ /* 0x000fe4000fffe0ff */
[----:B------:R-:W-:-:S02]  /*6430*/  UIADD3 UR71, UPT, UPT, UR5, 0x20, URZ ;  /* 0x0000002005477890 */ /* 0x000fc4000fffe0ff */
[----:B------:R-:W-:Y:S02]  /*6440*/  UIADD3.64 UR40, UPT, UPT, UR52, 0x880, URZ ;  /* 0x0000088034287897 */ /* 0x000fe4000fffe0ff */
[----:B------:R-:W-:Y:S02]  /*6450*/  UIADD3 UR70, UPT, UPT, UR5, 0x20, URZ ;  /* 0x0000002005467890 */ /* 0x000fe4000fffe0ff */
[----:B------:R-:W-:Y:S02]  /*6460*/  UIADD3 UR69, UPT, UPT, UR5, 0x30, URZ ;  /* 0x0000003005457890 */ /* 0x000fe4000fffe0ff */
[----:B------:R-:W-:Y:S01]  /*6470*/  UIADD3.64 UR56, UPT, UPT, UR52, 0xb80, URZ ;  /* 0x00000b8034387897 */ /* 0x000fe2000fffe0ff */
[----:B------:R-:W-:Y:S01]  /*6480*/  UMOV UR18, 0x0 ;  /* 0x0000000000127882 */ /* 0x000fe20000000000 */
[----:B------:R-:W-:Y:S01]  /*6490*/  UMOV UR19, 0x8048490 ;  /* 0x0804849000137882 */ /* 0x000fe20000000000 */
[----:B------:R-:W-:Y:S01]  /*64a0*/  UIADD3 UR67, UPT, UPT, UR5, 0x30, URZ ;  /* 0x0000003005437890 */ /* 0x000fe2000fffe0ff */
[----:B------:R0:W-:Y:S01]  /*64b0*/  UTCHMMA gdesc[UR30], gdesc[UR60], tmem[UR76], tmem[UR18], idesc[UR19], UPT ;  /* 0x00ff123c1e0075ea */ /* 0x0001e2000b80004c */
        /* <DEDUP_REMOVED lines=9> */
[----:B------:R0:W-:Y:S01]  /*6550*/  UTCHMMA gdesc[UR44], gdesc[UR50], tmem[UR74], tmem[UR42], idesc[UR43], !UPT ;  /* 0x00ff2a322c0075ea */ /* 0x0001e2000f80004a */
[----:B------:R-:W-:Y:S01]  /*6560*/  UIADD3.64 UR52, UPT, UPT, UR52, 0xd00, URZ ;  /* 0x00000d0034347897 */ /* 0x000fe2000fffe0ff */
[----:B------:R-:W-:Y:S01]  /*6570*/  UMOV UR38, 0x0 ;  /* 0x0000000000267882 */ /* 0x000fe20000000000 */
        /* <DEDUP_REMOVED lines=14> */
[----:B------:R0:W-:Y:S01]  /*6660*/  UTCHMMA gdesc[UR56], gdesc[UR50], tmem[UR69], tmem[UR28], idesc[UR29], !UPT ;  /* 0x00ff1c32380075ea */ /* 0x0001e2000f800045 */
[----:B------:R-:W-:Y:S01]  /*6670*/  UMOV UR48, 0x0 ;  /* 0x0000000000307882 */ /* 0x000fe20000000000 */
[----:B------:R-:W-:Y:S01]  /*6680*/  UMOV UR49, 0x8048490 ;  /* 0x0804849000317882 */ /* 0x000fe20000000000 */
[----:B------:R0:W-:Y:S01]  /*6690*/  UTCHMMA gdesc[UR34], gdesc[UR54], tmem[UR67], tmem[UR26], idesc[UR27], UPT ;  /* 0x00ff1a36220075ea */ /* 0x0001e2000b800043 */
[----:B------:R0:W-:Y:S01]  /*66a0*/  UTCHMMA gdesc[UR20], gdesc[UR60], tmem[UR66], tmem[UR46], idesc[UR47], UPT ;  /* 0x00ff2e3c140075ea */ /* 0x0001e2000b800042 */
[----:B------:R0:W-:Y:S01]  /*66b0*/  UTCHMMA gdesc[UR52], gdesc[UR64], tmem[UR15], tmem[UR48], idesc[UR49], UPT ;  /* 0x00ff3040340075ea */ /* 0x0001e2000b80000f */
[----:B------:R0:W-:Y:S01]  /*66c0*/  UTCBAR [UR14], URZ ;  /* 0x000000ff0e0073e9 */ /* 0x0001e200080000ff */
[----:B------:R-:W-:Y:S01]  /*66d0*/  NOP ;  /* 0x0000000000007918 */ /* 0x000fe20000000000 */
.L_x_6:
[----:B0-----:R-:W-:Y:S01]  /*66e0*/  UMOV UR15, UR12 ;  /* 0x0000000c000f7c82 */ /* 0x001fe20008000000 */
[----:B------:R-:W-:Y:S01]  /*66f0*/  UMOV UR52, URZ ;  /* 0x000000ff00347c82 */ /* 0x000fe20008000000 */
[----:B------:R-:W-:Y:S01]  /*6700*/  UMOV UR14, UR10 ;  /* 0x0000000a000e7c82 */ /* 0x000fe20008000000 */
[----:B------:R-:W-:Y:S01]  /*6710*/  UMOV UR12, UR11 ;  /* 0x0000000b000c7c82 */ /* 0x000fe20008000000 */
[----:B------:R-:W-:Y:S05]  /*6720*/  @!P3 BRA `(.L_x_7) ;  /* 0x0000005400d4b947 */ /* 0x000fea0003800000 */
[----:B------:R-:W-:Y:S02]  /*6730*/  ULOP3.LUT UR10, UR8, 0x2000000, URZ, 0xfc, !UPT ;  /* 0x02000000080a7892 */ /* 0x000fe4000f8efcff */
[----:B------:R-:W-:Y:S02]  /*6740*/  UIADD3.64 UR18, UPT, UPT, UR14, 0x80, URZ ;  /* 0x000000800e127897 */ /* 0x000fe4000fffe0ff */
[----:B------:R-:W-:Y:S02]  /*6750*/  UIADD3.64 UR20, UPT, UPT, UR12, 0x2, URZ ;  /* 0x000000020c147897 */ /* 0x000fe4000fffe0ff */
[----:B------:R-:W-:Y:S02]  /*6760*/  UIADD3.64 UR22, UPT, UPT, UR14, 0x100, URZ ;  /* 0x000001000e167897 */ /* 0x000fe4000fffe0ff */
[----:B------:R-:W-:Y:S02]  /*6770*/  UIADD3.64 UR24, UPT, UPT, UR12, 0x4, URZ ;  /* 0x000000040c187897 */ /* 0x000fe4000fffe0ff */
[----:B------:R-:W-:-:S02]  /*6780*/  UIADD3.64 UR26, UPT, UPT, UR14, 0x380, URZ ;  /* 0x000003800e1a7897 */ /* 0x000fc4000fffe0ff */
[----:B------:R-:W-:Y:S02]  /*6790*/  UIADD3.64 UR28, UPT, UPT, UR14, 0x400, URZ ;  /* 0x000004000e1c7897 */ /* 0x000fe4000fffe0ff */
        /* <DEDUP_REMOVED lines=9> */
[----:B------:R-:W-:Y:S01]  /*6830*/  UIADD3.64 UR48, UPT, UPT, UR14, 0xd00, URZ ;  /* 0x00000d000e307897 */ /* 0x000fe2000fffe0ff */
[----:B------:R-:W-:Y:S01]  /*6840*/  UMOV UR11, 0x1 ;  /* 0x00000001000b7882 */ /* 0x000fe20000000000 */
[----:B------:R-:W-:Y:S01]  /*6850*/  UMOV UR8, URZ ;  /* 0x000000ff00087c82 */ /* 0x000fe20008000000 */
[----:B------:R-:W-:Y:S01]  /*6860*/  UMOV UR50, UR9 ;  /* 0x0000000900327c82 */ /* 0x000fe20008000000 */
[----:B------:R-:W-:-:S08]  /*6870*/  UMOV UR51, 0x40004040 ;  /* 0x4000404000337882 */ /* 0x000fd00000000000 */
.L_x_10:
[----:B0-----:R0:W-:Y:S01]  /*6880*/  STL [R1+0x534], R2 ;  /* 0x0005340201007387 */ /* 0x0011e20000100800 */
[----:B------:R-:W-:-:S06]  /*6890*/  USHF.L.U32 UR9, UR52, 0x1f, URZ ;  /* 0x0000001f34097899 */ /* 0x000fcc00080006ff */
[----:B------:R-:W-:Y:S01]  /*68a0*/  IMAD.U32 R58, RZ, RZ, UR9 ;  /* 0x00000009ff3a7e24 */ /* 0x000fe2000f8e00ff */
[----:B0-----:R-:W0:Y:S03]  /*68b0*/  S2R R2, SR_TID.X ;  /* 0x0000000000027919 */ /* 0x001e260000002100 */
[----:B------:R1:W2:Y:S01]  /*68c0*/  SYNCS.PHASECHK.TRANS64.TRYWAIT P3, [UR7], R58 ;  /* 0x0000003aff0075a7 */ /* 0x0002a20008061107 */
[----:B------:R1:W-:Y:S02]  /*68d0*/  STL [R1+0x340], R58 ;  /* 0x0003403a01007387 */ /* 0x0003e40000100800 */
[----:B-1----:R-:W1:Y:S01]  /*68e0*/  LDC.64 R58, c[0x0][0x3a8] ;  /* 0x0000ea00ff3a7b82 */ /* 0x002e620000000a00 */
[----:B0-----:R-:W-:-:S04]  /*68f0*/  LOP3.LUT R2, R2, 0x3f, RZ, 0xc0, !PT ;  /* 0x0000003f02027812 */ /* 0x001fc800078ec0ff */
[----:B-----5:R-:W-:Y:S02]  /*6900*/  ISETP.GE.AND P2, PT, R2, R0, PT ;  /* 0x000000000200720c */ /* 0x020fe40003f46270 */
[----:B------:R0:W5:Y:S01]  /*6910*/  LDL.LU R2, [R1+0x534] ;  /* 0x0005340001027983 */ /* 0x0001620000300800 */
[----:B-1----:R-:W-:Y:S01]  /*6920*/  IMAD.SHL.U32 R59, R59, 0x40, RZ ;  /* 0x000000403b3b7824 */ /* 0x002fe200078e00ff */
[----:B0-2---:R-:W-:Y:S09]  /*6930*/  @!P3 BRA `(.L_x_8) ;  /* 0x000000640074b947 */ /* 0x005ff20003800000 */
.L_x_16:
[----:B------:R-:W-:Y:S04]  /*6940*/  STL.64 [R1+0x740], R52 ;  /* 0x0007403401007387 */ /* 0x000fe80000100a00 */
[----:B------:R-:W-:Y:S04]  /*6950*/  STL [R1+0x770], R52 ;  /* 0x0007703401007387 */ /* 0x000fe80000100800 */
[----:B------:R-:W-:Y:S04]  /*6960*/  STL.64 [R1+0x790], R52 ;  /* 0x0007903401007387 */ /* 0x000fe80000100a00 */
[----:B------:R-:W-:Y:S04]  /*6970*/  STL [R1+0x7b8], R52 ;  /* 0x0007b83401007387 */ /* 0x000fe80000100800 */
[----:B------:R-:W-:Y:S04]  /*6980*/  STL.64 [R1+0x738], R50 ;  /* 0x0007383201007387 */ /* 0x000fe80000100a00 */
[----:B------:R-:W-:Y:S04]  /*6990*/  STL.64 [R1+0x768], R50 ;  /* 0x0007683201007387 */ /* 0x000fe80000100a00 */
[----:B------:R-:W-:Y:S04]  /*69a0*/  STL [R1+0x798], R50 ;  /* 0x0007983201007387 */ /* 0x000fe80000100800 */
[----:B------:R-:W-:Y:S04]  /*69b0*/  STL.64 [R1+0x7c0], R50 ;  /* 0x0007c03201007387 */ /* 0x000fe80000100a00 */
[----:B------:R-:W-:Y:S04]  /*69c0*/  STL [R1+0x7f0], R50 ;  /* 0x0007f03201007387 */ /* 0x000fe80000100800 */
[----:B------:R-:W-:Y:S04]  /*69d0*/  STL.64 [R1+0x810], R50 ;  /* 0x0008103201007387 */ /* 0x000fe80000100a00 */
[----:B------:R-:W-:Y:S04]  /*69e0*/  STL [R1+0x840], R50 ;  /* 0x0008403201007387 */ /* 0x000fe80000100800 */
[----:B------:R-:W-:Y:S04]  /*69f0*/  STL [R1+0x730], R48 ;  /* 0x0007303001007387 */ /* 0x000fe80000100800 */
[----:B------:R-:W-:Y:S04]  /*6a00*/  STL [R1+0x748], R48 ;  /* 0x0007483001007387 */ /* 0x000fe80000100800 */
[----:B------:R0:W-:Y:S04]  /*6a10*/  STL.64 [R1+0x728], R46 ;  /* 0x0007282e01007387 */ /* 0x0001e80000100a00 */
[----:B0-----:R-:W2:Y:S04]  /*6a20*/  LDL.LU.64 R46, [R1+0x320] ;  /* 0x00032000012e7983 */ /* 0x001ea80000300a00 */
[----:B------:R-:W-:Y:S04]  /*6a30*/  STL [R1+0x720], R49 ;  /* 0x0007203101007387 */ /* 0x000fe80000100800 */
[----:B------:R-:W-:Y:S04]  /*6a40*/  STL [R1+0x758], R49 ;  /* 0x0007583101007387 */ /* 0x000fe80000100800 */
[----:B------:R0:W-:Y:S04]  /*6a50*/  STL.64 [R1+0x778], R48 ;  /* 0x0007783001007387 */ /* 0x0001e80000100a00 */
[----:B0-----:R-:W3:Y:S04]  /*6a60*/  LDL.LU.64 R48, [R1+0x328] ;  /* 0x0003280001307983 */ /* 0x001ee80000300a00 */
        /* <DEDUP_REMOVED lines=8> */
[----:B------:R-:W-:Y:S04]  /*6af0*/  STL.64 [R1+0x838], R10 ;  /* 0x0008380a01007387 */ /* 0x000fe80000100a00 */
        /* <DEDUP_REMOVED lines=10> */
[----:B------:R-:W-:Y:S04]  /*6ba0*/  STL [R1+0x7d8], R19 ;  /* 0x0007d81301007387 */ /* 0x000fe80000100800 */
[----:B------:R-:W-:Y:S04]  /*6bb0*/  STL.64 [R1+0x7f8], R18 ;  /* 0x0007f81201007387 */ /* 0x000fe80000100a00 */
[----:B------:R0:W-:Y:S04]  /*6bc0*/  STL.64 [R1+0x848], R18 ;  /* 0x0008481201007387 */ /* 0x0001e80000100a00 */
[----:B0-----:R-:W4:Y:S04]  /*6bd0*/  LDL.LU.64 R18, [R1+0x338] ;  /* 0x0003380001127983 */ /* 0x001f280000300a00 */
[----:B------:R-:W-:Y:S04]  /*6be0*/  STL [R1+0x6f8], R21 ;  /* 0x0006f81501007387 */ /* 0x000fe80000100800 */
[----:B------:R-:W-:Y:S04]  /*6bf0*/  STL.64 [R1+0x7b0], R20 ;  /* 0x0007b01401007387 */ /* 0x000fe80000100a00 */
[----:B------:R-:W-:Y:S04]  /*6c00*/  STL.64 [R1+0x808], R20 ;  /* 0x0008081401007387 */ /* 0x000fe80000100a00 */
[----:B------:R-:W-:Y:S04]  /*6c10*/  STL.64 [R1+0x858], R20 ;  /* 0x0008581401007387 */ /* 0x000fe80000100a00 */
[----:B------:R-:W-:Y:S04]  /*6c20*/  STL.64 [R1+0x6f0], R26 ;  /* 0x0006f01a01007387 */ /* 0x000fe80000100a00 */
[----:B------:R-:W-:Y:S04]  /*6c30*/  STL.64 [R1+0x7e0], R26 ;  /* 0x0007e01a01007387 */ /* 0x000fe80000100a00 */
[----:B------:R0:W-:Y:S04]  /*6c40*/  STL.64 [R1+0x830], R26 ;  /* 0x0008301a01007387 */ /* 0x0001e80000100a00 */
[----:B0-----:R-:W4:Y:S01]  /*6c50*/  LDL.LU.64 R26, [R1+0x330] ;  /* 0x00033000011a7983 */ /* 0x001f220000300a00 */
[----:B-----5:R-:W-:Y:S01]  /*6c60*/  IMAD.WIDE R2, R59, 0x2, R2 ;  /* 0x000000023b027825 */ /* 0x020fe200078e0202 */
[----:B------:R-:W-:-:S02]  /*6c70*/  ISETP.GT.AND P4, PT, R0, 0x1, PT ;  /* 0x000000010000780c */ /* 0x000fc40003f84270 */
[----:B------:R-:W-:Y:S01]  /*6c80*/  STL.64 [R1+0x6e8], R28 ;  /* 0x0006e81c01007387 */ /* 0x000fe20000100a00 */
[C---:B------:R-:W-:Y:S01]  /*6c90*/  IMAD.WIDE R4, R59.reuse, 0x2, R4 ;  /* 0x000000023b047825 */ /* 0x040fe200078e0204 */
[C---:B------:R-:W-:Y:S02]  /*6ca0*/  ISETP.GT.AND P3, PT, R0.reuse, 0x2, PT ;  /* 0x000000020000780c */ /* 0x040fe40003f64270 */
[----:B------:R-:W-:Y:S01]  /*6cb0*/  STL [R1+0x6e0], R36 ;  /* 0x0006e02401007387 */ /* 0x000fe20000100800 */
[C---:B------:R-:W-:Y:S01]  /*6cc0*/  IMAD.WIDE R6, R59.reuse, 0x2, R6 ;  /* 0x000000023b067825 */ /* 0x040fe200078e0206 */
[----:B------:R-:W-:Y:S02]  /*6cd0*/  ISETP.GT.AND P6, PT, R0, 0x3, PT ;  /* 0x000000030000780c */ /* 0x000fe40003fc4270 */
[----:B------:R-:W-:Y:S01]  /*6ce0*/  STL.64 [R1+0x6d8], R34 ;  /* 0x0006d82201007387 */ /* 0x000fe20000100a00 */
[----:B------:R-:W-:Y:S01]  /*6cf0*/  IMAD.SHL.U32 R58, R58, 0x40, RZ ;  /* 0x000000403a3a7824 */ /* 0x000fe200078e00ff */
[----:B------:R-:W-:Y:S01]  /*6d00*/  ISETP.GT.AND P5, PT, R0, RZ, PT ;  /* 0x000000ff0000720c */ /* 0x000fe20003fa4270 */
[----:B------:R-:W-:Y:S01]  /*6d10*/  IMAD.WIDE R8, R59, 0x2, R8 ;  /* 0x000000023b087825 */ /* 0x000fe200078e0208 */
[----:B------:R-:W-:Y:S03]  /*6d20*/  STL [R1+0x6d0], R37 ;  /* 0x0006d02501007387 */ /* 0x000fe60000100800 */
[C---:B------:R-:W-:Y:S01]  /*6d30*/  IMAD.WIDE R56, R58.reuse, 0x2, R56 ;  /* 0x000000023a387825 */ /* 0x040fe200078e0238 */
[----:B------:R-:W-:Y:S03]  /*6d40*/  STL.64 [R1+0x6c8], R38 ;  /* 0x0006c82601007387 */ /* 0x000fe60000100a00 */
[----:B------:R-:W-:Y:S01]  /*6d50*/  IMAD.WIDE R54, R58, 0x2, R54 ;  /* 0x000000023a367825 */ /* 0x000fe200078e0236 */
[----:B------:R-:W-:Y:S04]  /*6d60*/  STL.64 [R1+0x6c0], R40 ;  /* 0x0006c02801007387 */ /* 0x000fe80000100a00 */
[----:B------:R-:W-:Y:S04]  /*6d70*/  STL [R1+0x6b8], R44 ;  /* 0x0006b82c01007387 */ /* 0x000fe80000100800 */
[----:B------:R-:W-:Y:S04]  /*6d80*/  STL.64 [R1+0x6b0], R42 ;  /* 0x0006b02a01007387 */ /* 0x000fe80000100a00 */
[----:B------:R-:W-:Y:S04]  /*6d90*/  STL [R1+0x6a8], R45 ;  /* 0x0006a82d01007387 */ /* 0x000fe80000100800 */
[----:B------:R-:W-:Y:S04]  /*6da0*/  STL.64 [R1+0x6a0], R14 ;  /* 0x0006a00e01007387 */ /* 0x000fe80000100a00 */
[----:B------:R-:W-:Y:S04]  /*6db0*/  STL.64 [R1+0x698], R16 ;  /* 0x0006981001007387 */ /* 0x000fe80000100a00 */
[----:B------:R-:W-:Y:S04]  /*6dc0*/  STL.64 [R1+0x690], R22 ;  /* 0x0006901601007387 */ /* 0x000fe80000100a00 */
[----:B------:R-:W-:Y:S04]  /*6dd0*/  STL [R1+0x688], R30 ;  /* 0x0006881e01007387 */ /* 0x000fe80000100800 */
[----:B------:R-:W-:Y:S04]  /*6de0*/  STL.64 [R1+0x680], R24 ;  /* 0x0006801801007387 */ /* 0x000fe80000100a00 */
[----:B------:R-:W-:Y:S04]  /*6df0*/  STL [R1+0x678], R31 ;  /* 0x0006781f01007387 */ /* 0x000fe80000100800 */
[----:B------:R0:W-:Y:S04]  /*6e00*/  STL [R1+0x674], R32 ;  /* 0x0006742001007387 */ /* 0x0001e80000100800 */
[----:B------:R1:W-:Y:S04]  /*6e10*/  STL [R1+0x670], R33 ;  /* 0x0006702101007387 */ /* 0x0003e80000100800 */
[----:B------:R-:W-:Y:S01]  /*6e20*/  STL [R1+0x534], R61 ;  /* 0x0005343d01007387 */ /* 0x000fe20000100800 */
[----:B------:R-:W-:-:S02]  /*6e30*/  PRMT R10, RZ, 0x7610, R10 ;  /* 0x00007610ff0a7816 */ /* 0x000fc4000000000a */
[----:B------:R-:W-:Y:S01]  /*6e40*/  PRMT R11, RZ, 0x7610, R11 ;  /* 0x00007610ff0b7816 */ /* 0x000fe2000000000b */
[----:B------:R-:W-:Y:S01]  /*6e50*/  STL.64 [R1+0x5e8], R60 ;  /* 0x0005e83c01007387 */ /* 0x000fe20000100a00 */
[----:B------:R-:W-:Y:S02]  /*6e60*/  PRMT R53, RZ, 0x7610, R53 ;  /* 0x00007610ff357816 */ /* 0x000fe40000000035 */
[----:B------:R-:W-:Y:S01]  /*6e70*/  PRMT R52, RZ, 0x7610, R52 ;  /* 0x00007610ff347816 */ /* 0x000fe20000000034 */
[----:B------:R-:W-:Y:S01]  /*6e80*/  STL.64 [R1+0x5f0], R2 ;  /* 0x0005f00201007387 */ /* 0x000fe20000100a00 */
[----:B------:R-:W-:Y:S02]  /*6e90*/  PRMT R12, RZ, 0x7610, R12 ;  /* 0x00007610ff0c7816 */ /* 0x000fe4000000000c */
[----:B------:R-:W-:Y:S01]  /*6ea0*/  PRMT R50, RZ, 0x7610, R50 ;  /* 0x00007610ff327816 */ /* 0x000fe20000000032 */
[----:B------:R-:W-:Y:S01]  /*6eb0*/  STL.64 [R1+0x5f8], R4 ;  /* 0x0005f80401007387 */ /* 0x000fe20000100a00 */
[----:B0-----:R-:W-:-:S02]  /*6ec0*/  PRMT R32, RZ, 0x7610, R32 ;  /* 0x00007610ff207816 */ /* 0x001fc40000000020 */
[----:B-1----:R-:W-:Y:S01]  /*6ed0*/  PRMT R33, RZ, 0x7610, R33 ;  /* 0x00007610ff217816 */ /* 0x002fe20000000021 */
[----:B------:R-:W-:Y:S04]  /*6ee0*/  STL.64 [R1+0x600], R6 ;  /* 0x0006000601007387 */ /* 0x000fe80000100a00 */
[----:B------:R-:W-:Y:S04]  /*6ef0*/  STL.64 [R1+0x610], R8 ;  /* 0x0006100801007387 */ /* 0x000fe80000100a00 */
[----:B------:R-:W-:Y:S04]  /*6f00*/  STL [R1+0x608], R59 ;  /* 0x0006083b01007387 */ /* 0x000fe80000100800 */
        /* <DEDUP_REMOVED lines=9> */
[----:B------:R-:W-:Y:S01]  /*6fa0*/  STL.64 [R1+0x620], R54 ;  /* 0x0006203601007387 */ /* 0x000fe20000100a00 */
[----:B--2---:R-:W-:-:S03]  /*6fb0*/  IMAD.WIDE R46, R58, 0x2, R46 ;  /* 0x000000023a2e7825 */ /* 0x004fc600078e022e */
[----:B------:R-:W2:Y:S04]  /*6fc0*/  @P5 LDG.E.U16 R32, desc[UR16][R56.64] ;  /* 0x0000001038205981 */ /* 0x000ea8000c1e1500 */
[----:B------:R-:W2:Y:S04]  /*6fd0*/  @P3 LDG.E.U16 R53, desc[UR16][R46.64] ;  /* 0x000000102e353981 */ /* 0x000ea8000c1e1500 */
[----:B------:R-:W2:Y:S01]  /*6fe0*/  @P5 LDG.E.U16 R33, desc[UR16][R54.64] ;  /* 0x0000001036215981 */ /* 0x000ea2000c1e1500 */
[----:B------:R-:W-:Y:S01]  /*6ff0*/  ISETP.GT.AND P5, PT, R0, 0x4, PT ;  /* 0x000000040000780c */ /* 0x000fe20003fa4270 */
[----:B---3--:R-:W-:-:S05]  /*7000*/  IMAD.WIDE R48, R58, 0x2, R48 ;  /* 0x000000023a307825 */ /* 0x008fca00078e0230 */
[----:B------:R-:W3:Y:S01]  /*7010*/  @P3 LDG.E.U16 R52, desc[UR16][R48.64] ;  /* 0x0000001030343981 */ /* 0x000ee2000c1e1500 */
[----:B----4-:R-:W-:-:S05]  /*7020*/  IMAD.WIDE R18, R58, 0x2, R18 ;  /* 0x000000023a127825 */ /* 0x010fca00078e0212 */
[----:B------:R0:W-:Y:S04]  /*7030*/  STL.64 [R1+0x338], R18 ;  /* 0x0003381201007387 */ /* 0x0001e80000100a00 */
[----:B------:R1:W4:Y:S01]  /*7040*/  @P4 LDG.E.U16 R10, desc[UR16][R18.64] ;  /* 0x00000010120a4981 */ /* 0x000322000c1e1500 */
[----:B------:R-:W-:-:S05]  /*7050*/  IMAD.WIDE R26, R58, 0x2, R26 ;  /* 0x000000023a1a7825 */ /* 0x000fca00078e021a */
[----:B------:R-:W-:Y:S04]  /*7060*/  STL.64 [R1+0x330], R26 ;  /* 0x0003301a01007387 */ /* 0x000fe80000100a00 */
[----:B------:R-:W2:Y:S04]  /*7070*/  LDL.LU.64 R20, [R1+0x318] ;  /* 0x0003180001147983 */ /* 0x000ea80000300a00 */
[----:B------:R-:W-:Y:S04]  /*7080*/  STL.64 [R1+0x328], R48 ;  /* 0x0003283001007387 */ /* 0x000fe80000100a00 */
[----:B0-----:R-:W1:Y:S04]  /*7090*/  LDL.LU.64 R18, [R1+0x310] ;  /* 0x0003100001127983 */ /* 0x001e680000300a00 */
[----:B------:R-:W3:Y:S01]  /*70a0*/  @P4 LDG.E.U16 R11, desc[UR16][R26.64] ;  /* 0x000000101a0b4981 */ /* 0x000ee2000c1e1500 */
[----:B--2---:R-:W-:-:S05]  /*70b0*/  IMAD.WIDE R20, R58, 0x2, R20 ;  /* 0x000000023a147825 */ /* 0x004fca00078e0214 */
[----:B------:R-:W2:Y:S01]  /*70c0*/  @P6 LDG.E.U16 R12, desc[UR16][R20.64] ;  /* 0x00000010140c6981 */ /* 0x000ea2000c1e1500 */
[----:B-1----:R-:W-:-:S05]  /*70d0*/  IMAD.WIDE R18, R58, 0x2, R18 ;  /* 0x000000023a127825 */ /* 0x002fca00078e0212 */
[----:B------:R-:W2:Y:S04]  /*70e0*/  @P6 LDG.E.U16 R50, desc[UR16][R18.64] ;  /* 0x0000001012326981 */ /* 0x000ea8000c1e1500 */
[----:B------:R-:W-:Y:S04]  /*70f0*/  STL.64 [R1+0x320], R46 ;  /* 0x0003202e01007387 */ /* 0x000fe80000100a00 */
[----:B---3--:R-:W-:Y:S04]  /*7100*/  STL [R1+0x3b8], R11 ;  /* 0x0003b80b01007387 */ /* 0x008fe80000100800 */
[----:B----4-:R0:W-:Y:S04]  /*7110*/  STL [R1+0x3bc], R10 ;  /* 0x0003bc0a01007387 */ /* 0x0101e80000100800 */
[----:B0-----:R-:W3:Y:S04]  /*7120*/  LDL.LU.64 R10, [R1+0x308] ;  /* 0x00030800010a7983 */ /* 0x001ee80000300a00 */
[----:B------:R-:W4:Y:S04]  /*7130*/  LDL.LU.64 R60, [R1+0x300] ;  /* 0x00030000013c7983 */ /* 0x000f280000300a00 */
[----:B------:R-:W3:Y:S04]  /*7140*/  LDL.LU.64 R26, [R1+0x2f8] ;  /* 0x0002f800011a7983 */ /* 0x000ee80000300a00 */
[----:B------:R-:W-:Y:S04]  /*7150*/  STL [R1+0x504], R53 ;  /* 0x0005043501007387 */ /* 0x000fe80000100800 */
[----:B------:R0:W-:Y:S04]  /*7160*/  STL [R1+0x508], R52 ;  /* 0x0005083401007387 */ /* 0x0001e80000100800 */
[----:B0-----:R-:W3:Y:S04]  /*7170*/  LDL.LU.64 R52, [R1+0x2f0] ;  /* 0x0002f00001347983 */ /* 0x001ee80000300a00 */
[----:B------:R-:W3:Y:S04]  /*7180*/  LDL.LU.64 R48, [R1+0x2e8] ;  /* 0x0002e80001307983 */ /* 0x000ee80000300a00 */
[----:B------:R-:W3:Y:S04]  /*7190*/  LDL.LU.64 R46, [R1+0x2e0] ;  /* 0x0002e000012e7983 */ /* 0x000ee80000300a00 */
[----:B------:R0:W-:Y:S04]  /*71a0*/  STL.64 [R1+0x318], R20 ;  /* 0x0003181401007387 */ /* 0x0001e80000100a00 */
[----:B------:R-:W-:Y:S04]  /*71b0*/  STL.64 [R1+0x310], R18 ;  /* 0x0003101201007387 */ /* 0x000fe80000100a00 */
[----:B0-----:R-:W3:Y:S04]  /*71c0*/  LDL.LU.64 R20, [R1+0x858] ;  /* 0x0008580001147983 */ /* 0x001ee80000300a00 */
[----:B--2---:R0:W-:Y:S04]  /*71d0*/  STL [R1+0x500], R12 ;  /* 0x0005000c01007387 */ /* 0x0041e80000100800 */
[----:B0-----:R-:W2:Y:S04]  /*71e0*/  LDL.LU R12, [R1+0x850] ;  /* 0x00085000010c7983 */ /* 0x001ea80000300800 */
[----:B------:R-:W2:Y:S04]  /*71f0*/  LDL.LU.64 R18, [R1+0x848] ;  /* 0x0008480001127983 */ /* 0x000ea80000300a00 */
[----:B------:R0:W-:Y:S04]  /*7200*/  STL [R1+0x4fc], R50 ;  /* 0x0004fc3201007387 */ /* 0x0001e80000100800 */
[----:B0-----:R-:W2:Y:S01]  /*7210*/  LDL.LU R50, [R1+0x840] ;  /* 0x0008400001327983 */ /* 0x001ea20000300800 */
[----:B------:R-:W-:-:S02]  /*7220*/  ISETP.GT.AND P4, PT, R0, 0x5, PT ;  /* 0x000000050000780c */ /* 0x000fc40003f84270 */
[----:B------:R-:W-:Y:S01]  /*7230*/  PRMT R13, RZ, 0x7610, R13 ;  /* 0x00007610ff0d7816 */ /* 0x000fe2000000000d */
[----:B----4-:R-:W-:-:S04]  /*7240*/  IMAD.WIDE R60, R58, 0x2, R60 ;  /* 0x000000023a3c7825 */ /* 0x010fc800078e023c */
[C---:B---3--:R-:W-:Y:S01]  /*7250*/  IMAD.WIDE R26, R58.reuse, 0x2, R26 ;  /* 0x000000023a1a7825 */ /* 0x048fe200078e021a */
[----:B------:R-:W3:Y:S01]  /*7260*/  @P5 LDG.E.U16 R13, desc[UR16][R60.64] ;  /* 0x000000103c0d5981 */ /* 0x000ee2000c1e1500 */
[----:B------:R-:W-:Y:S02]  /*7270*/  PRMT R51, RZ, 0x7610, R51 ;  /* 0x00007610ff337816 */ /* 0x000fe40000000033 */
[----:B------:R-:W-:-:S05]  /*7280*/  IMAD.WIDE R10, R58, 0x2, R10 ;  /* 0x000000023a0a7825 */ /* 0x000fca00078e020a */
[----:B------:R-:W4:Y:S01]  /*7290*/  @P5 LDG.E.U16 R51, desc[UR16][R10.64] ;  /* 0x000000100a335981 */ /* 0x000f22000c1e1500 */
[----:B------:R-:W-:Y:S01]  /*72a0*/  IMAD.WIDE R52, R58, 0x2, R52 ;  /* 0x000000023a347825 */ /* 0x000fe200078e0234 */
[----:B--2---:R-:W-:-:S06]  /*72b0*/  PRMT R12, RZ, 0x7610, R12 ;  /* 0x00007610ff0c7816 */ /* 0x004fcc000000000c */
[----:B------:R-:W2:Y:S01]  /*72c0*/  @P4 LDG.E.U16 R12, desc[UR16][R26.64] ;  /* 0x000000101a0c4981 */ /* 0x000ea2000c1e1500 */
[----:B------:R-:W-:-:S06]  /*72d0*/  PRMT R50, RZ, 0x7610, R50 ;  /* 0x00007610ff327816 */ /* 0x000fcc0000000032 */
[----:B------:R-:W4:Y:S01]  /*72e0*/  @P4 LDG.E.U16 R50, desc[UR16][R52.64] ;  /* 0x0000001034324981 */ /* 0x000f22000c1e1500 */
[----:B------:R-:W-:-:S03]  /*72f0*/  IMAD.WIDE R48, R58, 0x2, R48 ;  /* 0x000000023a307825 */ /* 0x000fc600078e0230 */
[----:B------:R0:W-:Y:S01]  /*7300*/  STL.64 [R1+0x308], R10 ;  /* 0x0003080a01007387 */ /* 0x0001e20000100a00 */
[----:B------:R-:W-:-:S03]  /*7310*/  ISETP.GT.AND P3, PT, R0, 0x6, PT ;  /* 0x000000060000780c */ /* 0x000fc60003f64270 */
[----:B------:R-:W-:Y:S04]  /*7320*/  STL.64 [R1+0x300], R60 ;  /* 0x0003003c01007387 */ /* 0x000fe80000100a00 */
[----:B0-----:R-:W4:Y:S04]  /*7330*/  LDL.LU.64 R10, [R1+0x838] ;  /* 0x00083800010a7983 */ /* 0x001f280000300a00 */
[----:B------:R0:W-:Y:S04]  /*7340*/  STL.64 [R1+0x2f8], R26 ;  /* 0x0002f81a01007387 */ /* 0x0001e80000100a00 */
[----:B------:R-:W-:Y:S01]  /*7350*/  STL.64 [R1+0x2f0], R52 ;  /* 0x0002f03401007387 */ /* 0x000fe20000100a00 */
[----:B------:R-:W-:-:S03]  /*7360*/  PRMT R18, RZ, 0x7610, R18 ;  /* 0x00007610ff127816 */ /* 0x000fc60000000012 */
[----:B0-----:R-:W4:Y:S04]  /*7370*/  LDL.LU.64 R26, [R1+0x2d8] ;  /* 0x0002d800011a7983 */ /* 0x001f280000300a00 */
[----:B------:R-:W-:Y:S01]  /*7380*/  STL.64 [R1+0x2e8], R48 ;  /* 0x0002e83001007387 */ /* 0x000fe20000100a00 */
[----:B------:R-:W-:Y:S01]  /*7390*/  PRMT R19, RZ, 0x7610, R19 ;  /* 0x00007610ff137816 */ /* 0x000fe20000000013 */
[----:B------:R-:W-:-:S05]  /*73a0*/  IMAD.WIDE R46, R58, 0x2, R46 ;  /* 0x000000023a2e7825 */ /* 0x000fca00078e022e */
[----:B------:R-:W4:Y:S04]  /*73b0*/  @P3 LDG.E.U16 R18, desc[UR16][R46.64] ;  /* 0x000000102e123981 */ /* 0x000f28000c1e1500 */
[----:B------:R-:W4:Y:S04]  /*73c0*/  @P3 LDG.E.U16 R19, desc[UR16][R48.64] ;  /* 0x0000001030133981 */ /* 0x000f28000c1e1500 */
[----:B--2---:R-:W-:Y:S04]  /*73d0*/  STL [R1+0x4f0], R12 ;  /* 0x0004f00c01007387 */ /* 0x004fe80000100800 */
[----:B---3--:R0:W-:Y:S04]  /*73e0*/  STL [R1+0x4f4], R13 ;  /* 0x0004f40d01007387 */ /* 0x0081e80000100800 */
[----:B0-----:R-:W2:Y:S04]  /*73f0*/  LDL.LU.64 R12, [R1+0x2d0] ;  /* 0x0002d000010c7983 */ /* 0x001ea80000300a00 */
[----:B------:R-:W-:Y:S04]  /*7400*/  STL.64 [R1+0x2e0], R46 ;  /* 0x0002e02e01007387 */ /* 0x000fe80000100a00 */
[----:B----4-:R-:W-:Y:S04]  /*7410*/  STL [R1+0x4ec], R50 ;  /* 0x0004ec3201007387 */ /* 0x010fe80000100800 */
[----:B------:R0:W-:Y:S04]  /*7420*/  STL [R1+0x4f8], R51 ;  /* 0x0004f83301007387 */ /* 0x0001e80000100800 */
[----:B0-----:R-:W3:Y:S04]  /*7430*/  LDL.LU.64 R50, [R1+0x2c8] ;  /* 0x0002c80001327983 */ /* 0x001ee80000300a00 */
[----:B------:R-:W4:Y:S01]  /*7440*/  LDL.LU.64 R60, [R1+0x2c0] ;  /* 0x0002c000013c7983 */ /* 0x000f220000300a00 */
[----:B------:R-:W-:-:S02]  /*7450*/  ISETP.GT.AND P6, PT, R0, 0x7, PT ;  /* 0x000000070000780c */ /* 0x000fc40003fc4270 */
[----:B------:R-:W-:Y:S02]  /*7460*/  PRMT R10, RZ, 0x7610, R10 ;  /* 0x00007610ff0a7816 */ /* 0x000fe4000000000a */
[----:B------:R-:W-:Y:S01]  /*7470*/  PRMT R11, RZ, 0x7610, R11 ;  /* 0x00007610ff0b7816 */ /* 0x000fe2000000000b */
[----:B------:R-:W-:Y:S01]  /*7480*/  IMAD.WIDE R26, R58, 0x2, R26 ;  /* 0x000000023a1a7825 */ /* 0x000fe200078e021a */
[----:B------:R-:W-:-:S07]  /*7490*/  ISETP.GT.AND P5, PT, R0, 0x8, PT ;  /* 0x000000080000780c */ /* 0x000fce0003fa4270 */
[----:B------:R-:W4:Y:S01]  /*74a0*/  @P6 LDG.E.U16 R10, desc[UR16][R26.64] ;  /* 0x000000101a0a6981 */ /* 0x000f22000c1e1500 */
[----:B------:R-:W-:-:S03]  /*74b0*/  PRMT R20, RZ, 0x7610, R20 ;  /* 0x00007610ff147816 */ /* 0x000fc60000000014 */
[----:B------:R-:W-:Y:S01]  /*74c0*/  STL [R1+0x4e4], R18 ;  /* 0x0004e41201007387 */ /* 0x000fe20000100800 */
[----:B------:R-:W-:-:S03]  /*74d0*/  PRMT R21, RZ, 0x7610, R21 ;  /* 0x00007610ff157816 */ /* 0x000fc60000000015 */
[----:B------:R0:W-:Y:S04]  /*74e0*/  STL [R1+0x4e8], R19 ;  /* 0x0004e81301007387 */ /* 0x0001e80000100800 */
[----:B0-----:R-:W4:Y:S04]  /*74f0*/  LDL.LU.64 R18, [R1+0x2b8] ;  /* 0x0002b80001127983 */ /* 0x001f280000300a00 */
[----:B------:R-:W4:Y:S04]  /*7500*/  LDL.LU.64 R52, [R1+0x2b0] ;  /* 0x0002b00001347983 */ /* 0x000f280000300a00 */
[----:B------:R-:W4:Y:S04]  /*7510*/  LDL.LU.64 R48, [R1+0x2a8] ;  /* 0x0002a80001307983 */ /* 0x000f280000300a00 */
[----:B------:R-:W4:Y:S01]  /*7520*/  LDL.LU.64 R46, [R1+0x2a0] ;  /* 0x0002a000012e7983 */ /* 0x000f220000300a00 */
[----:B--2---:R-:W-:-:S05]  /*7530*/  IMAD.WIDE R12, R58, 0x2, R12 ;  /* 0x000000023a0c7825 */ /* 0x004fca00078e020c */
[----:B------:R-:W2:Y:S01]  /*7540*/  @P6 LDG.E.U16 R11, desc[UR16][R12.64] ;  /* 0x000000100c0b6981 */ /* 0x000ea2000c1e1500 */
[----:B---3--:R-:W-:-:S04]  /*7550*/  IMAD.WIDE R50, R58, 0x2, R50 ;  /* 0x000000023a327825 */ /* 0x008fc800078e0232 */
[C---:B----4-:R-:W-:Y:S01]  /*7560*/  IMAD.WIDE R60, R58.reuse, 0x2, R60 ;  /* 0x000000023a3c7825 */ /* 0x050fe200078e023c */
[----:B------:R-:W3:Y:S04]  /*7570*/  @P5 LDG.E.U16 R21, desc[UR16][R50.64] ;  /* 0x0000001032155981 */ /* 0x000ee8000c1e1500 */
[----:B------:R-:W4:Y:S04]  /*7580*/  @P5 LDG.E.U16 R20, desc[UR16][R60.64] ;  /* 0x000000103c145981 */ /* 0x000f28000c1e1500 */
[----:B------:R0:W-:Y:S04]  /*7590*/  STL.64 [R1+0x2d8], R26 ;  /* 0x0002d81a01007387 */ /* 0x0001e80000100a00 */
[----:B------:R-:W-:Y:S04]  /*75a0*/  STL.64 [R1+0x2d0], R12 ;  /* 0x0002d00c01007387 */ /* 0x000fe80000100a00 */
[----:B0-----:R-:W3:Y:S04]  /*75b0*/  LDL.LU.64 R26, [R1+0x830] ;  /* 0x00083000011a7983 */ /* 0x001ee80000300a00 */
[----:B------:R0:W-:Y:S04]  /*75c0*/  STL [R1+0x4e0], R10 ;  /* 0x0004e00a01007387 */ /* 0x0001e80000100800 */
[----:B0-----:R-:W3:Y:S04]  /*75d0*/  LDL.LU R10, [R1+0x828] ;  /* 0x00082800010a7983 */ /* 0x001ee80000300800 */
[----:B------:R-:W3:Y:S01]  /*75e0*/  LDL.LU.64 R12, [R1+0x820] ;  /* 0x00082000010c7983 */ /* 0x000ee20000300a00 */
[----:B------:R-:W-:-:S04]  /*75f0*/  IMAD.WIDE R18, R58, 0x2, R18 ;  /* 0x000000023a127825 */ /* 0x000fc800078e0212 */
[----:B------:R-:W-:Y:S01]  /*7600*/  IMAD.WIDE R52, R58, 0x2, R52 ;  /* 0x000000023a347825 */ /* 0x000fe200078e0234 */
[----:B--2---:R0:W-:Y:S04]  /*7610*/  STL [R1+0x4dc], R11 ;  /* 0x0004dc0b01007387 */ /* 0x0041e80000100800 */
[----:B0-----:R-:W2:Y:S04]  /*7620*/  LDL.LU R11, [R1+0x818] ;  /* 0x00081800010b7983 */ /* 0x001ea80000300800 */
[----:B------:R0:W-:Y:S04]  /*7630*/  STL.64 [R1+0x2c8], R50 ;  /* 0x0002c83201007387 */ /* 0x0001e80000100a00 */
[----:B------:R-:W-:Y:S04]  /*7640*/  STL.64 [R1+0x2c0], R60 ;  /* 0x0002c03c01007387 */ /* 0x000fe80000100a00 */
[----:B0-----:R-:W2:Y:S04]  /*7650*/  LDL.LU.64 R50, [R1+0x810] ;  /* 0x0008100001327983 */ /* 0x001ea80000300a00 */
[----:B------:R-:W-:Y:S04]  /*7660*/  STL.64 [R1+0x2b8], R18 ;  /* 0x0002b81201007387 */ /* 0x000fe80000100a00 */
[----:B------:R-:W-:Y:S04]  /*7670*/  STL.64 [R1+0x2b0], R52 ;  /* 0x0002b03401007387 */ /* 0x000fe80000100a00 */
[----:B----4-:R-:W-:Y:S04]  /*7680*/  STL [R1+0x3b0], R20 ;  /* 0x0003b01401007387 */ /* 0x010fe80000100800 */
[----:B---3--:R0:W-:Y:S04]  /*7690*/  STL [R1+0x3b4], R21 ;  /* 0x0003b41501007387 */ /* 0x0081e80000100800 */
[----:B0-----:R-:W3:Y:S01]  /*76a0*/  LDL.LU.64 R20, [R1+0x298] ;  /* 0x0002980001147983 */ /* 0x001ee20000300a00 */
[----:B------:R-:W-:-:S02]  /*76b0*/  ISETP.GT.AND P4, PT, R0, 0x9, PT ;  /* 0x000000090000780c */ /* 0x000fc40003f84270 */
[----:B------:R-:W-:Y:S02]  /*76c0*/  ISETP.GT.AND P3, PT, R0, 0xa, PT ;  /* 0x0000000a0000780c */ /* 0x000fe40003f64270 */
[----:B------:R-:W-:Y:S01]  /*76d0*/  PRMT R10, RZ, 0x7610, R10 ;  /* 0x00007610ff0a7816 */ /* 0x000fe2000000000a */
[C---:B------:R-:W-:Y:S01]  /*76e0*/  IMAD.WIDE R46, R58.reuse, 0x2, R46 ;  /* 0x000000023a2e7825 */ /* 0x040fe200078e022e */
[----:B------:R-:W-:Y:S02]  /*76f0*/  PRMT R26, RZ, 0x7610, R26 ;  /* 0x00007610ff1a7816 */ /* 0x000fe4000000001a */
[----:B------:R-:W-:Y:S01]  /*7700*/  PRMT R27, RZ, 0x7610, R27 ;  /* 0x00007610ff1b7816 */ /* 0x000fe2000000001b */
[----:B------:R-:W-:Y:S01]  /*7710*/  IMAD.WIDE R48, R58, 0x2, R48 ;  /* 0x000000023a307825 */ /* 0x000fe200078e0230 */
[----:B------:R-:W-:-:S03]  /*7720*/  ISETP.GT.AND P6, PT, R0, 0xb, PT ;  /* 0x0000000b0000780c */ /* 0x000fc60003fc4270 */
[----:B------:R-:W4:Y:S01]  /*7730*/  @P4 LDG.E.U16 R10, desc[UR16][R52.64] ;  /* 0x00000010340a4981 */ /* 0x000f22000c1e1500 */
[----:B------:R-:W-:-:S03]  /*7740*/  PRMT R12, RZ, 0x7610, R12 ;  /* 0x00007610ff0c7816 */ /* 0x000fc6000000000c */
[----:B------:R-:W4:Y:S04]  /*7750*/  @P3 LDG.E.U16 R26, desc[UR16][R46.64] ;  /* 0x000000102e1a3981 */ /* 0x000f28000c1e1500 */
[----:B------:R-:W-:Y:S04]  /*7760*/  STL.64 [R1+0x2a8], R48 ;  /* 0x0002a83001007387 */ /* 0x000fe80000100a00 */
[----:B------:R-:W4:Y:S01]  /*7770*/  @P3 LDG.E.U16 R27, desc[UR16][R48.64] ;  /* 0x00000010301b3981 */ /* 0x000f22000c1e1500 */
[----:B--2---:R-:W-:-:S06]  /*7780*/  PRMT R11, RZ, 0x7610, R11 ;  /* 0x00007610ff0b7816 */ /* 0x004fcc000000000b */
[----:B------:R-:W2:Y:S04]  /*7790*/  @P4 LDG.E.U16 R11, desc[UR16][R18.64] ;  /* 0x00000010120b4981 */ /* 0x000ea8000c1e1500 */
[----:B------:R-:W2:Y:S01]  /*77a0*/  LDL.LU.64 R18, [R1+0x290] ;  /* 0x0002900001127983 */ /* 0x000ea20000300a00 */
[----:B---3--:R-:W-:-:S05]  /*77b0*/  IMAD.WIDE R20, R58, 0x2, R20 ;  /* 0x000000023a147825 */ /* 0x008fca00078e0214 */
[----:B------:R-:W3:Y:S04]  /*77c0*/  @P6 LDG.E.U16 R12, desc[UR16][R20.64] ;  /* 0x00000010140c6981 */ /* 0x000ee8000c1e1500 */
[----:B------:R-:W-:Y:S04]  /*77d0*/  STL.64 [R1+0x2a0], R46 ;  /* 0x0002a02e01007387 */ /* 0x000fe80000100a00 */
[----:B----4-:R-:W-:Y:S01]  /*77e0*/  STL [R1+0x3a8], R10 ;  /* 0x0003a80a01007387 */ /* 0x010fe20000100800 */
[----:B------:R-:W-:-:S03]  /*77f0*/  PRMT R50, RZ, 0x7610, R50 ;  /* 0x00007610ff327816 */ /* 0x000fc60000000032 */
[----:B--2---:R0:W-:Y:S04]  /*7800*/  STL [R1+0x3ac], R11 ;  /* 0x0003ac0b01007387 */ /* 0x0041e80000100800 */
[----:B0-----:R-:W2:Y:S01]  /*7810*/  LDL.LU.64 R10, [R1+0x288] ;  /* 0x00028800010a7983 */ /* 0x001ea20000300a00 */
[----:B------:R-:W-:-:S03]  /*7820*/  IMAD.WIDE R18, R58, 0x2, R18 ;  /* 0x000000023a127825 */ /* 0x000fc600078e0212 */
[----:B------:R-:W4:Y:S04]  /*7830*/  LDL.LU.64 R60, [R1+0x280] ;  /* 0x00028000013c7983 */ /* 0x000f280000300a00 */
[----:B------:R-:W-:Y:S04]  /*7840*/  STL [R1+0x4d4], R26 ;  /* 0x0004d41a01007387 */ /* 0x000fe80000100800 */
[----:B------:R0:W-:Y:S04]  /*7850*/  STL [R1+0x4d8], R27 ;  /* 0x0004d81b01007387 */ /* 0x0001e80000100800 */
[----:B------:R-:W2:Y:S04]  /*7860*/  @P6 LDG.E.U16 R50, desc[UR16][R18.64] ;  /* 0x0000001012326981 */ /* 0x000ea8000c1e1500 */
[----:B0-----:R-:W2:Y:S04]  /*7870*/  LDL.LU.64 R26, [R1+0x278] ;  /* 0x00027800011a7983 */ /* 0x001ea80000300a00 */
[----:B------:R-:W2:Y:S04]  /*7880*/  LDL.LU.64 R52, [R1+0x270] ;  /* 0x0002700001347983 */ /* 0x000ea80000300a00 */
[----:B------:R-:W2:Y:S04]  /*7890*/  LDL.LU.64 R48, [R1+0x268] ;  /* 0x0002680001307983 */ /* 0x000ea80000300a00 */
[----:B------:R-:W2:Y:S04]  /*78a0*/  LDL.LU.64 R46, [R1+0x260] ;  /* 0x00026000012e7983 */ /* 0x000ea80000300a00 */
[----:B------:R0:W-:Y:S04]  /*78b0*/  STL.64 [R1+0x298], R20 ;  /* 0x0002981401007387 */ /* 0x0001e80000100a00 */
[----:B------:R-:W-:Y:S04]  /*78c0*/  STL.64 [R1+0x290], R18 ;  /* 0x0002901201007387 */ /* 0x000fe80000100a00 */
[----:B0-----:R-:W2:Y:S04]  /*78d0*/  LDL.LU.64 R20, [R1+0x808] ;  /* 0x0008080001147983 */ /* 0x001ea80000300a00 */
[----:B---3--:R0:W-:Y:S04]  /*78e0*/  STL [R1+0x4d0], R12 ;  /* 0x0004d00c01007387 */ /* 0x0081e80000100800 */
[----:B0-----:R-:W3:Y:S01]  /*78f0*/  LDL.LU R12, [R1+0x800] ;  /* 0x00080000010c7983 */ /* 0x001ee20000300800 */
[----:B------:R-:W-:-:S02]  /*7900*/  ISETP.GT.AND P4, PT, R0, 0xd, PT ;  /* 0x0000000d0000780c */ /* 0x000fc40003f84270 */
[----:B------:R-:W-:Y:S01]  /*7910*/  ISETP.GT.AND P5, PT, R0, 0xc, PT ;  /* 0x0000000c0000780c */ /* 0x000fe20003fa4270 */
[----:B------:R-:W3:Y:S01]  /*7920*/  LDL.LU.64 R18, [R1+0x7f8] ;  /* 0x0007f80001127983 */ /* 0x000ee20000300a00 */
[----:B------:R-:W-:Y:S01]  /*7930*/  PRMT R13, RZ, 0x7610, R13 ;  /* 0x00007610ff0d7816 */ /* 0x000fe2000000000d */
[----:B----4-:R-:W-:-:S10]  /*7940*/  IMAD.WIDE R60, R58, 0x2, R60 ;  /* 0x000000023a3c7825 */ /* 0x010fd400078e023c */
[----:B------:R-:W4:Y:S01]  /*7950*/  @P5 LDG.E.U16 R13, desc[UR16][R60.64] ;  /* 0x000000103c0d5981 */ /* 0x000f22000c1e1500 */
[----:B--2---:R-:W-:-:S03]  /*7960*/  IMAD.WIDE R26, R58, 0x2, R26 ;  /* 0x000000023a1a7825 */ /* 0x004fc600078e021a */
[----:B------:R0:W-:Y:S04]  /*7970*/  STL [R1+0x4cc], R50 ;  /* 0x0004cc3201007387 */ /* 0x0001e80000100800 */
[----:B0-----:R-:W2:Y:S01]  /*7980*/  LDL.LU R50, [R1+0x7f0] ;  /* 0x0007f00001327983 */ /* 0x001ea20000300800 */
[----:B---3--:R-:W-:-:S06]  /*7990*/  PRMT R12, RZ, 0x7610, R12 ;  /* 0x00007610ff0c7816 */ /* 0x008fcc000000000c */
[----:B------:R-:W3:Y:S01]  /*79a0*/  @P4 LDG.E.U16 R12, desc[UR16][R26.64] ;  /* 0x000000101a0c4981 */ /* 0x000ee2000c1e1500 */
[----:B------:R-:W-:Y:S01]  /*79b0*/  PRMT R51, RZ, 0x7610, R51 ;  /* 0x00007610ff337816 */ /* 0x000fe20000000033 */
[----:B------:R-:W-:-:S04]  /*79c0*/  IMAD.WIDE R10, R58, 0x2, R10 ;  /* 0x000000023a0a7825 */ /* 0x000fc800078e020a */
[C---:B------:R-:W-:Y:S01]  /*79d0*/  IMAD.WIDE R52, R58.reuse, 0x2, R52 ;  /* 0x000000023a347825 */ /* 0x040fe200078e0234 */
[----:B------:R0:W-:Y:S03]  /*79e0*/  STL.64 [R1+0x288], R10 ;  /* 0x0002880a01007387 */ /* 0x0001e60000100a00 */
[----:B------:R-:W-:Y:S01]  /*79f0*/  IMAD.WIDE R48, R58, 0x2, R48 ;  /* 0x000000023a307825 */ /* 0x000fe200078e0230 */
[----:B------:R-:W-:Y:S04]  /*7a00*/  STL.64 [R1+0x280], R60 ;  /* 0x0002803c01007387 */ /* 0x000fe80000100a00 */
[----:B------:R1:W4:Y:S04]  /*7a10*/  @P5 LDG.E.U16 R51, desc[UR16][R10.64] ;  /* 0x000000100a335981 */ /* 0x000328000c1e1500 */
[----:B0-----:R-:W1:Y:S04]  /*7a20*/  LDL.LU.64 R10, [R1+0x7e8] ;  /* 0x0007e800010a7983 */ /* 0x001e680000300a00 */
[----:B------:R0:W-:Y:S04]  /*7a30*/  STL.64 [R1+0x278], R26 ;  /* 0x0002781a01007387 */ /* 0x0001e80000100a00 */
[----:B------:R-:W-:Y:S04]  /*7a40*/  STL.64 [R1+0x270], R52 ;  /* 0x0002703401007387 */ /* 0x000fe80000100a00 */
[----:B0-----:R-:W4:Y:S04]  /*7a50*/  LDL.LU.64 R26, [R1+0x258] ;  /* 0x00025800011a7983 */ /* 0x001f280000300a00 */
[----:B------:R-:W-:Y:S01]  /*7a60*/  STL.64 [R1+0x268], R48 ;  /* 0x0002683001007387 */ /* 0x000fe20000100a00 */
[----:B--2---:R-:W-:-:S06]  /*7a70*/  PRMT R50, RZ, 0x7610, R50 ;  /* 0x00007610ff327816 */ /* 0x004fcc0000000032 */
[----:B------:R-:W2:Y:S04]  /*7a80*/  @P4 LDG.E.U16 R50, desc[UR16][R52.64] ;  /* 0x0000001034324981 */ /* 0x000ea8000c1e1500 */
[----:B---3--:R-:W-:Y:S04]  /*7a90*/  STL [R1+0x4c0], R12 ;  /* 0x0004c00c01007387 */ /* 0x008fe80000100800 */
[----:B----4-:R0:W-:Y:S04]  /*7aa0*/  STL [R1+0x4c4], R13 ;  /* 0x0004c40d01007387 */ /* 0x0101e80000100800 */
[----:B0-----:R-:W3:Y:S01]  /*7ab0*/  LDL.LU.64 R12, [R1+0x250] ;  /* 0x00025000010c7983 */ /* 0x001ee20000300a00 */
[----:B------:R-:W-:Y:S01]  /*7ac0*/  ISETP.GT.AND P3, PT, R0, 0xe, PT ;  /* 0x0000000e0000780c */ /* 0x000fe20003f64270 */
[----:B------:R-:W-:Y:S01]  /*7ad0*/  IMAD.WIDE R46, R58, 0x2, R46 ;  /* 0x000000023a2e7825 */ /* 0x000fe200078e022e */
[----:B------:R-:W-:-:S02]  /*7ae0*/  PRMT R20, RZ, 0x7610, R20 ;  /* 0x00007610ff147816 */ /* 0x000fc40000000014 */
[----:B------:R-:W-:Y:S02]  /*7af0*/  PRMT R21, RZ, 0x7610, R21 ;  /* 0x00007610ff157816 */ /* 0x000fe40000000015 */
[----:B------:R-:W-:Y:S02]  /*7b00*/  ISETP.GT.AND P6, PT, R0, 0xf, PT ;  /* 0x0000000f0000780c */ /* 0x000fe40003fc4270 */
[----:B------:R-:W-:-:S05]  /*7b10*/  PRMT R19, RZ, 0x7610, R19 ;  /* 0x00007610ff137816 */ /* 0x000fca0000000013 */
[----:B------:R-:W4:Y:S04]  /*7b20*/  @P3 LDG.E.U16 R20, desc[UR16][R46.64] ;  /* 0x000000102e143981 */ /* 0x000f28000c1e1500 */
[----:B------:R-:W4:Y:S01]  /*7b30*/  @P3 LDG.E.U16 R21, desc[UR16][R48.64] ;  /* 0x0000001030153981 */ /* 0x000f22000c1e1500 */
[----:B-1----:R-:W-:Y:S01]  /*7b40*/  PRMT R10, RZ, 0x7610, R10 ;  /* 0x00007610ff0a7816 */ /* 0x002fe2000000000a */
[----:B------:R-:W-:-:S05]  /*7b50*/  IMAD.WIDE R26, R58, 0x2, R26 ;  /* 0x000000023a1a7825 */ /* 0x000fca00078e021a */
[----:B------:R-:W4:Y:S04]  /*7b60*/  @P6 LDG.E.U16 R19, desc[UR16][R26.64] ;  /* 0x000000101a136981 */ /* 0x000f28000c1e1500 */
[----:B------:R-:W-:Y:S04]  /*7b70*/  STL.64 [R1+0x260], R46 ;  /* 0x0002602e01007387 */ /* 0x000fe80000100a00 */
[----:B--2---:R-:W-:Y:S04]  /*7b80*/  STL [R1+0x4bc], R50 ;  /* 0x0004bc3201007387 */ /* 0x004fe80000100800 */
[----:B------:R0:W-:Y:S04]  /*7b90*/  STL [R1+0x4c8], R51 ;  /* 0x0004c83301007387 */ /* 0x0001e80000100800 */
[----:B0-----:R-:W2:Y:S04]  /*7ba0*/  LDL.LU.64 R50, [R1+0x248] ;  /* 0x0002480001327983 */ /* 0x001ea80000300a00 */
[----:B------:R-:W2:Y:S01]  /*7bb0*/  LDL.LU.64 R52, [R1+0x240] ;  /* 0x0002400001347983 */ /* 0x000ea20000300a00 */
[----:B---3--:R-:W-:-:S05]  /*7bc0*/  IMAD.WIDE R12, R58, 0x2, R12 ;  /* 0x000000023a0c7825 */ /* 0x008fca00078e020c */
[----:B------:R-:W3:Y:S04]  /*7bd0*/  @P6 LDG.E.U16 R10, desc[UR16][R12.64] ;  /* 0x000000100c0a6981 */ /* 0x000ee8000c1e1500 */
[----:B----4-:R-:W-:Y:S04]  /*7be0*/  STL [R1+0x4b4], R20 ;  /* 0x0004b41401007387 */ /* 0x010fe80000100800 */
[----:B------:R0:W-:Y:S01]  /*7bf0*/  STL [R1+0x4b8], R21 ;  /* 0x0004b81501007387 */ /* 0x0001e20000100800 */
[----:B------:R-:W-:-:S03]  /*7c00*/  ISETP.GT.AND P5, PT, R0, 0x10, PT ;  /* 0x000000100000780c */ /* 0x000fc60003fa4270 */
[----:B0-----:R-:W4:Y:S04]  /*7c10*/  LDL.LU.64 R20, [R1+0x238] ;  /* 0x0002380001147983 */ /* 0x001f280000300a00 */
[----:B------:R-:W4:Y:S04]  /*7c20*/  LDL.LU.64 R60, [R1+0x230] ;  /* 0x00023000013c7983 */ /* 0x000f280000300a00 */
[----:B------:R-:W4:Y:S04]  /*7c30*/  LDL.LU.64 R48, [R1+0x228] ;  /* 0x0002280001307983 */ /* 0x000f280000300a00 */
[----:B------:R-:W4:Y:S04]  /*7c40*/  LDL.LU.64 R46, [R1+0x220] ;  /* 0x00022000012e7983 */ /* 0x000f280000300a00 */
[----:B------:R0:W-:Y:S04]  /*7c50*/  STL.64 [R1+0x258], R26 ;  /* 0x0002581a01007387 */ /* 0x0001e80000100a00 */
[----:B------:R-:W-:Y:S04]  /*7c60*/  STL.64 [R1+0x250], R12 ;  /* 0x0002500c01007387 */ /* 0x000fe80000100a00 */
[----:B0-----:R-:W4:Y:S04]  /*7c70*/  LDL.LU.64 R26, [R1+0x7e0] ;  /* 0x0007e000011a7983 */ /* 0x001f280000300a00 */
[----:B------:R0:W-:Y:S01]  /*7c80*/  STL [R1+0x4b0], R19 ;  /* 0x0004b01301007387 */ /* 0x0001e20000100800 */
[----:B------:R-:W-:-:S03]  /*7c90*/  PRMT R11, RZ, 0x7610, R11 ;  /* 0x00007610ff0b7816 */ /* 0x000fc6000000000b */
[----:B0-----:R-:W4:Y:S04]  /*7ca0*/  LDL.LU R19, [R1+0x7d8] ;  /* 0x0007d80001137983 */ /* 0x001f280000300800 */
[----:B------:R-:W4:Y:S01]  /*7cb0*/  LDL.LU.64 R12, [R1+0x7d0] ;  /* 0x0007d000010c7983 */ /* 0x000f220000300a00 */
[----:B------:R-:W-:Y:S01]  /*7cc0*/  PRMT R57, RZ, 0x7610, R57 ;  /* 0x00007610ff397816 */ /* 0x000fe20000000039 */
[----:B--2---:R-:W-:-:S04]  /*7cd0*/  IMAD.WIDE R50, R58, 0x2, R50 ;  /* 0x000000023a327825 */ /* 0x004fc800078e0232 */
[----:B------:R-:W-:Y:S01]  /*7ce0*/  IMAD.WIDE R52, R58, 0x2, R52 ;  /* 0x000000023a347825 */ /* 0x000fe200078e0234 */
[----:B------:R-:W2:Y:S04]  /*7cf0*/  @P5 LDG.E.U16 R11, desc[UR16][R50.64] ;  /* 0x00000010320b5981 */ /* 0x000ea8000c1e1500 */
[----:B------:R0:W2:Y:S04]  /*7d00*/  @P5 LDG.E.U16 R57, desc[UR16][R52.64] ;  /* 0x0000001034395981 */ /* 0x0000a8000c1e1500 */
[----:B---3--:R1:W-:Y:S04]  /*7d10*/  STL [R1+0x4ac], R10 ;  /* 0x0004ac0a01007387 */ /* 0x0083e80000100800 */
[----:B-1----:R-:W3:Y:S04]  /*7d20*/  LDL.LU R10, [R1+0x7c8] ;  /* 0x0007c800010a7983 */ /* 0x002ee80000300800 */
[----:B------:R1:W-:Y:S04]  /*7d30*/  STL.64 [R1+0x248], R50 ;  /* 0x0002483201007387 */ /* 0x0003e80000100a00 */
[----:B------:R0:W-:Y:S04]  /*7d40*/  STL.64 [R1+0x240], R52 ;  /* 0x0002403401007387 */ /* 0x0001e80000100a00 */
[----:B-1----:R-:W2:Y:S04]  /*7d50*/  LDL.LU.64 R50, [R1+0x7c0] ;  /* 0x0007c00001327983 */ /* 0x002ea80000300a00 */
[----:B0-----:R-:W2:Y:S01]  /*7d60*/  LDL.LU R52, [R1+0x7b8] ;  /* 0x0007b80001347983 */ /* 0x001ea20000300800 */
[----:B------:R-:W-:Y:S01]  /*7d70*/  ISETP.GT.AND P4, PT, R0, 0x11, PT ;  /* 0x000000110000780c */ /* 0x000fe20003f84270 */
[----:B----4-:R-:W-:-:S04]  /*7d80*/  IMAD.WIDE R20, R58, 0x2, R20 ;  /* 0x000000023a147825 */ /* 0x010fc800078e0214 */
[----:B------:R-:W-:Y:S01]  /*7d90*/  IMAD.WIDE R60, R58, 0x2, R60 ;  /* 0x000000023a3c7825 */ /* 0x000fe200078e023c */
[----:B---3--:R-:W-:-:S07]  /*7da0*/  PRMT R10, RZ, 0x7610, R10 ;  /* 0x00007610ff0a7816 */ /* 0x008fce000000000a */
[----:B------:R-:W3:Y:S01]  /*7db0*/  @P4 LDG.E.U16 R10, desc[UR16][R20.64] ;  /* 0x00000010140a4981 */ /* 0x000ee2000c1e1500 */
[----:B--2---:R-:W-:-:S06]  /*7dc0*/  PRMT R52, RZ, 0x7610, R52 ;  /* 0x00007610ff347816 */ /* 0x004fcc0000000034 */
[----:B------:R-:W2:Y:S01]  /*7dd0*/  @P4 LDG.E.U16 R52, desc[UR16][R60.64] ;  /* 0x000000103c344981 */ /* 0x000ea2000c1e1500 */
[----:B------:R-:W-:-:S03]  /*7de0*/  IMAD.WIDE R48, R58, 0x2, R48 ;  /* 0x000000023a307825 */ /* 0x000fc600078e0230 */
[----:B------:R-:W-:Y:S04]  /*7df0*/  STL.64 [R1+0x650], R56 ;  /* 0x0006503801007387 */ /* 0x000fe80000100a00 */
[----:B------:R0:W-:Y:S04]  /*7e00*/  STL.64 [R1+0x238], R20 ;  /* 0x0002381401007387 */ /* 0x0001e80000100a00 */
[----:B------:R-:W-:Y:S01]  /*7e10*/  STL.64 [R1+0x230], R60 ;  /* 0x0002303c01007387 */ /* 0x000fe20000100a00 */
[----:B------:R-:W-:-:S03]  /*7e20*/  ISETP.GT.AND P3, PT, R0, 0x12, PT ;  /* 0x000000120000780c */ /* 0x000fc60003f64270 */
[----:B0-----:R-:W4:Y:S04]  /*7e30*/  LDL.LU.64 R20, [R1+0x218] ;  /* 0x0002180001147983 */ /* 0x001f280000300a00 */
[----:B------:R-:W-:Y:S01]  /*7e40*/  STL.64 [R1+0x228], R48 ;  /* 0x0002283001007387 */ /* 0x000fe20000100a00 */
[----:B------:R-:W-:Y:S01]  /*7e50*/  IMAD.WIDE R46, R58, 0x2, R46 ;  /* 0x000000023a2e7825 */ /* 0x000fe200078e022e */
[----:B------:R-:W-:-:S06]  /*7e60*/  PRMT R41, RZ, 0x7610, R41 ;  /* 0x00007610ff297816 */ /* 0x000fcc0000000029 */
[----:B------:R0:W4:Y:S04]  /*7e70*/  @P3 LDG.E.U16 R41, desc[UR16][R48.64] ;  /* 0x0000001030293981 */ /* 0x000128000c1e1500 */
[----:B---3--:R-:W-:Y:S04]  /*7e80*/  STL [R1+0x3a0], R10 ;  /* 0x0003a00a01007387 */ /* 0x008fe80000100800 */
[----:B------:R1:W-:Y:S04]  /*7e90*/  STL [R1+0x3a4], R11 ;  /* 0x0003a40b01007387 */ /* 0x0003e80000100800 */
[----:B-1----:R-:W3:Y:S04]  /*7ea0*/  LDL.LU.64 R10, [R1+0x210] ;  /* 0x00021000010a7983 */ /* 0x002ee80000300a00 */
[----:B------:R-:W-:Y:S04]  /*7eb0*/  STL.64 [R1+0x220], R46 ;  /* 0x0002202e01007387 */ /* 0x000fe80000100a00 */
[----:B--2---:R1:W-:Y:S04]  /*7ec0*/  STL [R1+0x39c], R52 ;  /* 0x00039c3401007387 */ /* 0x0043e80000100800 */
[----:B-1----:R-:W2:Y:S04]  /*7ed0*/  LDL.LU.64 R52, [R1+0x208] ;  /* 0x0002080001347983 */ /* 0x002ea80000300a00 */
[----:B------:R-:W2:Y:S04]  /*7ee0*/  LDL.LU.64 R60, [R1+0x200] ;  /* 0x00020000013c7983 */ /* 0x000ea80000300a00 */
[----:B------:R-:W0:Y:S01]  /*7ef0*/  LDL.LU.64 R48, [R1+0x1f8] ;  /* 0x0001f80001307983 */ /* 0x000e220000300a00 */
[----:B------:R-:W-:-:S02]  /*7f00*/  ISETP.GT.AND P6, PT, R0, 0x13, PT ;  /* 0x000000130000780c */ /* 0x000fc40003fc4270 */
[----:B------:R-:W-:Y:S01]  /*7f10*/  PRMT R40, RZ, 0x7610, R40 ;  /* 0x00007610ff287816 */ /* 0x000fe20000000028 */
[----:B----4-:R-:W-:Y:S01]  /*7f20*/  IMAD.WIDE R20, R58, 0x2, R20 ;  /* 0x000000023a147825 */ /* 0x010fe200078e0214 */
[----:B------:R-:W-:Y:S01]  /*7f30*/  PRMT R13, RZ, 0x7610, R13 ;  /* 0x00007610ff0d7816 */ /* 0x000fe2000000000d */
[----:B------:R-:W4:Y:S01]  /*7f40*/  LDL.LU.64 R56, [R1+0x1f0] ;  /* 0x0001f00001387983 */ /* 0x000f220000300a00 */
[----:B------:R-:W-:-:S03]  /*7f50*/  PRMT R50, RZ, 0x7610, R50 ;  /* 0x00007610ff327816 */ /* 0x000fc60000000032 */
[----:B------:R-:W4:Y:S01]  /*7f60*/  @P3 LDG.E.U16 R40, desc[UR16][R46.64] ;  /* 0x000000102e283981 */ /* 0x000f22000c1e1500 */
[----:B------:R-:W-:-:S03]  /*7f70*/  ISETP.GT.AND P4, PT, R0, 0x15, PT ;  /* 0x000000150000780c */ /* 0x000fc60003f84270 */
[----:B------:R-:W4:Y:S01]  /*7f80*/  @P6 LDG.E.U16 R13, desc[UR16][R20.64] ;  /* 0x00000010140d6981 */ /* 0x000f22000c1e1500 */
[----:B------:R-:W-:Y:S02]  /*7f90*/  ISETP.GT.AND P5, PT, R0, 0x14, PT ;  /* 0x000000140000780c */ /* 0x000fe40003fa4270 */
[----:B------:R-:W-:Y:S02]  /*7fa0*/  PRMT R18, RZ, 0x7610, R18 ;  /* 0x00007610ff127816 */ /* 0x000fe40000000012 */
[----:B------:R-:W-:Y:S01]  /*7fb0*/  PRMT R19, RZ, 0x7610, R19 ;  /* 0x00007610ff137816 */ /* 0x000fe20000000013 */
[----:B------:R-:W4:Y:S01]  /*7fc0*/  LDL.LU.64 R46, [R1+0x1e8] ;  /* 0x0001e800012e7983 */ /* 0x000f220000300a00 */
[----:B---3--:R-:W-:-:S05]  /*7fd0*/  IMAD.WIDE R10, R58, 0x2, R10 ;  /* 0x000000023a0a7825 */ /* 0x008fca00078e020a */
[----:B------:R-:W3:Y:S01]  /*7fe0*/  @P6 LDG.E.U16 R50, desc[UR16][R10.64] ;  /* 0x000000100a326981 */ /* 0x000ee2000c1e1500 */
[----:B--2---:R-:W-:-:S04]  /*7ff0*/  IMAD.WIDE R60, R58, 0x2, R60 ;  /* 0x000000023a3c7825 */ /* 0x004fc800078e023c */
[----:B0-----:R-:W-:Y:S01]  /*8000*/  IMAD.WIDE R48, R58, 0x2, R48 ;  /* 0x000000023a307825 */ /* 0x001fe200078e0230 */
[----:B------:R-:W2:Y:S04]  /*8010*/  @P5 LDG.E.U16 R19, desc[UR16][R60.64] ;  /* 0x000000103c135981 */ /* 0x000ea8000c1e1500 */
[----:B------:R-:W2:Y:S04]  /*8020*/  @P4 LDG.E.U16 R18, desc[UR16][R48.64] ;  /* 0x0000001030124981 */ /* 0x000ea8000c1e1500 */
[----:B----4-:R-:W-:Y:S04]  /*8030*/  STL [R1+0x4a4], R40 ;  /* 0x0004a42801007387 */ /* 0x010fe80000100800 */
[----:B------:R0:W-:Y:S04]  /*8040*/  STL [R1+0x4a8], R41 ;  /* 0x0004a82901007387 */ /* 0x0001e80000100800 */
[----:B0-----:R-:W4:Y:S04]  /*8050*/  LDL.LU.64 R40, [R1+0x1e0] ;  /* 0x0001e00001287983 */ /* 0x001f280000300a00 */
[----:B------:R0:W-:Y:S04]  /*8060*/  STL.64 [R1+0x218], R20 ;  /* 0x0002181401007387 */ /* 0x0001e80000100a00 */
[----:B------:R-:W-:Y:S01]  /*8070*/  STL.64 [R1+0x210], R10 ;  /* 0x0002100a01007387 */ /* 0x000fe20000100a00 */
[----:B------:R-:W-:-:S03]  /*8080*/  PRMT R51, RZ, 0x7610, R51 ;  /* 0x00007610ff337816 */ /* 0x000fc60000000033 */
[----:B0-----:R-:W4:Y:S04]  /*8090*/  LDL.LU.64 R20, [R1+0x7b0] ;  /* 0x0007b00001147983 */ /* 0x001f280000300a00 */
[----:B------:R0:W-:Y:S01]  /*80a0*/  STL [R1+0x4a0], R13 ;  /* 0x0004a00d01007387 */ /* 0x0001e20000100800 */
[----:B------:R-:W-:-:S04]  /*80b0*/  IMAD.WIDE R52, R58, 0x2, R52 ;  /* 0x000000023a347825 */ /* 0x000fc800078e0234 */
[----:B------:R-:W-:Y:S01]  /*80c0*/  IMAD.WIDE R56, R58, 0x2, R56 ;  /* 0x000000023a387825 */ /* 0x000fe200078e0238 */
[----:B------:R1:W4:Y:S04]  /*80d0*/  @P5 LDG.E.U16 R51, desc[UR16][R52.64] ;  /* 0x0000001034335981 */ /* 0x000328000c1e1500 */
[----:B0-----:R-:W4:Y:S04]  /*80e0*/  LDL.LU R13, [R1+0x7a8] ;  /* 0x0007a800010d7983 */ /* 0x001f280000300800 */
[----:B------:R-:W4:Y:S04]  /*80f0*/  LDL.LU.64 R10, [R1+0x7a0] ;  /* 0x0007a000010a7983 */ /* 0x000f280000300a00 */
[----:B---3--:R0:W-:Y:S04]  /*8100*/  STL [R1+0x49c], R50 ;  /* 0x00049c3201007387 */ /* 0x0081e80000100800 */
[----:B0-----:R-:W3:Y:S04]  /*8110*/  LDL.LU R50, [R1+0x798] ;  /* 0x0007980001327983 */ /* 0x001ee80000300800 */
[----:B------:R0:W-:Y:S04]  /*8120*/  STL.64 [R1+0x208], R52 ;  /* 0x0002083401007387 */ /* 0x0001e80000100a00 */
[----:B------:R-:W-:Y:S04]  /*8130*/  STL.64 [R1+0x200], R60 ;  /* 0x0002003c01007387 */ /* 0x000fe80000100a00 */
[----:B0-----:R-:W1:Y:S04]  /*8140*/  LDL.LU.64 R52, [R1+0x790] ;  /* 0x0007900001347983 */ /* 0x001e680000300a00 */
[----:B------:R-:W-:Y:S04]  /*8150*/  STL.64 [R1+0x1f8], R48 ;  /* 0x0001f83001007387 */ /* 0x000fe80000100a00 */
[----:B------:R-:W-:Y:S04]  /*8160*/  STL.64 [R1+0x1f0], R56 ;  /* 0x0001f03801007387 */ /* 0x000fe80000100a00 */
[----:B--2---:R-:W-:Y:S04]  /*8170*/  STL [R1+0x490], R18 ;  /* 0x0004901201007387 */ /* 0x004fe80000100800 */
[----:B------:R0:W-:Y:S04]  /*8180*/  STL [R1+0x494], R19 ;  /* 0x0004941301007387 */ /* 0x0001e80000100800 */
[----:B0-----:R-:W2:Y:S01]  /*8190*/  LDL.LU.64 R18, [R1+0x1d8] ;  /* 0x0001d80001127983 */ /* 0x001ea20000300a00 */
[----:B------:R-:W-:Y:S01]  /*81a0*/  ISETP.GT.AND P3, PT, R0, 0x16, PT ;  /* 0x000000160000780c */ /* 0x000fe20003f64270 */
[----:B------:R-:W-:Y:S01]  /*81b0*/  IMAD.WIDE R46, R58, 0x2, R46 ;  /* 0x000000023a2e7825 */ /* 0x000fe200078e022e */
[----:B------:R-:W-:-:S02]  /*81c0*/  PRMT R12, RZ, 0x7610, R12 ;  /* 0x00007610ff0c7816 */ /* 0x000fc4000000000c */
[----:B------:R-:W-:Y:S01]  /*81d0*/  ISETP.GT.AND P6, PT, R0, 0x17, PT ;  /* 0x000000170000780c */ /* 0x000fe20003fc4270 */
[----:B----4-:R-:W-:Y:S01]  /*81e0*/  IMAD.WIDE R40, R58, 0x2, R40 ;  /* 0x000000023a287825 */ /* 0x010fe200078e0228 */
[----:B------:R-:W-:Y:S04]  /*81f0*/  STL.64 [R1+0x1e8], R46 ;  /* 0x0001e82e01007387 */ /* 0x000fe80000100a00 */
[----:B------:R-:W4:Y:S04]  /*8200*/  LDL.LU.64 R48, [R1+0x1d0] ;  /* 0x0001d00001307983 */ /* 0x000f280000300a00 */
[----:B------:R-:W4:Y:S01]  /*8210*/  @P3 LDG.E.U16 R12, desc[UR16][R40.64] ;  /* 0x00000010280c3981 */ /* 0x000f22000c1e1500 */
[----:B------:R-:W-:-:S02]  /*8220*/  PRMT R13, RZ, 0x7610, R13 ;  /* 0x00007610ff0d7816 */ /* 0x000fc4000000000d */
[----:B------:R-:W-:-:S04]  /*8230*/  PRMT R10, RZ, 0x7610, R10 ;  /* 0x00007610ff0a7816 */ /* 0x000fc8000000000a */
[----:B------:R-:W4:Y:S01]  /*8240*/  @P3 LDG.E.U16 R13, desc[UR16][R46.64] ;  /* 0x000000102e0d3981 */ /* 0x000f22000c1e1500 */
[----:B---3--:R-:W-:-:S06]  /*8250*/  PRMT R50, RZ, 0x7610, R50 ;  /* 0x00007610ff327816 */ /* 0x008fcc0000000032 */
[----:B------:R-:W3:Y:S01]  /*8260*/  @P4 LDG.E.U16 R50, desc[UR16][R56.64] ;  /* 0x0000001038324981 */ /* 0x000ee2000c1e1500 */
[----:B--2---:R-:W-:-:S05]  /*8270*/  IMAD.WIDE R18, R58, 0x2, R18 ;  /* 0x000000023a127825 */ /* 0x004fca00078e0212 */
[----:B------:R-:W2:Y:S04]  /*8280*/  @P6 LDG.E.U16 R10, desc[UR16][R18.64] ;  /* 0x00000010120a6981 */ /* 0x000ea8000c1e1500 */
[----:B------:R-:W-:Y:S01]  /*8290*/  STL.64 [R1+0x1e0], R40 ;  /* 0x0001e02801007387 */ /* 0x000fe20000100a00 */
[----:B-1----:R-:W-:Y:S01]  /*82a0*/  PRMT R52, RZ, 0x7610, R52 ;  /* 0x00007610ff347816 */ /* 0x002fe20000000034 */
[----:B----4-:R-:W-:-:S05]  /*82b0*/  IMAD.WIDE R48, R58, 0x2, R48 ;  /* 0x000000023a307825 */ /* 0x010fca00078e0230 */
[----:B------:R-:W4:Y:S04]  /*82c0*/  @P6 LDG.E.U16 R52, desc[UR16][R48.64] ;  /* 0x0000001030346981 */ /* 0x000f28000c1e1500 */
[----:B---3--:R-:W-:Y:S04]  /*82d0*/  STL [R1+0x48c], R50 ;  /* 0x00048c3201007387 */ /* 0x008fe80000100800 */
[----:B------:R0:W-:Y:S04]  /*82e0*/  STL [R1+0x498], R51 ;  /* 0x0004983301007387 */ /* 0x0001e80000100800 */
[----:B0-----:R-:W3:Y:S04]  /*82f0*/  LDL.LU.64 R50, [R1+0x1c8] ;  /* 0x0001c80001327983 */ /* 0x001ee80000300a00 */
[----:B------:R-:W3:Y:S04]  /*8300*/  LDL.LU.64 R60, [R1+0x1c0] ;  /* 0x0001c000013c7983 */ /* 0x000ee80000300a00 */
[----:B------:R-:W-:Y:S04]  /*8310*/  STL [R1+0x484], R12 ;  /* 0x0004840c01007387 */ /* 0x000fe80000100800 */
[----:B------:R0:W-:Y:S04]  /*8320*/  STL [R1+0x488], R13 ;  /* 0x0004880d01007387 */ /* 0x0001e80000100800 */
[----:B0-----:R-:W3:Y:S04]  /*8330*/  LDL.LU.64 R12, [R1+0x1b8] ;  /* 0x0001b800010c7983 */ /* 0x001ee80000300a00 */
[----:B------:R-:W3:Y:S04]  /*8340*/  LDL.LU.64 R56, [R1+0x1b0] ;  /* 0x0001b00001387983 */ /* 0x000ee80000300a00 */
[----:B------:R-:W3:Y:S04]  /*8350*/  LDL.LU.64 R46, [R1+0x1a8] ;  /* 0x0001a800012e7983 */ /* 0x000ee80000300a00 */
[----:B------:R-:W3:Y:S04]  /*8360*/  LDL.LU.64 R40, [R1+0x1a0] ;  /* 0x0001a00001287983 */ /* 0x000ee80000300a00 */
[----:B------:R0:W-:Y:S04]  /*8370*/  STL.64 [R1+0x1d8], R18 ;  /* 0x0001d81201007387 */ /* 0x0001e80000100a00 */
[----:B------:R-:W-:Y:S04]  /*8380*/  STL.64 [R1+0x1d0], R48 ;  /* 0x0001d03001007387 */ /* 0x000fe80000100a00 */
[----:B0-----:R-:W3:Y:S04]  /*8390*/  LDL.LU.64 R18, [R1+0x788] ;  /* 0x0007880001127983 */ /* 0x001ee80000300a00 */
[----:B--2---:R0:W-:Y:S04]  /*83a0*/  STL [R1+0x480], R10 ;  /* 0x0004800a01007387 */ /* 0x0041e80000100800 */
[----:B0-----:R-:W2:Y:S01]  /*83b0*/  LDL.LU R10, [R1+0x780] ;  /* 0x00078000010a7983 */ /* 0x001ea20000300800 */
[----:B------:R-:W-:-:S02]  /*83c0*/  ISETP.GT.AND P5, PT, R0, 0x18, PT ;  /* 0x000000180000780c */ /* 0x000fc40003fa4270 */
[----:B------:R-:W-:Y:S01]  /*83d0*/  ISETP.GT.AND P4, PT, R0, 0x19, PT ;  /* 0x000000190000780c */ /* 0x000fe20003f84270 */
[----:B------:R-:W2:Y:S04]  /*83e0*/  LDL.LU.64 R48, [R1+0x778] ;  /* 0x0007780001307983 */ /* 0x000ea80000300a00 */
[----:B----4-:R0:W-:Y:S01]  /*83f0*/  STL [R1+0x47c], R52 ;  /* 0x00047c3401007387 */ /* 0x0101e20000100800 */
[----:B------:R-:W-:Y:S02]  /*8400*/  PRMT R53, RZ, 0x7610, R53 ;  /* 0x00007610ff357816 */ /* 0x000fe40000000035 */
[----:B------:R-:W-:Y:S01]  /*8410*/  PRMT R11, RZ, 0x7610, R11 ;  /* 0x00007610ff0b7816 */ /* 0x000fe2000000000b */
[----:B0-----:R-:W4:Y:S01]  /*8420*/  LDL.LU R52, [R1+0x770] ;  /* 0x0007700001347983 */ /* 0x001f220000300800 */
[----:B---3--:R-:W-:-:S04]  /*8430*/  IMAD.WIDE R50, R58, 0x2, R50 ;  /* 0x000000023a327825 */ /* 0x008fc800078e0232 */
[C---:B------:R-:W-:Y:S01]  /*8440*/  IMAD.WIDE R60, R58.reuse, 0x2, R60 ;  /* 0x000000023a3c7825 */ /* 0x040fe200078e023c */
[----:B------:R0:W-:Y:S04]  /*8450*/  STL.64 [R1+0x1c8], R50 ;  /* 0x0001c83201007387 */ /* 0x0001e80000100a00 */
[----:B------:R-:W-:Y:S04]  /*8460*/  STL.64 [R1+0x1c0], R60 ;  /* 0x0001c03c01007387 */ /* 0x000fe80000100a00 */
[----:B------:R-:W3:Y:S04]  /*8470*/  @P5 LDG.E.U16 R53, desc[UR16][R50.64] ;  /* 0x0000001032355981 */ /* 0x000ee8000c1e1500 */
[----:B------:R-:W3:Y:S01]  /*8480*/  @P5 LDG.E.U16 R11, desc[UR16][R60.64] ;  /* 0x000000103c0b5981 */ /* 0x000ee2000c1e1500 */
[----:B------:R-:W-:-:S03]  /*8490*/  IMAD.WIDE R12, R58, 0x2, R12 ;  /* 0x000000023a0c7825 */ /* 0x000fc600078e020c */
[----:B0-----:R-:W3:Y:S01]  /*84a0*/  LDL.LU.64 R50, [R1+0x768] ;  /* 0x0007680001327983 */ /* 0x001ee20000300a00 */
[----:B------:R-:W-:-:S03]  /*84b0*/  IMAD.WIDE R56, R58, 0x2, R56 ;  /* 0x000000023a387825 */ /* 0x000fc600078e0238 */
[----:B------:R0:W-:Y:S04]  /*84c0*/  STL.64 [R1+0x1b8], R12 ;  /* 0x0001b80c01007387 */ /* 0x0001e80000100a00 */
[----:B------:R-:W-:Y:S01]  /*84d0*/  STL.64 [R1+0x1b0], R56 ;  /* 0x0001b03801007387 */ /* 0x000fe20000100a00 */
[----:B--2---:R-:W-:-:S06]  /*84e0*/  PRMT R10, RZ, 0x7610, R10 ;  /* 0x00007610ff0a7816 */ /* 0x004fcc000000000a */
[----:B------:R-:W2:Y:S04]  /*84f0*/  @P4 LDG.E.U16 R10, desc[UR16][R12.64] ;  /* 0x000000100c0a4981 */ /* 0x000ea8000c1e1500 */
[----:B0-----:R-:W3:Y:S01]  /*8500*/  LDL.LU.64 R12, [R1+0x198] ;  /* 0x00019800010c7983 */ /* 0x001ee20000300a00 */
[----:B------:R-:W-:Y:S02]  /*8510*/  ISETP.GT.AND P3, PT, R0, 0x1a, PT ;  /* 0x0000001a0000780c */ /* 0x000fe40003f64270 */
[----:B----4-:R-:W-:Y:S01]  /*8520*/  PRMT R52, RZ, 0x7610, R52 ;  /* 0x00007610ff347816 */ /* 0x010fe20000000034 */
[----:B------:R-:W-:Y:S01]  /*8530*/  IMAD.WIDE R46, R58, 0x2, R46 ;  /* 0x000000023a2e7825 */ /* 0x000fe200078e022e */
[----:B------:R-:W-:Y:S02]  /*8540*/  ISETP.GT.AND P6, PT, R0, 0x1b, PT ;  /* 0x0000001b0000780c */ /* 0x000fe40003fc4270 */
[----:B------:R-:W-:-:S02]  /*8550*/  PRMT R34, RZ, 0x7610, R34 ;  /* 0x00007610ff227816 */ /* 0x000fc40000000022 */
[----:B------:R-:W4:Y:S01]  /*8560*/  @P4 LDG.E.U16 R52, desc[UR16][R56.64] ;  /* 0x0000001038344981 */ /* 0x000f22000c1e1500 */
[----:B------:R-:W-:Y:S01]  /*8570*/  PRMT R35, RZ, 0x7610, R35 ;  /* 0x00007610ff237816 */ /* 0x000fe20000000023 */
[----:B------:R-:W-:Y:S02]  /*8580*/  IMAD.WIDE R40, R58, 0x2, R40 ;  /* 0x000000023a287825 */ /* 0x000fe400078e0228 */
[----:B------:R-:W-:Y:S01]  /*8590*/  STL.64 [R1+0x1a8], R46 ;  /* 0x0001a82e01007387 */ /* 0x000fe20000100a00 */
[----:B------:R-:W-:-:S03]  /*85a0*/  PRMT R49, RZ, 0x7610, R49 ;  /* 0x00007610ff317816 */ /* 0x000fc60000000031 */
[----:B------:R-:W4:Y:S04]  /*85b0*/  @P3 LDG.E.U16 R34, desc[UR16][R40.64] ;  /* 0x0000001028223981 */ /* 0x000f28000c1e1500 */
[----:B------:R-:W4:Y:S04]  /*85c0*/  @P3 LDG.E.U16 R35, desc[UR16][R46.64] ;  /* 0x000000102e233981 */ /* 0x000f28000c1e1500 */
[----:B--2---:R-:W-:Y:S04]  /*85d0*/  STL [R1+0x390], R10 ;  /* 0x0003900a01007387 */ /* 0x004fe80000100800 */
[----:B---3--:R0:W-:Y:S01]  /*85e0*/  STL [R1+0x394], R11 ;  /* 0x0003940b01007387 */ /* 0x0081e20000100800 */
[----:B------:R-:W-:-:S03]  /*85f0*/  IMAD.WIDE R12, R58, 0x2, R12 ;  /* 0x000000023a0c7825 */ /* 0x000fc600078e020c */
[----:B0-----:R-:W2:Y:S04]  /*8600*/  LDL.LU.64 R10, [R1+0x190] ;  /* 0x00019000010a7983 */ /* 0x001ea80000300a00 */
[----:B------:R-:W3:Y:S04]  /*8610*/  @P6 LDG.E.U16 R49, desc[UR16][R12.64] ;  /* 0x000000100c316981 */ /* 0x000ee8000c1e1500 */
[----:B------:R-:W-:Y:S04]  /*8620*/  STL.64 [R1+0x1a0], R40 ;  /* 0x0001a02801007387 */ /* 0x000fe80000100a00 */
[----:B----4-:R-:W-:Y:S04]  /*8630*/  STL [R1+0x38c], R52 ;  /* 0x00038c3401007387 */ /* 0x010fe80000100800 */
[----:B------:R0:W-:Y:S01]  /*8640*/  STL [R1+0x398], R53 ;  /* 0x0003983501007387 */ /* 0x0001e20000100800 */
[----:B------:R-:W-:-:S03]  /*8650*/  PRMT R48, RZ, 0x7610, R48 ;  /* 0x00007610ff307816 */ /* 0x000fc60000000030 */
[----:B0-----:R-:W4:Y:S04]  /*8660*/  LDL.LU.64 R52, [R1+0x188] ;  /* 0x0001880001347983 */ /* 0x001f280000300a00 */
[----:B------:R-:W4:Y:S04]  /*8670*/  LDL.LU.64 R60, [R1+0x180] ;  /* 0x00018000013c7983 */ /* 0x000f280000300a00 */
[----:B------:R-:W4:Y:S04]  /*8680*/  LDL.LU.64 R46, [R1+0x178] ;  /* 0x00017800012e7983 */ /* 0x000f280000300a00 */
[----:B------:R-:W4:Y:S04]  /*8690*/  LDL.LU.64 R56, [R1+0x170] ;  /* 0x0001700001387983 */ /* 0x000f280000300a00 */
[----:B------:R-:W4:Y:S04]  /*86a0*/  LDL.LU.64 R40, [R1+0x168] ;  /* 0x0001680001287983 */ /* 0x000f280000300a00 */
[----:B------:R-:W-:Y:S04]  /*86b0*/  STL [R1+0x474], R34 ;  /* 0x0004742201007387 */ /* 0x000fe80000100800 */
[----:B------:R0:W-:Y:S04]  /*86c0*/  STL [R1+0x478], R35 ;  /* 0x0004782301007387 */ /* 0x0001e80000100800 */
[----:B0-----:R-:W4:Y:S04]  /*86d0*/  LDL.LU.64 R34, [R1+0x160] ;  /* 0x0001600001227983 */ /* 0x001f280000300a00 */
[----:B------:R0:W-:Y:S01]  /*86e0*/  STL.64 [R1+0x198], R12 ;  /* 0x0001980c01007387 */ /* 0x0001e20000100a00 */
[----:B--2---:R-:W-:-:S05]  /*86f0*/  IMAD.WIDE R10, R58, 0x2, R10 ;  /* 0x000000023a0a7825 */ /* 0x004fca00078e020a */
[----:B------:R-:W-:Y:S04]  /*8700*/  STL.64 [R1+0x190], R10 ;  /* 0x0001900a01007387 */ /* 0x000fe80000100a00 */
[----:B0-----:R-:W2:Y:S04]  /*8710*/  LDL.LU.64 R12, [R1+0x760] ;  /* 0x00076000010c7983 */ /* 0x001ea80000300a00 */
[----:B---3--:R0:W-:Y:S04]  /*8720*/  STL [R1+0x470], R49 ;  /* 0x0004703101007387 */ /* 0x0081e80000100800 */
[----:B------:R1:W3:Y:S04]  /*8730*/  @P6 LDG.E.U16 R48, desc[UR16][R10.64] ;  /* 0x000000100a306981 */ /* 0x0002e8000c1e1500 */
[----:B0-----:R-:W2:Y:S04]  /*8740*/  LDL.LU R49, [R1+0x758] ;  /* 0x0007580001317983 */ /* 0x001ea80000300800 */
[----:B------:R-:W1:Y:S01]  /*8750*/  LDL.LU.64 R10, [R1+0x750] ;  /* 0x00075000010a7983 */ /* 0x000e620000300a00 */
[----:B------:R-:W-:-:S02]  /*8760*/  ISETP.GT.AND P5, PT, R0, 0x1c, PT ;  /* 0x0000001c0000780c */ /* 0x000fc40003fa4270 */
[----:B------:R-:W-:Y:S01]  /*8770*/  ISETP.GT.AND P4, PT, R0, 0x1d, PT ;  /* 0x0000001d0000780c */ /* 0x000fe20003f84270 */
[C---:B----4-:R-:W-:Y:S01]  /*8780*/  IMAD.WIDE R60, R58.reuse, 0x2, R60 ;  /* 0x000000023a3c7825 */ /* 0x050fe200078e023c */
[----:B------:R-:W-:Y:S02]  /*8790*/  PRMT R50, RZ, 0x7610, R50 ;  /* 0x00007610ff327816 */ /* 0x000fe40000000032 */
[----:B------:R-:W-:Y:S01]  /*87a0*/  PRMT R51, RZ, 0x7610, R51 ;  /* 0x00007610ff337816 */ /* 0x000fe20000000033 */
[----:B------:R-:W-:Y:S01]  /*87b0*/  IMAD.WIDE R52, R58, 0x2, R52 ;  /* 0x000000023a347825 */ /* 0x000fe200078e0234 */
[----:B------:R-:W-:-:S03]  /*87c0*/  ISETP.GT.AND P3, PT, R0, 0x1e, PT ;  /* 0x0000001e0000780c */ /* 0x000fc60003f64270 */
[C---:B------:R-:W-:Y:S02]  /*87d0*/  IMAD.WIDE R56, R58.reuse, 0x2, R56 ;  /* 0x000000023a387825 */ /* 0x040fe400078e0238 */
[----:B------:R-:W4:Y:S02]  /*87e0*/  @P5 LDG.E.U16 R50, desc[UR16][R60.64] ;  /* 0x000000103c325981 */ /* 0x000f24000c1e1500 */
[C---:B------:R-:W-:Y:S02]  /*87f0*/  IMAD.WIDE R46, R58.reuse, 0x2, R46 ;  /* 0x000000023a2e7825 */ /* 0x040fe400078e022e */
[----:B------:R-:W2:Y:S01]  /*8800*/  @P5 LDG.E.U16 R51, desc[UR16][R52.64] ;  /* 0x0000001034335981 */ /* 0x000ea2000c1e1500 */
[----:B------:R-:W-:Y:S01]  /*8810*/  PRMT R18, RZ, 0x7610, R18 ;  /* 0x00007610ff127816 */ /* 0x000fe20000000012 */
[----:B------:R-:W-:Y:S01]  /*8820*/  IMAD.WIDE R40, R58, 0x2, R40 ;  /* 0x000000023a287825 */ /* 0x000fe200078e0228 */
[----:B------:R-:W-:-:S06]  /*8830*/  PRMT R19, RZ, 0x7610, R19 ;  /* 0x00007610ff137816 */ /* 0x000fcc0000000013 */
[----:B------:R-:W2:Y:S01]  /*8840*/  @P3 LDG.E.U16 R19, desc[UR16][R40.64] ;  /* 0x0000001028133981 */ /* 0x000ea2000c1e1500 */
[----:B------:R-:W-:-:S05]  /*8850*/  IMAD.WIDE R34, R58, 0x2, R34 ;  /* 0x000000023a227825 */ /* 0x000fca00078e0222 */
[----:B------:R-:W2:Y:S01]  /*8860*/  @P3 LDG.E.U16 R18, desc[UR16][R34.64] ;  /* 0x0000001022123981 */ /* 0x000ea2000c1e1500 */
[----:B-1----:R-:W-:Y:S02]  /*8870*/  PRMT R10, RZ, 0x7610, R10 ;  /* 0x00007610ff0a7816 */ /* 0x002fe4000000000a */
[----:B------:R-:W-:-:S04]  /*8880*/  PRMT R11, RZ, 0x7610, R11 ;  /* 0x00007610ff0b7816 */ /* 0x000fc8000000000b */
[----:B------:R-:W2:Y:S04]  /*8890*/  @P4 LDG.E.U16 R10, desc[UR16][R56.64] ;  /* 0x00000010380a4981 */ /* 0x000ea8000c1e1500 */
[----:B------:R-:W2:Y:S04]  /*88a0*/  @P4 LDG.E.U16 R11, desc[UR16][R46.64] ;  /* 0x000000102e0b4981 */ /* 0x000ea8000c1e1500 */
[----:B---3--:R0:W-:Y:S04]  /*88b0*/  STL [R1+0x46c], R48 ;  /* 0x00046c3001007387 */ /* 0x0081e80000100800 */
[----:B0-----:R-:W3:Y:S04]  /*88c0*/  LDL.LU R48, [R1+0x748] ;  /* 0x0007480001307983 */ /* 0x001ee80000300800 */
[----:B------:R0:W-:Y:S04]  /*88d0*/  STL.64 [R1+0x188], R52 ;  /* 0x0001883401007387 */ /* 0x0001e80000100a00 */
[----:B------:R-:W-:Y:S04]  /*88e0*/  STL.64 [R1+0x180], R60 ;  /* 0x0001803c01007387 */ /* 0x000fe80000100a00 */
[----:B0-----:R-:W3:Y:S04]  /*88f0*/  LDL.LU.64 R52, [R1+0x740] ;  /* 0x0007400001347983 */ /* 0x001ee80000300a00 */
[----:B------:R-:W-:Y:S04]  /*8900*/  STL.64 [R1+0x178], R46 ;  /* 0x0001782e01007387 */ /* 0x000fe80000100a00 */
[----:B------:R-:W-:Y:S04]  /*8910*/  STL.64 [R1+0x170], R56 ;  /* 0x0001703801007387 */ /* 0x000fe80000100a00 */
[----:B----4-:R-:W-:Y:S04]  /*8920*/  STL [R1+0x464], R50 ;  /* 0x0004643201007387 */ /* 0x010fe80000100800 */
[----:B--2---:R0:W-:Y:S04]  /*8930*/  STL [R1+0x468], R51 ;  /* 0x0004683301007387 */ /* 0x0041e80000100800 */
[----:B0-----:R-:W2:Y:S04]  /*8940*/  LDL.LU.64 R50, [R1+0x158] ;  /* 0x0001580001327983 */ /* 0x001ea80000300a00 */
[----:B------:R-:W-:Y:S04]  /*8950*/  STL.64 [R1+0x168], R40 ;  /* 0x0001682801007387 */ /* 0x000fe80000100a00 */
[----:B------:R-:W4:Y:S04]  /*8960*/  LDL.LU.64 R46, [R1+0x150] ;  /* 0x00015000012e7983 */ /* 0x000f280000300a00 */
[----:B------:R-:W-:Y:S04]  /*8970*/  STL.64 [R1+0x160], R34 ;  /* 0x0001602201007387 */ /* 0x000fe80000100a00 */
[----:B------:R-:W-:Y:S04]  /*8980*/  STL [R1+0x45c], R10 ;  /* 0x00045c0a01007387 */ /* 0x000fe80000100800 */
[----:B------:R0:W-:Y:S04]  /*8990*/  STL [R1+0x460], R11 ;  /* 0x0004600b01007387 */ /* 0x0001e80000100800 */
[----:B0-----:R-:W4:Y:S04]  /*89a0*/  LDL.LU.64 R10, [R1+0x148] ;  /* 0x00014800010a7983 */ /* 0x001f280000300a00 */
[----:B------:R-:W4:Y:S04]  /*89b0*/  LDL.LU.64 R60, [R1+0x140] ;  /* 0x00014000013c7983 */ /* 0x000f280000300a00 */
[----:B------:R-:W-:Y:S04]  /*89c0*/  STL [R1+0x454], R18 ;  /* 0x0004541201007387 */ /* 0x000fe80000100800 */
[----:B------:R0:W-:Y:S04]  /*89d0*/  STL [R1+0x458], R19 ;  /* 0x0004581301007387 */ /* 0x0001e80000100800 */
[----:B0-----:R-:W4:Y:S04]  /*89e0*/  LDL.LU.64 R18, [R1+0x138] ;  /* 0x0001380001127983 */ /* 0x001f280000300a00 */
[----:B------:R-:W4:Y:S04]  /*89f0*/  LDL.LU.64 R56, [R1+0x130] ;  /* 0x0001300001387983 */ /* 0x000f280000300a00 */
[----:B------:R-:W4:Y:S04]  /*8a00*/  LDL.LU.64 R40, [R1+0x128] ;  /* 0x0001280001287983 */ /* 0x000f280000300a00 */
[----:B------:R-:W4:Y:S01]  /*8a10*/  LDL.LU.64 R34, [R1+0x120] ;  /* 0x0001200001227983 */ /* 0x000f220000300a00 */
[----:B------:R-:W-:-:S02]  /*8a20*/  ISETP.GT.AND P6, PT, R0, 0x1f, PT ;  /* 0x0000001f0000780c */ /* 0x000fc40003fc4270 */
[----:B---3--:R-:W-:Y:S02]  /*8a30*/  PRMT R48, RZ, 0x7610, R48 ;  /* 0x00007610ff307816 */ /* 0x008fe40000000030 */
[C---:B------:R-:W-:Y:S02]  /*8a40*/  ISETP.GT.AND P4, PT, R0.reuse, 0x21, PT ;  /* 0x000000210000780c */ /* 0x040fe40003f84270 */
[----:B------:R-:W-:Y:S02]  /*8a50*/  PRMT R49, RZ, 0x7610, R49 ;  /* 0x00007610ff317816 */ /* 0x000fe40000000031 */
[----:B------:R-:W-:Y:S01]  /*8a60*/  ISETP.GT.AND P5, PT, R0, 0x20, PT ;  /* 0x000000200000780c */ /* 0x000fe20003fa4270 */
[----:B--2---:R-:W-:Y:S01]  /*8a70*/  IMAD.WIDE R50, R58, 0x2, R50 ;  /* 0x000000023a327825 */ /* 0x004fe200078e0232 */
[----:B------:R-:W-:-:S04]  /*8a80*/  PRMT R12, RZ, 0x7610, R12 ;  /* 0x00007610ff0c7816 */ /* 0x000fc8000000000c */
[----:B------:R-:W2:Y:S01]  /*8a90*/  @P6 LDG.E.U16 R48, desc[UR16][R50.64] ;  /* 0x0000001032306981 */ /* 0x000ea2000c1e1500 */
[----:B----4-:R-:W-:Y:S01]  /*8aa0*/  IMAD.WIDE R46, R58, 0x2, R46 ;  /* 0x000000023a2e7825 */ /* 0x010fe200078e022e */
[----:B------:R-:W-:-:S04]  /*8ab0*/  PRMT R13, RZ, 0x7610, R13 ;  /* 0x00007610ff0d7816 */ /* 0x000fc8000000000d */
[----:B------:R-:W3:Y:S01]  /*8ac0*/  @P6 LDG.E.U16 R49, desc[UR16][R46.64] ;  /* 0x000000102e316981 */ /* 0x000ee2000c1e1500 */
[----:B------:R-:W-:Y:S02]  /*8ad0*/  PRMT R26, RZ, 0x7610, R26 ;  /* 0x00007610ff1a7816 */ /* 0x000fe4000000001a */
[----:B------:R-:W-:Y:S02]  /*8ae0*/  PRMT R27, RZ, 0x7610, R27 ;  /* 0x00007610ff1b7816 */ /* 0x000fe4000000001b */
[----:B------:R-:W-:Y:S02]  /*8af0*/  ISETP.GT.AND P3, PT, R0, 0x22, PT ;  /* 0x000000220000780c */ /* 0x000fe40003f64270 */
[----:B------:R-:W-:Y:S02]  /*8b00*/  PRMT R24, RZ, 0x7610, R24 ;  /* 0x00007610ff187816 */ /* 0x000fe40000000018 */
[----:B------:R-:W-:Y:S01]  /*8b10*/  PRMT R25, RZ, 0x7610, R25 ;  /* 0x00007610ff197816 */ /* 0x000fe20000000019 */
[----:B------:R-:W-:-:S05]  /*8b20*/  IMAD.WIDE R60, R58, 0x2, R60 ;  /* 0x000000023a3c7825 */ /* 0x000fca00078e023c */
[----:B------:R-:W4:Y:S01]  /*8b30*/  @P5 LDG.E.U16 R13, desc[UR16][R60.64] ;  /* 0x000000103c0d5981 */ /* 0x000f22000c1e1500 */
[----:B------:R-:W-:-:S05]  /*8b40*/  IMAD.WIDE R10, R58, 0x2, R10 ;  /* 0x000000023a0a7825 */ /* 0x000fca00078e020a */
[----:B------:R-:W4:Y:S01]  /*8b50*/  @P5 LDG.E.U16 R27, desc[UR16][R10.64] ;  /* 0x000000100a1b5981 */ /* 0x000f22000c1e1500 */
[----:B------:R-:W-:-:S05]  /*8b60*/  IMAD.WIDE R18, R58, 0x2, R18 ;  /* 0x000000023a127825 */ /* 0x000fca00078e0212 */
[----:B------:R-:W4:Y:S01]  /*8b70*/  @P4 LDG.E.U16 R12, desc[UR16][R18.64] ;  /* 0x00000010120c4981 */ /* 0x000f22000c1e1500 */
[----:B------:R-:W-:-:S05]  /*8b80*/  IMAD.WIDE R56, R58, 0x2, R56 ;  /* 0x000000023a387825 */ /* 0x000fca00078e0238 */
[----:B------:R-:W4:Y:S01]  /*8b90*/  @P4 LDG.E.U16 R26, desc[UR16][R56.64] ;  /* 0x00000010381a4981 */ /* 0x000f22000c1e1500 */
[----:B------:R-:W-:-:S04]  /*8ba0*/  IMAD.WIDE R34, R58, 0x2, R34 ;  /* 0x000000023a227825 */ /* 0x000fc800078e0222 */
[----:B------:R-:W-:Y:S01]  /*8bb0*/  IMAD.WIDE R40, R58, 0x2, R40 ;  /* 0x000000023a287825 */ /* 0x000fe200078e0228 */
[----:B------:R-:W4:Y:S04]  /*8bc0*/  @P3 LDG.E.U16 R24, desc[UR16][R34.64] ;  /* 0x0000001022183981 */ /* 0x000f28000c1e1500 */
[----:B------:R-:W4:Y:S04]  /*8bd0*/  @P3 LDG.E.U16 R25, desc[UR16][R40.64] ;  /* 0x0000001028193981 */ /* 0x000f28000c1e1500 */
[----:B------:R0:W-:Y:S04]  /*8be0*/  STL.64 [R1+0x158], R50 ;  /* 0x0001583201007387 */ /* 0x0001e80000100a00 */
[----:B------:R-:W-:Y:S04]  /*8bf0*/  STL.64 [R1+0x150], R46 ;  /* 0x0001502e01007387 */ /* 0x000fe80000100a00 */
[----:B0-----:R-:W4:Y:S04]  /*8c00*/  LDL.LU.64 R50, [R1+0x738] ;  /* 0x0007380001327983 */ /* 0x001f280000300a00 */
[----:B--2---:R0:W-:Y:S04]  /*8c10*/  STL [R1+0x450], R48 ;  /* 0x0004503001007387 */ /* 0x0041e80000100800 */
[----:B0-----:R-:W2:Y:S04]  /*8c20*/  LDL.LU R48, [R1+0x730] ;  /* 0x0007300001307983 */ /* 0x001ea80000300800 */
[----:B------:R-:W2:Y:S04]  /*8c30*/  LDL.LU.64 R46, [R1+0x728] ;  /* 0x00072800012e7983 */ /* 0x000ea80000300a00 */
[----:B---3--:R0:W-:Y:S04]  /*8c40*/  STL [R1+0x44c], R49 ;  /* 0x00044c3101007387 */ /* 0x0081e80000100800 */
[----:B0-----:R-:W2:Y:S04]  /*8c50*/  LDL.LU R49, [R1+0x720] ;  /* 0x0007200001317983 */ /* 0x001ea80000300800 */
[----:B------:R0:W-:Y:S04]  /*8c60*/  STL.64 [R1+0x148], R10 ;  /* 0x0001480a01007387 */ /* 0x0001e80000100a00 */
[----:B------:R-:W-:Y:S04]  /*8c70*/  STL.64 [R1+0x140], R60 ;  /* 0x0001403c01007387 */ /* 0x000fe80000100a00 */
[----:B0-----:R-:W3:Y:S04]  /*8c80*/  LDL.LU.64 R10, [R1+0x718] ;  /* 0x00071800010a7983 */ /* 0x001ee80000300a00 */
[----:B------:R-:W-:Y:S04]  /*8c90*/  STL.64 [R1+0x138], R18 ;  /* 0x0001381201007387 */ /* 0x000fe80000100a00 */
[----:B------:R-:W-:Y:S04]  /*8ca0*/  STL.64 [R1+0x130], R56 ;  /* 0x0001303801007387 */ /* 0x000fe80000100a00 */
[----:B----4-:R-:W-:Y:S04]  /*8cb0*/  STL [R1+0x380], R12 ;  /* 0x0003800c01007387 */ /* 0x010fe80000100800 */
[----:B------:R0:W-:Y:S04]  /*8cc0*/  STL [R1+0x384], R13 ;  /* 0x0003840d01007387 */ /* 0x0001e80000100800 */
[----:B0-----:R-:W4:Y:S04]  /*8cd0*/  LDL.LU.64 R12, [R1+0x118] ;  /* 0x00011800010c7983 */ /* 0x001f280000300a00 */
[----:B------:R-:W-:Y:S04]  /*8ce0*/  STL.64 [R1+0x128], R40 ;  /* 0x0001282801007387 */ /* 0x000fe80000100a00 */
[----:B------:R-:W2:Y:S04]  /*8cf0*/  LDL.LU.64 R18, [R1+0x110] ;  /* 0x0001100001127983 */ /* 0x000ea80000300a00 */
[----:B------:R-:W-:Y:S04]  /*8d00*/  STL.64 [R1+0x120], R34 ;  /* 0x0001202201007387 */ /* 0x000fe80000100a00 */
[----:B------:R-:W-:Y:S04]  /*8d10*/  STL [R1+0x448], R26 ;  /* 0x0004481a01007387 */ /* 0x000fe80000100800 */
[----:B------:R0:W-:Y:S04]  /*8d20*/  STL [R1+0x388], R27 ;  /* 0x0003881b01007387 */ /* 0x0001e80000100800 */
[----:B0-----:R-:W3:Y:S04]  /*8d30*/  LDL.LU.64 R26, [R1+0x108] ;  /* 0x00010800011a7983 */ /* 0x001ee80000300a00 */
[----:B------:R-:W3:Y:S04]  /*8d40*/  LDL.LU.64 R60, [R1+0x100] ;  /* 0x00010000013c7983 */ /* 0x000ee80000300a00 */
[----:B------:R-:W3:Y:S04]  /*8d50*/  LDL.LU.64 R34, [R1+0xf8] ;  /* 0x0000f80001227983 */ /* 0x000ee80000300a00 */
[----:B------:R-:W3:Y:S04]  /*8d60*/  LDL.LU.64 R56, [R1+0xf0] ;  /* 0x0000f00001387983 */ /* 0x000ee80000300a00 */
[----:B------:R-:W3:Y:S04]  /*8d70*/  LDL.LU.64 R40, [R1+0xe8] ;  /* 0x0000e80001287983 */ /* 0x000ee80000300a00 */
[----:B------:R-:W-:Y:S04]  /*8d80*/  STL [R1+0x440], R24 ;  /* 0x0004401801007387 */ /* 0x000fe80000100800 */
[----:B------:R0:W-:Y:S04]  /*8d90*/  STL [R1+0x444], R25 ;  /* 0x0004441901007387 */ /* 0x0001e80000100800 */
[----:B0-----:R-:W3:Y:S01]  /*8da0*/  LDL.LU.64 R24, [R1+0xe0] ;  /* 0x0000e00001187983 */ /* 0x001ee20000300a00 */
[----:B------:R-:W-:-:S02]  /*8db0*/  ISETP.GT.AND P6, PT, R0, 0x23, PT ;  /* 0x000000230000780c */ /* 0x000fc40003fc4270 */
[----:B------:R-:W-:Y:S02]  /*8dc0*/  PRMT R20, RZ, 0x7610, R20 ;  /* 0x00007610ff147816 */ /* 0x000fe40000000014 */
[C---:B------:R-:W-:Y:S02]  /*8dd0*/  ISETP.GT.AND P4, PT, R0.reuse, 0x25, PT ;  /* 0x000000250000780c */ /* 0x040fe40003f84270 */
[----:B------:R-:W-:Y:S02]  /*8de0*/  PRMT R21, RZ, 0x7610, R21 ;  /* 0x00007610ff157816 */ /* 0x000fe40000000015 */
[----:B------:R-:W-:Y:S02]  /*8df0*/  ISETP.GT.AND P5, PT, R0, 0x24, PT ;  /* 0x000000240000780c */ /* 0x000fe40003fa4270 */
[----:B------:R-:W-:Y:S02]  /*8e00*/  PRMT R28, RZ, 0x7610, R28 ;  /* 0x00007610ff1c7816 */ /* 0x000fe4000000001c */
[----:B------:R-:W-:-:S02]  /*8e10*/  PRMT R29, RZ, 0x7610, R29 ;  /* 0x00007610ff1d7816 */ /* 0x000fc4000000001d */
[----:B------:R-:W-:Y:S02]  /*8e20*/  ISETP.GT.AND P3, PT, R0, 0x26, PT ;  /* 0x000000260000780c */ /* 0x000fe40003f64270 */
[----:B------:R-:W-:Y:S02]  /*8e30*/  PRMT R38, RZ, 0x7610, R38 ;  /* 0x00007610ff267816 */ /* 0x000fe40000000026 */
[----:B------:R-:W-:Y:S02]  /*8e40*/  PRMT R39, RZ, 0x7610, R39 ;  /* 0x00007610ff277816 */ /* 0x000fe40000000027 */
[----:B------:R-:W-:Y:S02]  /*8e50*/  PRMT R16, RZ, 0x7610, R16 ;  /* 0x00007610ff107816 */ /* 0x000fe40000000010 */
[----:B------:R-:W-:Y:S01]  /*8e60*/  PRMT R17, RZ, 0x7610, R17 ;  /* 0x00007610ff117816 */ /* 0x000fe20000000011 */
[----:B----4-:R-:W-:-:S05]  /*8e70*/  IMAD.WIDE R12, R58, 0x2, R12 ;  /* 0x000000023a0c7825 */ /* 0x010fca00078e020c */
[----:B------:R-:W4:Y:S01]  /*8e80*/  @P6 LDG.E.U16 R20, desc[UR16][R12.64] ;  /* 0x000000100c146981 */ /* 0x000f22000c1e1500 */
[----:B--2---:R-:W-:-:S05]  /*8e90*/  IMAD.WIDE R18, R58, 0x2, R18 ;  /* 0x000000023a127825 */ /* 0x004fca00078e0212 */
[----:B------:R-:W2:Y:S01]  /*8ea0*/  @P6 LDG.E.U16 R21, desc[UR16][R18.64] ;  /* 0x0000001012156981 */ /* 0x000ea2000c1e1500 */
[----:B---3--:R-:W-:-:S04]  /*8eb0*/  IMAD.WIDE R60, R58, 0x2, R60 ;  /* 0x000000023a3c7825 */ /* 0x008fc800078e023c */
[C---:B------:R-:W-:Y:S01]  /*8ec0*/  IMAD.WIDE R34, R58.reuse, 0x2, R34 ;  /* 0x000000023a227825 */ /* 0x040fe200078e0222 */
[----:B------:R-:W3:Y:S04]  /*8ed0*/  @P5 LDG.E.U16 R29, desc[UR16][R60.64] ;  /* 0x000000103c1d5981 */ /* 0x000ee8000c1e1500 */
[----:B------:R-:W3:Y:S01]  /*8ee0*/  @P4 LDG.E.U16 R28, desc[UR16][R34.64] ;  /* 0x00000010221c4981 */ /* 0x000ee2000c1e1500 */
[----:B------:R-:W-:-:S04]  /*8ef0*/  IMAD.WIDE R56, R58, 0x2, R56 ;  /* 0x000000023a387825 */ /* 0x000fc800078e0238 */
[C---:B------:R-:W-:Y:S01]  /*8f00*/  IMAD.WIDE R26, R58.reuse, 0x2, R26 ;  /* 0x000000023a1a7825 */ /* 0x040fe200078e021a */
[----:B------:R-:W3:Y:S03]  /*8f10*/  @P4 LDG.E.U16 R38, desc[UR16][R56.64] ;  /* 0x0000001038264981 */ /* 0x000ee6000c1e1500 */
[C---:B------:R-:W-:Y:S01]  /*8f20*/  IMAD.WIDE R40, R58.reuse, 0x2, R40 ;  /* 0x000000023a287825 */ /* 0x040fe200078e0228 */
[----:B------:R-:W3:Y:S04]  /*8f30*/  @P5 LDG.E.U16 R39, desc[UR16][R26.64] ;  /* 0x000000101a275981 */ /* 0x000ee8000c1e1500 */
[----:B------:R-:W3:Y:S01]  /*8f40*/  @P3 LDG.E.U16 R17, desc[UR16][R40.64] ;  /* 0x0000001028113981 */ /* 0x000ee2000c1e1500 */
[----:B------:R-:W-:-:S05]  /*8f50*/  IMAD.WIDE R24, R58, 0x2, R24 ;  /* 0x000000023a187825 */ /* 0x000fca00078e0218 */
[----:B------:R-:W3:Y:S04]  /*8f60*/  @P3 LDG.E.U16 R16, desc[UR16][R24.64] ;  /* 0x0000001018103981 */ /* 0x000ee8000c1e1500 */
[----:B------:R0:W-:Y:S04]  /*8f70*/  STL.64 [R1+0x118], R12 ;  /* 0x0001180c01007387 */ /* 0x0001e80000100a00 */
[----:B------:R-:W-:Y:S04]  /*8f80*/  STL.64 [R1+0x110], R18 ;  /* 0x0001101201007387 */ /* 0x000fe80000100a00 */
[----:B0-----:R-:W3:Y:S04]  /*8f90*/  LDL.LU.64 R12, [R1+0x710] ;  /* 0x00071000010c7983 */ /* 0x001ee80000300a00 */
[----:B----4-:R0:W-:Y:S04]  /*8fa0*/  STL [R1+0x43c], R20 ;  /* 0x00043c1401007387 */ /* 0x0101e80000100800 */
[----:B0-----:R-:W4:Y:S04]  /*8fb0*/  LDL.LU R20, [R1+0x708] ;  /* 0x0007080001147983 */ /* 0x001f280000300800 */
[----:B------:R-:W4:Y:S04]  /*8fc0*/  LDL.LU.64 R18, [R1+0x700] ;  /* 0x0007000001127983 */ /* 0x000f280000300a00 */
[----:B--2---:R0:W-:Y:S04]  /*8fd0*/  STL [R1+0x438], R21 ;  /* 0x0004381501007387 */ /* 0x0041e80000100800 */
[----:B0-----:R-:W2:Y:S04]  /*8fe0*/  LDL.LU R21, [R1+0x6f8] ;  /* 0x0006f80001157983 */ /* 0x001ea80000300800 */
[----:B------:R0:W-:Y:S04]  /*8ff0*/  STL.64 [R1+0x108], R26 ;  /* 0x0001081a01007387 */ /* 0x0001e80000100a00 */
[----:B------:R-:W-:Y:S04]  /*9000*/  STL.64 [R1+0x100], R60 ;  /* 0x0001003c01007387 */ /* 0x000fe80000100a00 */
[----:B0-----:R-:W2:Y:S04]  /*9010*/  LDL.LU.64 R26, [R1+0x6f0] ;  /* 0x0006f000011a7983 */ /* 0x001ea80000300a00 */
[----:B------:R-:W-:Y:S04]  /*9020*/  STL.64 [R1+0xf8], R34 ;  /* 0x0000f82201007387 */ /* 0x000fe80000100a00 */
[----:B------:R-:W-:Y:S04]  /*9030*/  STL.64 [R1+0xf0], R56 ;  /* 0x0000f03801007387 */ /* 0x000fe80000100a00 */
[----:B---3--:R-:W-:Y:S04]  /*9040*/  STL [R1+0x42c], R28 ;  /* 0x00042c1c01007387 */ /* 0x008fe80000100800 */
[----:B------:R0:W-:Y:S04]  /*9050*/  STL [R1+0x430], R29 ;  /* 0x0004301d01007387 */ /* 0x0001e80000100800 */
[----:B0-----:R-:W3:Y:S04]  /*9060*/  LDL.LU.64 R28, [R1+0xd8] ;  /* 0x0000d800011c7983 */ /* 0x001ee80000300a00 */
[----:B------:R-:W-:Y:S04]  /*9070*/  STL.64 [R1+0xe8], R40 ;  /* 0x0000e82801007387 */ /* 0x000fe80000100a00 */
[----:B------:R-:W2:Y:S04]  /*9080*/  LDL.LU.64 R34, [R1+0xd0] ;  /* 0x0000d00001227983 */ /* 0x000ea80000300a00 */
[----:B------:R-:W-:Y:S04]  /*9090*/  STL.64 [R1+0xe0], R24 ;  /* 0x0000e01801007387 */ /* 0x000fe80000100a00 */
[----:B------:R-:W-:Y:S04]  /*90a0*/  STL [R1+0x428], R38 ;  /* 0x0004282601007387 */ /* 0x000fe80000100800 */
[----:B------:R0:W-:Y:S04]  /*90b0*/  STL [R1+0x434], R39 ;  /* 0x0004342701007387 */ /* 0x0001e80000100800 */
[----:B0-----:R-:W4:Y:S04]  /*90c0*/  LDL.LU.64 R38, [R1+0xc8] ;  /* 0x0000c80001267983 */ /* 0x001f280000300a00 */
[----:B------:R-:W4:Y:S04]  /*90d0*/  LDL.LU.64 R60, [R1+0xc0] ;  /* 0x0000c000013c7983 */ /* 0x000f280000300a00 */
[----:B------:R-:W4:Y:S04]  /*90e0*/  LDL.LU.64 R40, [R1+0xb8] ;  /* 0x0000b80001287983 */ /* 0x000f280000300a00 */
[----:B------:R-:W-:Y:S04]  /*90f0*/  STL [R1+0x420], R16 ;  /* 0x0004201001007387 */ /* 0x000fe80000100800 */
[----:B------:R0:W-:Y:S04]  /*9100*/  STL [R1+0x424], R17 ;  /* 0x0004241101007387 */ /* 0x0001e80000100800 */
[----:B0-----:R-:W4:Y:S04]  /*9110*/  LDL.LU.64 R16, [R1+0xb0] ;  /* 0x0000b00001107983 */ /* 0x001f280000300a00 */
[----:B------:R-:W4:Y:S04]  /*9120*/  LDL.LU.64 R56, [R1+0xa8] ;  /* 0x0000a80001387983 */ /* 0x000f280000300a00 */
[----:B------:R-:W4:Y:S01]  /*9130*/  LDL.LU.64 R24, [R1+0xa0] ;  /* 0x0000a00001187983 */ /* 0x000f220000300a00 */
[----:B------:R-:W-:-:S02]  /*9140*/  ISETP.GT.AND P6, PT, R0, 0x27, PT ;  /* 0x000000270000780c */ /* 0x000fc40003fc4270 */
[----:B------:R-:W-:Y:S02]  /*9150*/  PRMT R36, RZ, 0x7610, R36 ;  /* 0x00007610ff247816 */ /* 0x000fe40000000024 */
[----:B------:R-:W-:Y:S02]  /*9160*/  PRMT R37, RZ, 0x7610, R37 ;  /* 0x00007610ff257816 */ /* 0x000fe40000000025 */
[C---:B------:R-:W-:Y:S02]  /*9170*/  ISETP.GT.AND P5, PT, R0.reuse, 0x28, PT ;  /* 0x000000280000780c */ /* 0x040fe40003fa4270 */
        /* <DEDUP_REMOVED lines=8> */
[----:B---3--:R-:W-:-:S05]  /*9200*/  IMAD.WIDE R28, R58, 0x2, R28 ;  /* 0x000000023a1c7825 */ /* 0x008fca00078e021c */
[----:B------:R-:W3:Y:S01]  /*9210*/  @P6 LDG.E.U16 R36, desc[UR16][R28.64] ;  /* 0x000000101c246981 */ /* 0x000ee2000c1e1500 */
[----:B--2---:R-:W-:-:S05]  /*9220*/  IMAD.WIDE R34, R58, 0x2, R34 ;  /* 0x000000023a227825 */ /* 0x004fca00078e0222 */
[----:B------:R-:W2:Y:S01]  /*9230*/  @P6 LDG.E.U16 R37, desc[UR16][R34.64] ;  /* 0x0000001022256981 */ /* 0x000ea2000c1e1500 */
[----:B----4-:R-:W-:-:S04]  /*9240*/  IMAD.WIDE R38, R58, 0x2, R38 ;  /* 0x000000023a267825 */ /* 0x010fc800078e0226 */
[C---:B------:R-:W-:Y:S01]  /*9250*/  IMAD.WIDE R60, R58.reuse, 0x2, R60 ;  /* 0x000000023a3c7825 */ /* 0x040fe200078e023c */
[----:B------:R-:W4:Y:S03]  /*9260*/  @P5 LDG.E.U16 R43, desc[UR16][R38.64] ;  /* 0x00000010262b5981 */ /* 0x000f26000c1e1500 */
[C---:B------:R-:W-:Y:S01]  /*9270*/  IMAD.WIDE R40, R58.reuse, 0x2, R40 ;  /* 0x000000023a287825 */ /* 0x040fe200078e0228 */
[----:B------:R-:W4:Y:S04]  /*9280*/  @P5 LDG.E.U16 R42, desc[UR16][R60.64] ;  /* 0x000000103c2a5981 */ /* 0x000f28000c1e1500 */
        /* <DEDUP_REMOVED lines=10> */
[----:B---3--:R0:W-:Y:S04]  /*9330*/  STL [R1+0x41c], R36 ;  /* 0x00041c2401007387 */ /* 0x0081e80000100800 */
[----:B0-----:R-:W3:Y:S04]  /*9340*/  LDL.LU R36, [R1+0x6e0] ;  /* 0x0006e00001247983 */ /* 0x001ee80000300800 */
[----:B------:R-:W3:Y:S04]  /*9350*/  LDL.LU.64 R34, [R1+0x6d8] ;  /* 0x0006d80001227983 */ /* 0x000ee80000300a00 */
[----:B--2---:R0:W-:Y:S04]  /*9360*/  STL [R1+0x418], R37 ;  /* 0x0004182501007387 */ /* 0x0041e80000100800 */
[----:B0-----:R-:W2:Y:S04]  /*9370*/  LDL.LU R37, [R1+0x6d0] ;  /* 0x0006d00001257983 */ /* 0x001ea80000300800 */
[----:B------:R0:W-:Y:S04]  /*9380*/  STL.64 [R1+0xc8], R38 ;  /* 0x0000c82601007387 */ /* 0x0001e80000100a00 */
[----:B------:R-:W-:Y:S04]  /*9390*/  STL.64 [R1+0xc0], R60 ;  /* 0x0000c03c01007387 */ /* 0x000fe80000100a00 */
[----:B0-----:R-:W2:Y:S04]  /*93a0*/  LDL.LU.64 R38, [R1+0x6c8] ;  /* 0x0006c80001267983 */ /* 0x001ea80000300a00 */
[----:B------:R0:W-:Y:S04]  /*93b0*/  STL.64 [R1+0xb8], R40 ;  /* 0x0000b82801007387 */ /* 0x0001e80000100a00 */
[----:B------:R-:W-:Y:S04]  /*93c0*/  STL.64 [R1+0xb0], R16 ;  /* 0x0000b01001007387 */ /* 0x000fe80000100a00 */
[----:B0-----:R-:W2:Y:S04]  /*93d0*/  LDL.LU.64 R40, [R1+0x98] ;  /* 0x0000980001287983 */ /* 0x001ea80000300a00 */
[----:B------:R-:W-:Y:S04]  /*93e0*/  STL.64 [R1+0xa8], R56 ;  /* 0x0000a83801007387 */ /* 0x000fe80000100a00 */
[----:B----4-:R-:W-:Y:S04]  /*93f0*/  STL [R1+0x378], R42 ;  /* 0x0003782a01007387 */ /* 0x010fe80000100800 */
[----:B------:R0:W-:Y:S04]  /*9400*/  STL [R1+0x37c], R43 ;  /* 0x00037c2b01007387 */ /* 0x0001e80000100800 */
[----:B0-----:R-:W4:Y:S04]  /*9410*/  LDL.LU.64 R42, [R1+0x90] ;  /* 0x00009000012a7983 */ /* 0x001f280000300a00 */
[----:B------:R-:W-:Y:S04]  /*9420*/  STL.64 [R1+0xa0], R24 ;  /* 0x0000a01801007387 */ /* 0x000fe80000100a00 */
[----:B------:R-:W-:Y:S04]  /*9430*/  STL [R1+0x410], R14 ;  /* 0x0004100e01007387 */ /* 0x000fe80000100800 */
        /* <DEDUP_REMOVED lines=8> */
[----:B------:R-:W3:Y:S01]  /*94c0*/  LDL.LU.64 R56, [R1+0x30] ;  /* 0x0000300001387983 */ /* 0x000ee20000300a00 */
[----:B------:R-:W-:-:S02]  /*94d0*/  ISETP.GT.AND P6, PT, R0, 0x2b, PT ;  /* 0x0000002b0000780c */ /* 0x000fc40003fc4270 */
[----:B------:R-:W-:Y:S02]  /*94e0*/  PRMT R44, RZ, 0x7610, R44 ;  /* 0x00007610ff2c7816 */ /* 0x000fe4000000002c */
[C---:B------:R-:W-:Y:S02]  /*94f0*/  ISETP.GT.AND P5, PT, R0.reuse, 0x2c, PT ;  /* 0x0000002c0000780c */ /* 0x040fe40003fa4270 */
[----:B------:R-:W-:Y:S02]  /*9500*/  PRMT R45, RZ, 0x7610, R45 ;  /* 0x00007610ff2d7816 */ /* 0x000fe4000000002d */
[----:B------:R-:W-:Y:S02]  /*9510*/  ISETP.GT.AND P3, PT, R0, 0x30, PT ;  /* 0x000000300000780c */ /* 0x000fe40003f64270 */
[----:B------:R-:W-:Y:S02]  /*9520*/  PRMT R8, RZ, 0x7610, R8 ;  /* 0x00007610ff087816 */ /* 0x000fe40000000008 */
[----:B------:R-:W-:-:S02]  /*9530*/  PRMT R9, RZ, 0x7610, R9 ;  /* 0x00007610ff097816 */ /* 0x000fc40000000009 */
[----:B------:R-:W-:Y:S02]  /*9540*/  PRMT R30, RZ, 0x7610, R30 ;  /* 0x00007610ff1e7816 */ /* 0x000fe4000000001e */
[----:B------:R-:W-:Y:S02]  /*9550*/  PRMT R31, RZ, 0x7610, R31 ;  /* 0x00007610ff1f7816 */ /* 0x000fe4000000001f */
[----:B------:R-:W-:Y:S02]  /*9560*/  PRMT R6, RZ, 0x7610, R6 ;  /* 0x00007610ff067816 */ /* 0x000fe40000000006 */
[----:B------:R-:W-:Y:S01]  /*9570*/  PRMT R7, RZ, 0x7610, R7 ;  /* 0x00007610ff077816 */ /* 0x000fe20000000007 */
[----:B--2---:R-:W-:-:S05]  /*9580*/  IMAD.WIDE R40, R58, 0x2, R40 ;  /* 0x000000023a287825 */ /* 0x004fca00078e0228 */
[----:B------:R-:W2:Y:S01]  /*9590*/  @P6 LDG.E.U16 R44, desc[UR16][R40.64] ;  /* 0x00000010282c6981 */ /* 0x000ea2000c1e1500 */
[----:B----4-:R-:W-:-:S05]  /*95a0*/  IMAD.WIDE R42, R58, 0x2, R42 ;  /* 0x000000023a2a7825 */ /* 0x010fca00078e022a */
[----:B------:R-:W4:Y:S01]  /*95b0*/  @P6 LDG.E.U16 R45, desc[UR16][R42.64] ;  /* 0x000000102a2d6981 */ /* 0x000f22000c1e1500 */
[----:B------:R-:W-:Y:S01]  /*95c0*/  ISETP.GT.AND P6, PT, R0, 0x31, PT ;  /* 0x000000310000780c */ /* 0x000fe20003fc4270 */
        /* <DEDUP_REMOVED lines=8> */
[----:B------:R-:W3:Y:S03]  /*9650*/  @P3 LDG.E.U16 R31, desc[UR16][R24.64] ;  /* 0x00000010181f3981 */ /* 0x000ee6000c1e1500 */
[C---:B------:R-:W-:Y:S01]  /*9660*/  IMAD.WIDE R56, R58.reuse, 0x2, R56 ;  /* 0x000000023a387825 */ /* 0x040fe200078e0238 */
[----:B------:R-:W3:Y:S04]  /*9670*/  @P6 LDG.E.U16 R7, desc[UR16][R60.64] ;  /* 0x000000103c076981 */ /* 0x000ee8000c1e1500 */
[----:B------:R-:W3:Y:S04]  /*9680*/  @P6 LDG.E.U16 R6, desc[UR16][R56.64] ;  /* 0x0000001038066981 */ /* 0x000ee8000c1e1500 */
[----:B------:R0:W-:Y:S04]  /*9690*/  STL.64 [R1+0x98], R40 ;  /* 0x0000982801007387 */ /* 0x0001e80000100a00 */
[----:B------:R-:W-:Y:S04]  /*96a0*/  STL.64 [R1+0x90], R42 ;  /* 0x0000902a01007387 */ /* 0x000fe80000100a00 */
[----:B0-----:R-:W3:Y:S04]  /*96b0*/  LDL.LU.64 R40, [R1+0x6c0] ;  /* 0x0006c00001287983 */ /* 0x001ee80000300a00 */
[----:B--2---:R0:W-:Y:S04]  /*96c0*/  STL [R1+0x404], R44 ;  /* 0x0004042c01007387 */ /* 0x0041e80000100800 */
[----:B0-----:R-:W2:Y:S04]  /*96d0*/  LDL.LU R44, [R1+0x6b8] ;  /* 0x0006b800012c7983 */ /* 0x001ea80000300800 */
[----:B------:R-:W2:Y:S04]  /*96e0*/  LDL.LU.64 R42, [R1+0x6b0] ;  /* 0x0006b000012a7983 */ /* 0x000ea80000300a00 */
[----:B----4-:R0:W-:Y:S04]  /*96f0*/  STL [R1+0x400], R45 ;  /* 0x0004002d01007387 */ /* 0x0101e80000100800 */
[----:B0-----:R-:W2:Y:S04]  /*9700*/  LDL.LU R45, [R1+0x6a8] ;  /* 0x0006a800012d7983 */ /* 0x001ea80000300800 */
[----:B------:R0:W-:Y:S04]  /*9710*/  STL.64 [R1+0x88], R14 ;  /* 0x0000880e01007387 */ /* 0x0001e80000100a00 */
[----:B------:R1:W-:Y:S04]  /*9720*/  STL.64 [R1+0x80], R16 ;  /* 0x0000801001007387 */ /* 0x0003e80000100a00 */
[----:B0-----:R-:W4:Y:S04]  /*9730*/  LDL.LU.64 R14, [R1+0x6a0] ;  /* 0x0006a000010e7983 */ /* 0x001f280000300a00 */
[----:B-1----:R-:W2:Y:S04]  /*9740*/  LDL.LU.64 R16, [R1+0x698] ;  /* 0x0006980001107983 */ /* 0x002ea80000300a00 */
[----:B---3--:R-:W-:Y:S04]  /*9750*/  STL [R1+0x3f8], R8 ;  /* 0x0003f80801007387 */ /* 0x008fe80000100800 */
[----:B------:R0:W-:Y:S04]  /*9760*/  STL [R1+0x3fc], R9 ;  /* 0x0003fc0901007387 */ /* 0x0001e80000100800 */
[----:B0-----:R-:W3:Y:S04]  /*9770*/  LDL.LU.64 R8, [R1+0x28] ;  /* 0x0000280001087983 */ /* 0x001ee80000300a00 */
[----:B------:R0:W-:Y:S04]  /*9780*/  STL.64 [R1+0x48], R22 ;  /* 0x0000481601007387 */ /* 0x0001e80000100a00 */
[----:B------:R-:W-:Y:S04]  /*9790*/  STL.64 [R1+0x40], R24 ;  /* 0x0000401801007387 */ /* 0x000fe80000100a00 */
[----:B0-----:R-:W2:Y:S04]  /*97a0*/  LDL.LU.64 R22, [R1+0x690] ;  /* 0x0006900001167983 */ /* 0x001ea80000300a00 */
[----:B------:R0:W-:Y:S04]  /*97b0*/  STL [R1+0x374], R30 ;  /* 0x0003741e01007387 */ /* 0x0001e80000100800 */
[----:B0-----:R-:W2:Y:S04]  /*97c0*/  LDL.LU R30, [R1+0x688] ;  /* 0x00068800011e7983 */ /* 0x001ea80000300800 */
[----:B------:R-:W2:Y:S04]  /*97d0*/  LDL.LU.64 R24, [R1+0x680] ;  /* 0x0006800001187983 */ /* 0x000ea80000300a00 */
[----:B------:R0:W-:Y:S04]  /*97e0*/  STL [R1+0x370], R31 ;  /* 0x0003701f01007387 */ /* 0x0001e80000100800 */
[----:B0-----:R-:W2:Y:S04]  /*97f0*/  LDL.LU R31, [R1+0x678] ;  /* 0x00067800011f7983 */ /* 0x001ea80000300800 */
[----:B------:R-:W-:Y:S04]  /*9800*/  STL.64 [R1+0x38], R60 ;  /* 0x0000383c01007387 */ /* 0x000fe80000100a00 */
[----:B------:R-:W-:Y:S04]  /*9810*/  STL.64 [R1+0x30], R56 ;  /* 0x0000303801007387 */ /* 0x000fe80000100a00 */
[----:B------:R-:W-:Y:S04]  /*9820*/  STL [R1+0x3f0], R6 ;  /* 0x0003f00601007387 */ /* 0x000fe80000100800 */
[----:B------:R0:W-:Y:S04]  /*9830*/  STL [R1+0x3f4], R7 ;  /* 0x0003f40701007387 */ /* 0x0001e80000100800 */
[----:B0-----:R-:W2:Y:S01]  /*9840*/  LDL.LU.64 R6, [R1+0x20] ;  /* 0x0000200001067983 */ /* 0x001ea20000300a00 */
[----:B------:R-:W-:Y:S01]  /*9850*/  IMAD.WIDE R52, R58, 0x2, R52 ;  /* 0x000000023a347825 */ /* 0x000fe200078e0234 */
[----:B------:R-:W-:-:S03]  /*9860*/  ISETP.GT.AND P5, PT, R0, 0x38, PT ;  /* 0x000000380000780c */ /* 0x000fc60003fa4270 */
[C---:B------:R-:W-:Y:S01]  /*9870*/  IMAD.WIDE R50, R58.reuse, 0x2, R50 ;  /* 0x000000023a327825 */ /* 0x040fe200078e0232 */
[----:B------:R-:W-:Y:S04]  /*9880*/  STL [R1+0x54c], R52 ;  /* 0x00054c3401007387 */ /* 0x000fe80000100800 */
[----:B------:R-:W-:Y:S01]  /*9890*/  STL [R1+0x548], R53 ;  /* 0x0005483501007387 */ /* 0x000fe20000100800 */
[----:B------:R-:W-:Y:S01]  /*98a0*/  IMAD.WIDE R48, R58, 0x2, R48 ;  /* 0x000000023a307825 */ /* 0x000fe200078e0230 */
[----:B------:R-:W-:Y:S02]  /*98b0*/  PRMT R54, RZ, 0x7610, R54 ;  /* 0x00007610ff367816 */ /* 0x000fe40000000036 */
[C---:B------:R-:W-:Y:S02]  /*98c0*/  ISETP.GT.AND P3, PT, R0.reuse, 0x32, PT ;  /* 0x000000320000780c */ /* 0x040fe40003f64270 */
[----:B------:R-:W-:-:S02]  /*98d0*/  ISETP.GT.AND P6, PT, R0, 0x39, PT ;  /* 0x000000390000780c */ /* 0x000fc40003fc4270 */
[----:B------:R-:W-:Y:S01]  /*98e0*/  PRMT R55, RZ, 0x7610, R55 ;  /* 0x00007610ff377816 */ /* 0x000fe20000000037 */
[----:B------:R-:W4:Y:S01]  /*98f0*/  @P5 LDG.E.U16 R54, desc[UR16][R50.64] ;  /* 0x0000001032365981 */ /* 0x000f22000c1e1500 */
[----:B------:R-:W-:Y:S02]  /*9900*/  PRMT R4, RZ, 0x7610, R4 ;  /* 0x00007610ff047816 */ /* 0x000fe40000000004 */
[----:B------:R-:W-:Y:S02]  /*9910*/  PRMT R5, RZ, 0x7610, R5 ;  /* 0x00007610ff057816 */ /* 0x000fe40000000005 */
[----:B------:R-:W4:Y:S01]  /*9920*/  @P5 LDG.E.U16 R55, desc[UR16][R52.64] ;  /* 0x0000001034375981 */ /* 0x000f22000c1e1500 */
[----:B------:R-:W-:Y:S01]  /*9930*/  PRMT R2, RZ, 0x7610, R2 ;  /* 0x00007610ff027816 */ /* 0x000fe20000000002 */
[----:B------:R-:W-:Y:S01]  /*9940*/  IMAD.WIDE R46, R58, 0x2, R46 ;  /* 0x000000023a2e7825 */ /* 0x000fe200078e022e */
[----:B------:R-:W-:-:S04]  /*9950*/  PRMT R3, RZ, 0x7610, R3 ;  /* 0x00007610ff037816 */ /* 0x000fc80000000003 */
[----:B------:R-:W4:Y:S04]  /*9960*/  @P6 LDG.E.U16 R2, desc[UR16][R46.64] ;  /* 0x000000102e026981 */ /* 0x000f28000c1e1500 */
[----:B------:R-:W4:Y:S01]  /*9970*/  @P6 LDG.E.U16 R3, desc[UR16][R48.64] ;  /* 0x0000001030036981 */ /* 0x000f22000c1e1500 */
[----:B---3--:R-:W-:-:S05]  /*9980*/  IMAD.WIDE R8, R58, 0x2, R8 ;  /* 0x000000023a087825 */ /* 0x008fca00078e0208 */
[----:B------:R-:W-:Y:S04]  /*9990*/  STL.64 [R1+0x28], R8 ;  /* 0x0000280801007387 */ /* 0x000fe80000100a00 */
[----:B------:R-:W-:Y:S04]  /*99a0*/  STL.64 [R1+0x628], R52 ;  /* 0x0006283401007387 */ /* 0x000fe80000100a00 */
[----:B------:R-:W-:Y:S04]  /*99b0*/  STL [R1+0x554], R50 ;  /* 0x0005543201007387 */ /* 0x000fe80000100800 */
[----:B------:R-:W-:Y:S04]  /*99c0*/  STL [R1+0x550], R51 ;  /* 0x0005503301007387 */ /* 0x000fe80000100800 */
[----:B------:R0:W-:Y:S04]  /*99d0*/  STL.64 [R1+0x640], R50 ;  /* 0x0006403201007387 */ /* 0x0001e80000100a00 */
[----:B------:R-:W3:Y:S01]  /*99e0*/  @P3 LDG.E.U16 R5, desc[UR16][R8.64] ;  /* 0x0000001008053981 */ /* 0x000ee2000c1e1500 */
[----:B--2---:R-:W-:-:S05]  /*99f0*/  IMAD.WIDE R6, R58, 0x2, R6 ;  /* 0x000000023a067825 */ /* 0x004fca00078e0206 */
[----:B------:R-:W-:Y:S04]  /*9a00*/  STL.64 [R1+0x20], R6 ;  /* 0x0000200601007387 */ /* 0x000fe80000100a00 */
[----:B------:R-:W-:Y:S04]  /*9a10*/  STL [R1+0x55c], R48 ;  /* 0x00055c3001007387 */ /* 0x000fe80000100800 */
[----:B------:R-:W-:Y:S04]  /*9a20*/  STL [R1+0x658], R48 ;  /* 0x0006583001007387 */ /* 0x000fe80000100800 */
[----:B------:R-:W-:Y:S04]  /*9a30*/  STL [R1+0x558], R49 ;  /* 0x0005583101007387 */ /* 0x000fe80000100800 */
[----:B------:R-:W-:Y:S04]  /*9a40*/  STL [R1+0x668], R49 ;  /* 0x0006683101007387 */ /* 0x000fe80000100800 */
[----:B------:R-:W2:Y:S04]  /*9a50*/  LDL.LU.64 R56, [R1+0x10] ;  /* 0x0000100001387983 */ /* 0x000ea80000300a00 */
[----:B0-----:R-:W2:Y:S04]  /*9a60*/  LDL.LU.64 R50, [R1+0x78] ;  /* 0x0000780001327983 */ /* 0x001ea80000300a00 */
[----:B------:R-:W3:Y:S01]  /*9a70*/  @P3 LDG.E.U16 R4, desc[UR16][R6.64] ;  /* 0x0000001006043981 */ /* 0x000ee2000c1e1500 */
[----:B------:R-:W-:Y:S01]  /*9a80*/  ISETP.GT.AND P5, PT, R0, 0x3a, PT ;  /* 0x0000003a0000780c */ /* 0x000fe20003fa4270 */
[----:B------:R-:W-:-:S04]  /*9a90*/  IMAD.WIDE R10, R58, 0x2, R10 ;  /* 0x000000023a0a7825 */ /* 0x000fc800078e020a */
[----:B------:R-:W-:Y:S01]  /*9aa0*/  IMAD.WIDE R44, R58, 0x2, R44 ;  /* 0x000000023a2c7825 */ /* 0x000fe200078e022c */
[----:B--2---:R-:W-:Y:S04]  /*9ab0*/  STL [R1+0x66c], R51 ;  /* 0x00066c3301007387 */ /* 0x004fe80000100800 */
[----:B------:R-:W2:Y:S04]  /*9ac0*/  LDL.LU.64 R52, [R1+0x70] ;  /* 0x0000700001347983 */ /* 0x000ea80000300a00 */
[----:B----4-:R-:W-:Y:S04]  /*9ad0*/  STL [R1+0x35c], R54 ;  /* 0x00035c3601007387 */ /* 0x010fe80000100800 */
[----:B------:R0:W-:Y:S04]  /*9ae0*/  STL [R1+0x360], R55 ;  /* 0x0003603701007387 */ /* 0x0001e80000100800 */
[----:B0-----:R-:W4:Y:S04]  /*9af0*/  LDL.LU.64 R54, [R1+0x8] ;  /* 0x0000080001367983 */ /* 0x001f280000300a00 */
[----:B------:R-:W2:Y:S04]  /*9b00*/  LDL.LU.64 R8, [R1] ;  /* 0x0000000001087983 */ /* 0x000ea80000300a00 */
[----:B------:R-:W2:Y:S04]  /*9b10*/  LDL.LU.64 R6, [R1+0x68] ;  /* 0x0000680001067983 */ /* 0x000ea80000300a00 */
[----:B---3--:R-:W-:Y:S04]  /*9b20*/  STL [R1+0x3e8], R4 ;  /* 0x0003e80401007387 */ /* 0x008fe80000100800 */
[----:B------:R0:W-:Y:S04]  /*9b30*/  STL [R1+0x3ec], R5 ;  /* 0x0003ec0501007387 */ /* 0x0001e80000100800 */
[----:B0-----:R-:W3:Y:S04]  /*9b40*/  LDL.LU.64 R4, [R1+0x60] ;  /* 0x0000600001047983 */ /* 0x001ee80000300a00 */
[----:B------:R-:W-:Y:S04]  /*9b50*/  STL [R1+0x3d8], R2 ;  /* 0x0003d80201007387 */ /* 0x000fe80000100800 */
[----:B------:R0:W-:Y:S01]  /*9b60*/  STL [R1+0x3dc], R3 ;  /* 0x0003dc0301007387 */ /* 0x0001e20000100800 */
[----:B------:R-:W-:-:S06]  /*9b70*/  PRMT R51, RZ, 0x7610, R51 ;  /* 0x00007610ff337816 */ /* 0x000fcc0000000033 */
[----:B------:R-:W3:Y:S04]  /*9b80*/  @P5 LDG.E.U16 R51, desc[UR16][R44.64] ;  /* 0x000000102c335981 */ /* 0x000ee8000c1e1500 */
[----:B0-----:R-:W3:Y:S04]  /*9b90*/  LDL.LU.64 R2, [R1+0x58] ;  /* 0x0000580001027983 */ /* 0x001ee80000300a00 */
[----:B------:R-:W3:Y:S04]  /*9ba0*/  LDL.LU.64 R60, [R1+0x50] ;  /* 0x00005000013c7983 */ /* 0x000ee80000300a00 */
[----:B------:R0:W-:Y:S04]  /*9bb0*/  STL [R1+0x564], R46 ;  /* 0x0005642e01007387 */ /* 0x0001e80000100800 */
[----:B------:R1:W-:Y:S01]  /*9bc0*/  STL [R1+0x560], R47 ;  /* 0x0005602f01007387 */ /* 0x0003e20000100800 */
[----:B0-----:R-:W-:-:S02]  /*9bd0*/  IMAD.MOV.U32 R46, RZ, RZ, R33 ;  /* 0x000000ffff2e7224 */ /* 0x001fc400078e0021 */
[----:B-1----:R-:W-:Y:S02]  /*9be0*/  IMAD.MOV.U32 R47, RZ, RZ, R32 ;  /* 0x000000ffff2f7224 */ /* 0x002fe400078e0020 */
[----:B------:R-:W3:Y:S04]  /*9bf0*/  LDL.LU R32, [R1+0x674] ;  /* 0x0006740001207983 */ /* 0x000ee80000300800 */
[----:B------:R-:W3:Y:S04]  /*9c00*/  LDL.LU R33, [R1+0x670] ;  /* 0x0006700001217983 */ /* 0x000ee80000300800 */
[----:B------:R0:W-:Y:S04]  /*9c10*/  STL.64 [R1+0x660], R10 ;  /* 0x0006600a01007387 */ /* 0x0001e80000100a00 */
[----:B0-----:R-:W3:Y:S01]  /*9c20*/  LDL.LU.64 R10, [R1+0x18] ;  /* 0x00001800010a7983 */ /* 0x001ee20000300a00 */
[----:B------:R-:W-:Y:S01]  /*9c30*/  PRMT R49, RZ, 0x7610, R49 ;  /* 0x00007610ff317816 */ /* 0x000fe20000000031 */
[----:B------:R-:W-:Y:S01]  /*9c40*/  IMAD.WIDE R56, R58, 0x2, R56 ;  /* 0x000000023a387825 */ /* 0x000fe200078e0238 */
[----:B------:R-:W-:-:S03]  /*9c50*/  ISETP.GT.AND P3, PT, R0, 0x33, PT ;  /* 0x000000330000780c */ /* 0x000fc60003f64270 */
[----:B------:R-:W-:Y:S01]  /*9c60*/  IMAD.WIDE R42, R58, 0x2, R42 ;  /* 0x000000023a2a7825 */ /* 0x000fe200078e022a */
[----:B------:R-:W-:-:S04]  /*9c70*/  PRMT R48, RZ, 0x7610, R48 ;  /* 0x00007610ff307816 */ /* 0x000fc80000000030 */
[----:B------:R-:W3:Y:S01]  /*9c80*/  @P5 LDG.E.U16 R49, desc[UR16][R42.64] ;  /* 0x000000102a315981 */ /* 0x000ee2000c1e1500 */
[----:B------:R-:W-:-:S06]  /*9c90*/  PRMT R59, RZ, 0x7610, R59 ;  /* 0x00007610ff3b7816 */ /* 0x000fcc000000003b */
[----:B------:R-:W3:Y:S01]  /*9ca0*/  @P3 LDG.E.U16 R59, desc[UR16][R56.64] ;  /* 0x00000010383b3981 */ /* 0x000ee2000c1e1500 */
[----:B----4-:R-:W-:-:S04]  /*9cb0*/  IMAD.WIDE R54, R58, 0x2, R54 ;  /* 0x000000023a367825 */ /* 0x010fc800078e0236 */
[----:B--2---:R-:W-:-:S05]  /*9cc0*/  IMAD.WIDE R8, R58, 0x2, R8 ;  /* 0x000000023a087825 */ /* 0x004fca00078e0208 */
[----:B------:R-:W-:Y:S04]  /*9cd0*/  STL.64 [R1], R8 ;  /* 0x0000000801007387 */ /* 0x000fe80000100a00 */
[----:B------:R-:W-:Y:S04]  /*9ce0*/  STL.64 [R1+0x8], R54 ;  /* 0x0000083601007387 */ /* 0x000fe80000100a00 */
[----:B------:R-:W-:Y:S01]  /*9cf0*/  STL.64 [R1+0x10], R56 ;  /* 0x0000103801007387 */ /* 0x000fe20000100a00 */
[----:B---3--:R-:W-:-:S05]  /*9d00*/  IMAD.WIDE R10, R58, 0x2, R10 ;  /* 0x000000023a0a7825 */ /* 0x008fca00078e020a */
[----:B------:R-:W-:Y:S04]  /*9d10*/  STL.64 [R1+0x18], R10 ;  /* 0x0000180a01007387 */ /* 0x000fe80000100a00 */
[----:B------:R0:W-:Y:S04]  /*9d20*/  STL [R1+0x3d4], R51 ;  /* 0x0003d43301007387 */ /* 0x0001e80000100800 */
[----:B------:R-:W2:Y:S04]  /*9d30*/  @P3 LDG.E.U16 R48, desc[UR16][R10.64] ;  /* 0x000000100a303981 */ /* 0x000ea8000c1e1500 */
[----:B0-----:R-:W3:Y:S01]  /*9d40*/  LDL.LU R51, [R1+0x66c] ;  /* 0x00066c0001337983 */ /* 0x001ee20000300800 */
[----:B------:R-:W-:-:S04]  /*9d50*/  IMAD.WIDE R60, R58, 0x2, R60 ;  /* 0x000000023a3c7825 */ /* 0x000fc800078e023c */
[C---:B------:R-:W-:Y:S01]  /*9d60*/  IMAD.WIDE R2, R58.reuse, 0x2, R2 ;  /* 0x000000023a027825 */ /* 0x040fe200078e0202 */
[----:B------:R0:W-:Y:S03]  /*9d70*/  STL [R1+0x56c], R44 ;  /* 0x00056c2c01007387 */ /* 0x0001e60000100800 */
[C---:B------:R-:W-:Y:S01]  /*9d80*/  IMAD.WIDE R4, R58.reuse, 0x2, R4 ;  /* 0x000000023a047825 */ /* 0x040fe200078e0204 */
[----:B0-----:R-:W4:Y:S04]  /*9d90*/  LDL.LU R44, [R1+0x3b4] ;  /* 0x0003b400012c7983 */ /* 0x001f280000300800 */
[----:B------:R-:W-:Y:S04]  /*9da0*/  STL.64 [R1+0x50], R60 ;  /* 0x0000503c01007387 */ /* 0x000fe80000100a00 */
[----:B------:R-:W-:Y:S01]  /*9db0*/  STL.64 [R1+0x58], R2 ;  /* 0x0000580201007387 */ /* 0x000fe20000100a00 */
[----:B------:R-:W-:-:S03]  /*9dc0*/  IMAD.WIDE R52, R58, 0x2, R52 ;  /* 0x000000023a347825 */ /* 0x000fc600078e0234 */
[----:B------:R0:W-:Y:S01]  /*9dd0*/  STL [R1+0x568], R45 ;  /* 0x0005682d01007387 */ /* 0x0001e20000100800 */
[----:B------:R-:W-:-:S04]  /*9de0*/  IMAD.WIDE R12, R58, 0x2, R12 ;  /* 0x000000023a0c7825 */ /* 0x000fc800078e020c */
[C---:B------:R-:W-:Y:S01]  /*9df0*/  IMAD.WIDE R18, R58.reuse, 0x2, R18 ;  /* 0x000000023a127825 */ /* 0x040fe200078e0212 */
[----:B0-----:R-:W4:Y:S03]  /*9e00*/  LDL.LU R45, [R1+0x3b0] ;  /* 0x0003b000012d7983 */ /* 0x001f260000300800 */
[C---:B------:R-:W-:Y:S01]  /*9e10*/  IMAD.WIDE R20, R58.reuse, 0x2, R20 ;  /* 0x000000023a147825 */ /* 0x040fe200078e0214 */
[----:B------:R0:W-:Y:S03]  /*9e20*/  STL [R1+0x3d0], R49 ;  /* 0x0003d03101007387 */ /* 0x0001e60000100800 */
[----:B------:R-:W-:-:S04]  /*9e30*/  IMAD.WIDE R26, R58, 0x2, R26 ;  /* 0x000000023a1a7825 */ /* 0x000fc800078e021a */
[C---:B------:R-:W-:Y:S01]  /*9e40*/  IMAD.WIDE R28, R58.reuse, 0x2, R28 ;  /* 0x000000023a1c7825 */ /* 0x040fe200078e021c */
[----:B0-----:R-:W4:Y:S03]  /*9e50*/  LDL.LU R49, [R1+0x668] ;  /* 0x0006680001317983 */ /* 0x001f260000300800 */
[C---:B------:R-:W-:Y:S01]  /*9e60*/  IMAD.WIDE R34, R58.reuse, 0x2, R34 ;  /* 0x000000023a227825 */ /* 0x040fe200078e0222 */
[----:B------:R-:W-:Y:S03]  /*9e70*/  STL [R1+0x574], R42 ;  /* 0x0005742a01007387 */ /* 0x000fe60000100800 */
[C---:B------:R-:W-:Y:S01]  /*9e80*/  IMAD.WIDE R36, R58.reuse, 0x2, R36 ;  /* 0x000000023a247825 */ /* 0x040fe200078e0224 */
[----:B------:R-:W-:Y:S03]  /*9e90*/  STL [R1+0x570], R43 ;  /* 0x0005702b01007387 */ /* 0x000fe60000100800 */
[----:B------:R-:W-:-:S04]  /*9ea0*/  IMAD.WIDE R38, R58, 0x2, R38 ;  /* 0x000000023a267825 */ /* 0x000fc800078e0226 */
        /* <DEDUP_REMOVED lines=8> */
[----:B---3--:R-:W-:Y:S02]  /*9f30*/  IMAD.WIDE R50, R58, 0x2, R50 ;  /* 0x000000023a327825 */ /* 0x008fe400078e0232 */
[----:B------:R-:W3:Y:S04]  /*9f40*/  LDL.LU R58, [R1+0x3a4] ;  /* 0x0003a400013a7983 */ /* 0x000ee80000300800 */
[----:B------:R-:W-:Y:S04]  /*9f50*/  STL.64 [R1+0x60], R4 ;  /* 0x0000600401007387 */ /* 0x000fe80000100a00 */
[----:B------:R-:W-:Y:S04]  /*9f60*/  STL.64 [R1+0x70], R52 ;  /* 0x0000703401007387 */ /* 0x000fe80000100a00 */
[----:B------:R-:W-:Y:S04]  /*9f70*/  STL.64 [R1+0x78], R50 ;  /* 0x0000783201007387 */ /* 0x000fe80000100a00 */
[----:B------:R-:W-:Y:S04]  /*9f80*/  STL.64 [R1+0x68], R6 ;  /* 0x0000680601007387 */ /* 0x000fe80000100a00 */
[----:B------:R-:W3:Y:S04]  /*9f90*/  LDL.LU.64 R10, [R1+0x660] ;  /* 0x00066000010a7983 */ /* 0x000ee80000300a00 */
[----:B--2---:R0:W-:Y:S04]  /*9fa0*/  STL [R1+0x3e4], R48 ;  /* 0x0003e43001007387 */ /* 0x0041e80000100800 */
[----:B0-----:R-:W2:Y:S04]  /*9fb0*/  LDL.LU R48, [R1+0x658] ;  /* 0x0006580001307983 */ /* 0x001ea80000300800 */
[----:B------:R-:W2:Y:S04]  /*9fc0*/  LDL.LU.64 R56, [R1+0x650] ;  /* 0x0006500001387983 */ /* 0x000ea80000300a00 */
[----:B------:R0:W-:Y:S04]  /*9fd0*/  STL [R1+0x3e0], R59 ;  /* 0x0003e03b01007387 */ /* 0x0001e80000100800 */
[----:B0-----:R-:W3:Y:S01]  /*9fe0*/  LDL.LU R59, [R1+0x648] ;  /* 0x00064800013b7983 */ /* 0x001ee20000300800 */
[----:B------:R-:W-:-:S02]  /*9ff0*/  ISETP.GT.AND P4, PT, R0, 0x2d, PT ;  /* 0x0000002d0000780c */ /* 0x000fc40003f84270 */
[----:B------:R-:W-:Y:S02]  /*a000*/  ISETP.GT.AND P6, PT, R0, 0x3b, PT ;  /* 0x0000003b0000780c */ /* 0x000fe40003fc4270 */
[----:B------:R-:W-:-:S09]  /*a010*/  PRMT R43, RZ, 0x7610, R43 ;  /* 0x00007610ff2b7816 */ /* 0x000fd2000000002b */
[----:B------:R-:W4:Y:S01]  /*a020*/  @P4 LDG.E.U16 R43, desc[UR16][R50.64] ;  /* 0x00000010322b4981 */ /* 0x000f22000c1e1500 */
[----:B------:R-:W-:-:S06]  /*a030*/  PRMT R42, RZ, 0x7610, R42 ;  /* 0x00007610ff2a7816 */ /* 0x000fcc000000002a */
[----:B------:R-:W4:Y:S04]  /*a040*/  @P4 LDG.E.U16 R42, desc[UR16][R52.64] ;  /* 0x00000010342a4981 */ /* 0x000f28000c1e1500 */
[----:B------:R-:W4:Y:S01]  /*a050*/  LDL.LU.64 R50, [R1+0x640] ;  /* 0x0006400001327983 */ /* 0x000f220000300a00 */
[----:B--2---:R-:W-:-:S06]  /*a060*/  PRMT R56, RZ, 0x7610, R56 ;  /* 0x00007610ff387816 */ /* 0x004fcc0000000038 */
[----:B------:R-:W2:Y:S01]  /*a070*/  @P6 LDG.E.U16 R56, desc[UR16][R40.64] ;  /* 0x0000001028386981 */ /* 0x000ea2000c1e1500 */
[----:B---3--:R-:W-:-:S06]  /*a080*/  PRMT R59, RZ, 0x7610, R59 ;  /* 0x00007610ff3b7816 */ /* 0x008fcc000000003b */
[----:B------:R-:W3:Y:S04]  /*a090*/  @P6 LDG.E.U16 R59, desc[UR16][R38.64] ;  /* 0x00000010263b6981 */ /* 0x000ee8000c1e1500 */
[----:B----4-:R-:W-:Y:S04]  /*a0a0*/  STL [R1+0x5d0], R43 ;  /* 0x0005d02b01007387 */ /* 0x010fe80000100800 */
[----:B--2---:R0:W-:Y:S04]  /*a0b0*/  STL [R1+0x358], R56 ;  /* 0x0003583801007387 */ /* 0x0041e80000100800 */
[----:B0-----:R-:W2:Y:S04]  /*a0c0*/  LDL.LU R56, [R1+0x638] ;  /* 0x0006380001387983 */ /* 0x001ea80000300800 */
[----:B------:R0:W-:Y:S02]  /*a0d0*/  STL [R1+0x57c], R40 ;  /* 0x00057c2801007387 */ /* 0x0001e40000100800 */
[----:B0-----:R-:W-:-:S02]  /*a0e0*/  IMAD.MOV.U32 R40, RZ, RZ, R57 ;  /* 0x000000ffff287224 */ /* 0x001fc400078e0039 */
[----:B------:R-:W4:Y:S04]  /*a0f0*/  LDL.LU R57, [R1+0x634] ;  /* 0x0006340001397983 */ /* 0x000f280000300800 */
[----:B------:R-:W-:Y:S04]  /*a100*/  STL [R1+0x578], R41 ;  /* 0x0005782901007387 */ /* 0x000fe80000100800 */
[----:B---3--:R0:W-:Y:S04]  /*a110*/  STL [R1+0x354], R59 ;  /* 0x0003543b01007387 */ /* 0x0081e80000100800 */
[----:B0-----:R-:W3:Y:S01]  /*a120*/  LDL.LU R59, [R1+0x630] ;  /* 0x00063000013b7983 */ /* 0x001ee20000300800 */
[----:B------:R-:W-:-:S02]  /*a130*/  ISETP.GT.AND P5, PT, R0, 0x34, PT ;  /* 0x000000340000780c */ /* 0x000fc40003fa4270 */
[----:B------:R-:W-:Y:S01]  /*a140*/  ISETP.GT.AND P3, PT, R0, 0x3c, PT ;  /* 0x0000003c0000780c */ /* 0x000fe20003f64270 */
[----:B------:R-:W-:Y:S04]  /*a150*/  STL [R1+0x584], R38 ;  /* 0x0005842601007387 */ /* 0x000fe80000100800 */
[----:B------:R-:W-:Y:S04]  /*a160*/  STL [R1+0x580], R39 ;  /* 0x0005802701007387 */ /* 0x000fe80000100800 */
[----:B------:R-:W4:Y:S04]  /*a170*/  LDL.LU.64 R52, [R1+0x628] ;  /* 0x0006280001347983 */ /* 0x000f280000300a00 */
[----:B------:R0:W-:Y:S01]  /*a180*/  STL [R1+0x5d4], R42 ;  /* 0x0005d42a01007387 */ /* 0x0001e20000100800 */
[----:B------:R-:W-:-:S06]  /*a190*/  PRMT R43, RZ, 0x7610, R43 ;  /* 0x00007610ff2b7816 */ /* 0x000fcc000000002b */
[----:B------:R-:W4:Y:S01]  /*a1a0*/  @P3 LDG.E.U16 R43, desc[UR16][R34.64] ;  /* 0x00000010222b3981 */ /* 0x000f22000c1e1500 */
[----:B0-----:R-:W-:-:S06]  /*a1b0*/  PRMT R42, RZ, 0x7610, R42 ;  /* 0x00007610ff2a7816 */ /* 0x001fcc000000002a */
[----:B------:R-:W4:Y:S01]  /*a1c0*/  @P3 LDG.E.U16 R42, desc[UR16][R36.64] ;  /* 0x00000010242a3981 */ /* 0x000f22000c1e1500 */
[----:B--2---:R-:W-:-:S06]  /*a1d0*/  PRMT R56, RZ, 0x7610, R56 ;  /* 0x00007610ff387816 */ /* 0x004fcc0000000038 */
[----:B------:R-:W2:Y:S01]  /*a1e0*/  @P5 LDG.E.U16 R56, desc[UR16][R54.64] ;  /* 0x0000001036385981 */ /* 0x000ea2000c1e1500 */
[----:B------:R-:W-:-:S03]  /*a1f0*/  ISETP.GT.AND P4, PT, R0, 0x2e, PT ;  /* 0x0000002e0000780c */ /* 0x000fc60003f84270 */
[----:B------:R-:W4:Y:S01]  /*a200*/  LDL.LU.64 R54, [R1+0x620] ;  /* 0x0006200001367983 */ /* 0x000f220000300a00 */
[----:B---3--:R-:W-:-:S06]  /*a210*/  PRMT R59, RZ, 0x7610, R59 ;  /* 0x00007610ff3b7816 */ /* 0x008fcc000000003b */
[----:B------:R-:W3:Y:S04]  /*a220*/  @P5 LDG.E.U16 R59, desc[UR16][R8.64] ;  /* 0x00000010083b5981 */ /* 0x000ee8000c1e1500 */
[----:B--2---:R0:W-:Y:S04]  /*a230*/  STL [R1+0x36c], R56 ;  /* 0x00036c3801007387 */ /* 0x0041e80000100800 */
[----:B0-----:R-:W2:Y:S04]  /*a240*/  LDL.LU R56, [R1+0x618] ;  /* 0x0006180001387983 */ /* 0x001ea80000300800 */
[----:B------:R-:W2:Y:S04]  /*a250*/  LDL.LU.64 R8, [R1+0x610] ;  /* 0x0006100001087983 */ /* 0x000ea80000300a00 */
[----:B---3--:R0:W-:Y:S04]  /*a260*/  STL [R1+0x368], R59 ;  /* 0x0003683b01007387 */ /* 0x0081e80000100800 */
[----:B0-----:R-:W3:Y:S04]  /*a270*/  LDL.LU R59, [R1+0x608] ;  /* 0x00060800013b7983 */ /* 0x001ee80000300800 */
[----:B----4-:R-:W-:Y:S04]  /*a280*/  STL [R1+0x5d8], R42 ;  /* 0x0005d82a01007387 */ /* 0x010fe80000100800 */
[----:B------:R-:W-:Y:S04]  /*a290*/  STL [R1+0x58c], R36 ;  /* 0x00058c2401007387 */ /* 0x000fe80000100800 */
[----:B------:R-:W-:Y:S04]  /*a2a0*/  STL [R1+0x588], R37 ;  /* 0x0005882501007387 */ /* 0x000fe80000100800 */
[----:B------:R-:W-:Y:S04]  /*a2b0*/  STL [R1+0x5dc], R43 ;  /* 0x0005dc2b01007387 */ /* 0x000fe80000100800 */
[----:B------:R0:W-:Y:S02]  /*a2c0*/  STL [R1+0x594], R34 ;  /* 0x0005942201007387 */ /* 0x0001e40000100800 */
[----:B0-----:R-:W-:-:S06]  /*a2d0*/  PRMT R34, RZ, 0x7610, R34 ;  /* 0x00007610ff227816 */ /* 0x001fcc0000000022 */
[----:B------:R-:W4:Y:S01]  /*a2e0*/  @P4 LDG.E.U16 R34, desc[UR16][R6.64] ;  /* 0x0000001006224981 */ /* 0x000f22000c1e1500 */
[----:B------:R-:W-:-:S03]  /*a2f0*/  ISETP.GT.AND P6, PT, R0, 0x35, PT ;  /* 0x000000350000780c */ /* 0x000fc60003fc4270 */
[----:B------:R0:W-:Y:S01]  /*a300*/  STL [R1+0x590], R35 ;  /* 0x0005902301007387 */ /* 0x0001e20000100800 */
[----:B------:R-:W-:Y:S02]  /*a310*/  PRMT R38, RZ, 0x7610, R38 ;  /* 0x00007610ff267816 */ /* 0x000fe40000000026 */
[----:B------:R-:W-:Y:S02]  /*a320*/  ISETP.GT.AND P3, PT, R0, 0x36, PT ;  /* 0x000000360000780c */ /* 0x000fe40003f64270 */
[----:B------:R-:W-:Y:S01]  /*a330*/  PRMT R53, RZ, 0x7610, R53 ;  /* 0x00007610ff357816 */ /* 0x000fe20000000035 */
[----:B------:R-:W2:Y:S01]  /*a340*/  LDL.LU.64 R6, [R1+0x600] ;  /* 0x0006000001067983 */ /* 0x000ea20000300a00 */
[----:B0-----:R-:W-:-:S03]  /*a350*/  PRMT R35, RZ, 0x7610, R35 ;  /* 0x00007610ff237816 */ /* 0x001fc60000000023 */
[----:B------:R-:W2:Y:S04]  /*a360*/  @P6 LDG.E.U16 R38, desc[UR16][R32.64] ;  /* 0x0000001020266981 */ /* 0x000ea8000c1e1500 */
[----:B------:R-:W2:Y:S01]  /*a370*/  @P4 LDG.E.U16 R35, desc[UR16][R4.64] ;  /* 0x0000001004234981 */ /* 0x000ea2000c1e1500 */
[----:B------:R-:W-:Y:S02]  /*a380*/  PRMT R41, RZ, 0x7610, R41 ;  /* 0x00007610ff297816 */ /* 0x000fe40000000029 */
[----:B------:R-:W-:Y:S01]  /*a390*/  ISETP.GT.AND P5, PT, R0, 0x3d, PT ;  /* 0x0000003d0000780c */ /* 0x000fe20003fa4270 */
[----:B------:R-:W3:Y:S04]  /*a3a0*/  @P3 LDG.E.U16 R53, desc[UR16][R24.64] ;  /* 0x0000001018353981 */ /* 0x000ee8000c1e1500 */
[----:B------:R-:W3:Y:S01]  /*a3b0*/  @P6 LDG.E.U16 R41, desc[UR16][R30.64] ;  /* 0x000000101e296981 */ /* 0x000ee2000c1e1500 */
[----:B------:R-:W-:-:S07]  /*a3c0*/  PRMT R39, RZ, 0x7610, R39 ;  /* 0x00007610ff277816 */ /* 0x000fce0000000027 */
[----:B------:R-:W3:Y:S04]  /*a3d0*/  @P5 LDG.E.U16 R39, desc[UR16][R28.64] ;  /* 0x000000101c275981 */ /* 0x000ee8000c1e1500 */
[----:B----4-:R0:W-:Y:S04]  /*a3e0*/  STL [R1+0x598], R34 ;  /* 0x0005982201007387 */ /* 0x0101e80000100800 */
[----:B------:R-:W4:Y:S01]  /*a3f0*/  LDL.LU.64 R4, [R1+0x5f8] ;  /* 0x0005f80001047983 */ /* 0x000f220000300a00 */
[----:B0-----:R-:W-:-:S06]  /*a400*/  PRMT R34, RZ, 0x7610, R34 ;  /* 0x00007610ff227816 */ /* 0x001fcc0000000022 */
[----:B------:R-:W4:Y:S01]  /*a410*/  @P5 LDG.E.U16 R34, desc[UR16][R26.64] ;  /* 0x000000101a225981 */ /* 0x000f22000c1e1500 */
[----:B------:R-:W-:-:S03]  /*a420*/  ISETP.GT.AND P5, PT, R0, 0x2f, PT ;  /* 0x0000002f0000780c */ /* 0x000fc60003fa4270 */
[----:B--2---:R-:W-:Y:S04]  /*a430*/  STL [R1+0x59c], R35 ;  /* 0x00059c2301007387 */ /* 0x004fe80000100800 */
[----:B------:R-:W-:Y:S04]  /*a440*/  STL [R1+0x5e0], R38 ;  /* 0x0005e02601007387 */ /* 0x000fe80000100800 */
[----:B------:R-:W-:Y:S04]  /*a450*/  STL [R1+0x5a4], R32 ;  /* 0x0005a42001007387 */ /* 0x000fe80000100800 */
[----:B------:R-:W-:Y:S04]  /*a460*/  STL [R1+0x5a0], R33 ;  /* 0x0005a02101007387 */ /* 0x000fe80000100800 */
[----:B------:R-:W-:Y:S01]  /*a470*/  STL [R1+0x5ac], R30 ;  /* 0x0005ac1e01007387 */ /* 0x000fe20000100800 */
[----:B------:R-:W-:-:S03]  /*a480*/  PRMT R48, RZ, 0x7610, R48 ;  /* 0x00007610ff307816 */ /* 0x000fc60000000030 */
[----:B------:R-:W-:Y:S01]  /*a490*/  STL [R1+0x5a8], R31 ;  /* 0x0005a81f01007387 */ /* 0x000fe20000100800 */
[----:B------:R-:W-:-:S03]  /*a4a0*/  PRMT R49, RZ, 0x7610, R49 ;  /* 0x00007610ff317816 */ /* 0x000fc60000000031 */
[----:B------:R-:W-:Y:S04]  /*a4b0*/  STL [R1+0x5b4], R28 ;  /* 0x0005b41c01007387 */ /* 0x000fe80000100800 */
[----:B------:R0:W-:Y:S04]  /*a4c0*/  STL [R1+0x5b0], R29 ;  /* 0x0005b01d01007387 */ /* 0x0001e80000100800 */
[----:B------:R-:W-:Y:S04]  /*a4d0*/  STL [R1+0x5bc], R26 ;  /* 0x0005bc1a01007387 */ /* 0x000fe80000100800 */
[----:B------:R-:W-:Y:S04]  /*a4e0*/  STL [R1+0x5b8], R27 ;  /* 0x0005b81b01007387 */ /* 0x000fe80000100800 */
[----:B---3--:R-:W-:Y:S04]  /*a4f0*/  STL [R1+0x5c8], R53 ;  /* 0x0005c83501007387 */ /* 0x008fe80000100800 */
[----:B------:R-:W-:Y:S04]  /*a500*/  STL [R1+0x5c4], R24 ;  /* 0x0005c41801007387 */ /* 0x000fe80000100800 */
[----:B------:R-:W-:Y:S04]  /*a510*/  STL [R1+0x5c0], R25 ;  /* 0x0005c01901007387 */ /* 0x000fe80000100800 */
[----:B------:R-:W-:Y:S04]  /*a520*/  STL [R1+0x5cc], R23 ;  /* 0x0005cc1701007387 */ /* 0x000fe80000100800 */
[----:B------:R1:W-:Y:S04]  /*a530*/  STL [R1+0x364], R41 ;  /* 0x0003642901007387 */ /* 0x0003e80000100800 */
[----:B------:R-:W2:Y:S04]  /*a540*/  @P5 LDG.E.U16 R48, desc[UR16][R2.64] ;  /* 0x0000001002305981 */ /* 0x000ea8000c1e1500 */
[----:B------:R-:W3:Y:S04]  /*a550*/  @P5 LDG.E.U16 R49, desc[UR16][R60.64] ;  /* 0x000000103c315981 */ /* 0x000ee8000c1e1500 */
[----:B------:R-:W2:Y:S04]  /*a560*/  LDL.LU.64 R2, [R1+0x5f0] ;  /* 0x0005f00001027983 */ /* 0x000ea80000300a00 */
[----:B------:R-:W2:Y:S04]  /*a570*/  LDL.LU.64 R60, [R1+0x5e8] ;  /* 0x0005e800013c7983 */ /* 0x000ea80000300a00 */
[----:B------:R-:W-:Y:S04]  /*a580*/  STL [R1+0x348], R39 ;  /* 0x0003482701007387 */ /* 0x000fe80000100800 */
[----:B0-----:R-:W2:Y:S04]  /*a590*/  LDL.LU R29, [R1+0x398] ;  /* 0x00039800011d7983 */ /* 0x001ea80000300800 */
[----:B------:R-:W2:Y:S04]  /*a5a0*/  LDL.LU R28, [R1+0x394] ;  /* 0x00039400011c7983 */ /* 0x000ea80000300800 */
[----:B----4-:R0:W-:Y:S04]  /*a5b0*/  STL [R1+0x344], R34 ;  /* 0x0003442201007387 */ /* 0x0101e80000100800 */
[----:B------:R-:W4:Y:S04]  /*a5c0*/  LDL.LU R31, [R1+0x388] ;  /* 0x00038800011f7983 */ /* 0x000f280000300800 */
[----:B------:R-:W3:Y:S04]  /*a5d0*/  LDL.LU R30, [R1+0x384] ;  /* 0x00038400011e7983 */ /* 0x000ee80000300800 */
[----:B------:R-:W3:Y:S04]  /*a5e0*/  LDL.LU R33, [R1+0x37c] ;  /* 0x00037c0001217983 */ /* 0x000ee80000300800 */
[----:B------:R-:W3:Y:S04]  /*a5f0*/  LDL.LU R32, [R1+0x378] ;  /* 0x0003780001207983 */ /* 0x000ee80000300800 */
[----:B------:R-:W3:Y:S04]  /*a600*/  LDL.LU R38, [R1+0x374] ;  /* 0x0003740001267983 */ /* 0x000ee80000300800 */
[----:B-1----:R-:W3:Y:S01]  /*a610*/  LDL.LU R41, [R1+0x370] ;  /* 0x0003700001297983 */ /* 0x002ee20000300800 */
[----:B------:R-:W-:-:S02]  /*a620*/  PRMT R36, RZ, 0x7610, R36 ;  /* 0x00007610ff247816 */ /* 0x000fc40000000024 */
[C---:B------:R-:W-:Y:S02]  /*a630*/  ISETP.GT.AND P4, PT, R0.reuse, 0x3e, PT ;  /* 0x0000003e0000780c */ /* 0x040fe40003f84270 */
[C---:B------:R-:W-:Y:S02]  /*a640*/  ISETP.GT.AND P6, PT, R0.reuse, 0x3f, PT ;  /* 0x0000003f0000780c */ /* 0x040fe40003fc4270 */
[----:B------:R1:W4:Y:S01]  /*a650*/  @P3 LDG.E.U16 R36, desc[UR16][R22.64] ;  /* 0x0000001016243981 */ /* 0x000322000c1e1500 */
[----:B------:R-:W-:Y:S02]  /*a660*/  ISETP.GT.AND P3, PT, R0, 0x37, PT ;  /* 0x000000370000780c */ /* 0x000fe40003f64270 */
[----:B------:R-:W-:Y:S02]  /*a670*/  PRMT R37, RZ, 0x7610, R37 ;  /* 0x00007610ff257816 */ /* 0x000fe40000000025 */
[----:B------:R-:W-:Y:S02]  /*a680*/  PRMT R59, RZ, 0x7610, R59 ;  /* 0x00007610ff3b7816 */ /* 0x000fe4000000003b */
[----:B------:R-:W-:-:S02]  /*a690*/  PRMT R50, RZ, 0x7610, R50 ;  /* 0x00007610ff327816 */ /* 0x000fc40000000032 */
[----:B------:R-:W-:Y:S01]  /*a6a0*/  PRMT R51, RZ, 0x7610, R51 ;  /* 0x00007610ff337816 */ /* 0x000fe20000000033 */
[----:B------:R-:W4:Y:S01]  /*a6b0*/  @P4 LDG.E.U16 R37, desc[UR16][R20.64] ;  /* 0x0000001014254981 */ /* 0x000f22000c1e1500 */
[----:B------:R-:W-:Y:S02]  /*a6c0*/  PRMT R52, RZ, 0x7610, R52 ;  /* 0x00007610ff347816 */ /* 0x000fe40000000034 */
[----:B------:R-:W-:Y:S01]  /*a6d0*/  PRMT R54, RZ, 0x7610, R54 ;  /* 0x00007610ff367816 */ /* 0x000fe20000000036 */
[----:B------:R-:W4:Y:S04]  /*a6e0*/  @P4 LDG.E.U16 R59, desc[UR16][R18.64] ;  /* 0x00000010123b4981 */ /* 0x000f28000c1e1500 */
[----:B------:R-:W4:Y:S04]  /*a6f0*/  @P3 LDG.E.U16 R50, desc[UR16][R16.64] ;  /* 0x0000001010323981 */ /* 0x000f28000c1e1500 */
[----:B------:R-:W4:Y:S04]  /*a700*/  @P3 LDG.E.U16 R51, desc[UR16][R14.64] ;  /* 0x000000100e333981 */ /* 0x000f28000c1e1500 */
[----:B------:R-:W4:Y:S04]  /*a710*/  @P6 LDG.E.U16 R52, desc[UR16][R12.64] ;  /* 0x000000100c346981 */ /* 0x000f28000c1e1500 */
[----:B------:R-:W4:Y:S01]  /*a720*/  @P6 LDG.E.U16 R54, desc[UR16][R10.64] ;  /* 0x000000100a366981 */ /* 0x000f22000c1e1500 */
[----:B------:R-:W-:Y:S01]  /*a730*/  BAR.SYNC.DEFER_BLOCKING 0x0 ;  /* 0x0000000000007b1d */ /* 0x000fe20000010000 */
[----:B------:R-:W-:-:S02]  /*a740*/  IMAD.MOV.U32 R26, RZ, RZ, R40 ;  /* 0x000000ffff1a7224 */ /* 0x000fc400078e0028 */
[----:B------:R-:W-:Y:S02]  /*a750*/  IMAD.MOV.U32 R53, RZ, RZ, R45 ;  /* 0x000000ffff357224 */ /* 0x000fe400078e002d */
[----:B------:R-:W-:Y:S01]  /*a760*/  IMAD.MOV.U32 R27, RZ, RZ, R58 ;  /* 0x000000ffff1b7224 */ /* 0x000fe200078e003a */
[----:B------:R-:W4:Y:S01]  /*a770*/  LDL.LU R40, [R1+0x360] ;  /* 0x0003600001287983 */ /* 0x000f220000300800 */
[----:B------:R-:W-:-:S03]  /*a780*/  IMAD.MOV.U32 R24, RZ, RZ, R44 ;  /* 0x000000ffff187224 */ /* 0x000fc600078e002c */
[----:B------:R-:W4:Y:S01]  /*a790*/  LDL.LU R45, [R1+0x35c] ;  /* 0x00035c00012d7983 */ /* 0x000f220000300800 */
[----:B------:R-:W-:-:S03]  /*a7a0*/  IMAD.MOV.U32 R58, RZ, RZ, R47 ;  /* 0x000000ffff3a7224 */ /* 0x000fc600078e002f */
[----:B------:R-:W4:Y:S04]  /*a7b0*/  LDL.LU R35, [R1+0x3bc] ;  /* 0x0003bc0001237983 */ /* 0x000f280000300800 */
[----:B------:R-:W4:Y:S04]  /*a7c0*/  LDL.LU R44, [R1+0x3b8] ;  /* 0x0003b800012c7983 */ /* 0x000f280000300800 */
[----:B------:R-:W4:Y:S04]  /*a7d0*/  LDL.LU R47, [R1+0x3ac] ;  /* 0x0003ac00012f7983 */ /* 0x000f280000300800 */
[----:B0-----:R-:W4:Y:S04]  /*a7e0*/  LDL.LU R34, [R1+0x3a8] ;  /* 0x0003a80001227983 */ /* 0x001f280000300800 */
[----:B------:R-:W4:Y:S04]  /*a7f0*/  LDL.LU R43, [R1+0x3a0] ;  /* 0x0003a000012b7983 */ /* 0x000f280000300800 */
[----:B------:R-:W4:Y:S04]  /*a800*/  LDL.LU R42, [R1+0x39c] ;  /* 0x00039c00012a7983 */ /* 0x000f280000300800 */
[----:B--2---:R0:W-:Y:S04]  /*a810*/  STS.U16 [R60+UR4+0x10000], R58 ;  /* 0x0100003a3c007988 */ /* 0x0041e80008000404 */
[----:B------:R-:W2:Y:S04]  /*a820*/  LDL.LU R39, [R1+0x390] ;  /* 0x0003900001277983 */ /* 0x000ea80000300800 */
[----:B------:R1:W-:Y:S04]  /*a830*/  STS.U16 [R60+UR4+0x18000], R46 ;  /* 0x0180002e3c007988 */ /* 0x0003e80008000404 */
[----:B0-----:R-:W2:Y:S04]  /*a840*/  LDL.LU R58, [R1+0x38c] ;  /* 0x00038c00013a7983 */ /* 0x001ea80000300800 */
[----:B-1----:R-:W2:Y:S04]  /*a850*/  LDL.LU R46, [R1+0x380] ;  /* 0x00038000012e7983 */ /* 0x002ea80000300800 */
[----:B---3--:R0:W-:Y:S04]  /*a860*/  STS.U16 [R60+UR4+0x19800], R41 ;  /* 0x019800293c007988 */ /* 0x0081e80008000404 */
[----:B0-----:R-:W3:Y:S01]  /*a870*/  LDL.LU R41, [R1+0x448] ;  /* 0x0004480001297983 */ /* 0x001ee20000300800 */
[----:B------:R-:W-:-:S03]  /*a880*/  LOP3.LUT R25, R60, 0x10, RZ, 0x3c, !PT ;  /* 0x000000103c197812 */ /* 0x000fc600078e3cff */
[----:B------:R-:W-:Y:S04]  /*a890*/  STS.U16 [R60+UR4+0x10400], R24 ;  /* 0x010400183c007988 */ /* 0x000fe80008000404 */
[----:B------:R-:W-:Y:S04]  /*a8a0*/  STS.U16 [R60+UR4+0x18400], R53 ;  /* 0x018400353c007988 */ /* 0x000fe80008000404 */
[----:B------:R-:W-:Y:S04]  /*a8b0*/  STS.U16 [R60+UR4+0x10800], R27 ;  /* 0x0108001b3c007988 */ /* 0x000fe80008000404 */
[----:B------:R-:W-:Y:S04]  /*a8c0*/  STS.U16 [R60+UR4+0x18800], R26 ;  /* 0x0188001a3c007988 */ /* 0x000fe80008000404 */
[----:B------:R-:W-:Y:S04]  /*a8d0*/  STS.U16 [R60+UR4+0x10c00], R29 ;  /* 0x010c001d3c007988 */ /* 0x000fe80008000404 */
[----:B------:R-:W-:Y:S04]  /*a8e0*/  STS.U16 [R60+UR4+0x18c00], R28 ;  /* 0x018c001c3c007988 */ /* 0x000fe80008000404 */
[----:B----4-:R-:W-:Y:S04]  /*a8f0*/  STS.U16 [R60+UR4+0x11000], R31 ;  /* 0x0110001f3c007988 */ /* 0x010fe80008000404 */
[----:B------:R-:W-:Y:S04]  /*a900*/  STS.U16 [R60+UR4+0x19000], R30 ;  /* 0x0190001e3c007988 */ /* 0x000fe80008000404 */
[----:B------:R-:W-:Y:S04]  /*a910*/  STS.U16 [R60+UR4+0x11400], R33 ;  /* 0x011400213c007988 */ /* 0x000fe80008000404 */
[----:B------:R-:W-:Y:S04]  /*a920*/  STS.U16 [R60+UR4+0x19400], R32 ;  /* 0x019400203c007988 */ /* 0x000fe80008000404 */
[----:B------:R-:W-:Y:S04]  /*a930*/  STS.U16 [R60+UR4+0x11800], R38 ;  /* 0x011800263c007988 */ /* 0x000fe80008000404 */
[----:B------:R0:W-:Y:S04]  /*a940*/  STS.U16 [R60+UR4+0x11c00], R40 ;  /* 0x011c00283c007988 */ /* 0x0001e80008000404 */
[----:B------:R1:W-:Y:S04]  /*a950*/  STS.U16 [R60+UR4+0x19c00], R45 ;  /* 0x019c002d3c007988 */ /* 0x0003e80008000404 */
[----:B------:R-:W-:Y:S04]  /*a960*/  STS.U16 [R25+UR4+0x10080], R35 ;  /* 0x0100802319007988 */ /* 0x000fe80008000404 */
[----:B------:R4:W-:Y:S04]  /*a970*/  STS.U16 [R25+UR4+0x18080], R44 ;  /* 0x0180802c19007988 */ /* 0x0009e80008000404 */
[----:B------:R0:W-:Y:S04]  /*a980*/  STS.U16 [R25+UR4+0x10480], R47 ;  /* 0x0104802f19007988 */ /* 0x0001e80008000404 */
[----:B------:R-:W-:Y:S04]  /*a990*/  STS.U16 [R25+UR4+0x18480], R34 ;  /* 0x0184802219007988 */ /* 0x000fe80008000404 */
[----:B------:R-:W-:Y:S04]  /*a9a0*/  STS.U16 [R25+UR4+0x10880], R43 ;  /* 0x0108802b19007988 */ /* 0x000fe80008000404 */
[----:B0-----:R-:W3:Y:S04]  /*a9b0*/  LDL.LU R40, [R1+0x414] ;  /* 0x0004140001287983 */ /* 0x001ee80000300800 */
[----:B------:R-:W-:Y:S04]  /*a9c0*/  STS.U16 [R25+UR4+0x18880], R42 ;  /* 0x0188802a19007988 */ /* 0x000fe80008000404 */
[----:B-1----:R-:W3:Y:S04]  /*a9d0*/  LDL.LU R45, [R1+0x410] ;  /* 0x00041000012d7983 */ /* 0x002ee80000300800 */
[----:B--2---:R-:W-:Y:S04]  /*a9e0*/  STS.U16 [R25+UR4+0x10c80], R39 ;  /* 0x010c802719007988 */ /* 0x004fe80008000404 */
[----:B----4-:R-:W2:Y:S04]  /*a9f0*/  LDL.LU R44, [R1+0x3f4] ;  /* 0x0003f400012c7983 */ /* 0x010ea80000300800 */
[----:B------:R-:W-:Y:S04]  /*aa00*/  STS.U16 [R25+UR4+0x18c80], R58 ;  /* 0x018c803a19007988 */ /* 0x000fe80008000404 */
[----:B------:R-:W4:Y:S04]  /*aa10*/  LDL.LU R47, [R1+0x3f0] ;  /* 0x0003f000012f7983 */ /* 0x000f280000300800 */
[----:B------:R0:W-:Y:S04]  /*aa20*/  STS.U16 [R25+UR4+0x11080], R46 ;  /* 0x0110802e19007988 */ /* 0x0001e80008000404 */
[----:B0-----:R-:W4:Y:S04]  /*aa30*/  LDL.LU R46, [R1+0x3dc] ;  /* 0x0003dc00012e7983 */ /* 0x001f280000300800 */
[----:B------:R-:W4:Y:S04]  /*aa40*/  LDL.LU R24, [R1+0x3d8] ;  /* 0x0003d80001187983 */ /* 0x000f280000300800 */
        /* <DEDUP_REMOVED lines=14> */
[----:B---3--:R0:W-:Y:S04]  /*ab30*/  STS.U16 [R25+UR4+0x19080], R41 ;  /* 0x0190802919007988 */ /* 0x0081e80008000404 */
[----:B0-----:R-:W3:Y:S04]  /*ab40*/  LDL.LU R41, [R1+0x3d4] ;  /* 0x0003d40001297983 */ /* 0x001ee80000300800 */
[----:B------:R-:W3:Y:S01]  /*ab50*/  LDL.LU R43, [R1+0x3d0] ;  /* 0x0003d000012b7983 */ /* 0x000ee20000300800 */
[----:B------:R-:W0:Y:S02]  /*ab60*/  S2R R23, SR_TID.X ;  /* 0x0000000000177919 */ /* 0x000e240000002100 */
[----:B0-----:R-:W-:-:S02]  /*ab70*/  LOP3.LUT R58, R23, 0xc0, RZ, 0xc0, !PT ;  /* 0x000000c0173a7812 */ /* 0x001fc400078ec0ff */
[----:B------:R-:W-:Y:S02]  /*ab80*/  LOP3.LUT R23, R23, 0xff, RZ, 0xc0, !PT ;  /* 0x000000ff17177812 */ /* 0x000fe400078ec0ff */
[----:B------:R-:W-:-:S03]  /*ab90*/  SHF.R.U32.HI R58, RZ, 0x2, R58 ;  /* 0x00000002ff3a7819 */ /* 0x000fc6000001163a */
[----:B------:R-:W-:-:S05]  /*aba0*/  IMAD.SHL.U32 R23, R23, 0x2, RZ ;  /* 0x0000000217177824 */ /* 0x000fca00078e00ff */
[----:B------:R-:W-:Y:S02]  /*abb0*/  LOP3.LUT R58, R23, R58, RZ, 0x3c, !PT ;  /* 0x0000003a173a7212 */ /* 0x000fe400078e3cff */
[C---:B------:R-:W-:Y:S01]  /*abc0*/  LOP3.LUT R23, R60.reuse, 0x20, RZ, 0x3c, !PT ;  /* 0x000000203c177812 */ /* 0x040fe200078e3cff */
[----:B------:R0:W-:Y:S04]  /*abd0*/  STS.U16 [R25+UR4+0x11480], R40 ;  /* 0x0114802819007988 */ /* 0x0001e80008000404 */
[----:B------:R1:W-:Y:S04]  /*abe0*/  STS.U16 [R25+UR4+0x19480], R45 ;  /* 0x0194802d19007988 */ /* 0x0003e80008000404 */
[----:B0-----:R-:W3:Y:S04]  /*abf0*/  LDL.LU R40, [R1+0x500] ;  /* 0x0005000001287983 */ /* 0x001ee80000300800 */
[----:B--2---:R0:W-:Y:S04]  /*ac00*/  STS.U16 [R25+UR4+0x11880], R44 ;  /* 0x0118802c19007988 */ /* 0x0041e80008000404 */
[----:B-1----:R-:W2:Y:S04]  /*ac10*/  LDL.LU R45, [R1+0x4fc] ;  /* 0x0004fc00012d7983 */ /* 0x002ea80000300800 */
[----:B----4-:R1:W-:Y:S04]  /*ac20*/  STS.U16 [R25+UR4+0x19880], R47 ;  /* 0x0198802f19007988 */ /* 0x0103e80008000404 */
[----:B0-----:R-:W4:Y:S04]  /*ac30*/  LDL.LU R44, [R1+0x4d0] ;  /* 0x0004d000012c7983 */ /* 0x001f280000300800 */
[----:B-1----:R-:W4:Y:S04]  /*ac40*/  LDL.LU R47, [R1+0x4cc] ;  /* 0x0004cc00012f7983 */ /* 0x002f280000300800 */
[----:B------:R0:W-:Y:S04]  /*ac50*/  STS.U16 [R25+UR4+0x11c80], R46 ;  /* 0x011c802e19007988 */ /* 0x0001e80008000404 */
[----:B------:R-:W-:Y:S04]  /*ac60*/  STS.U16 [R25+UR4+0x19c80], R24 ;  /* 0x019c801819007988 */ /* 0x000fe80008000404 */
[----:B------:R-:W-:Y:S04]  /*ac70*/  STS.U16 [R23+UR4+0x10100], R53 ;  /* 0x0101003517007988 */ /* 0x000fe80008000404 */
[----:B------:R-:W-:Y:S04]  /*ac80*/  STS.U16 [R23+UR4+0x18100], R27 ;  /* 0x0181001b17007988 */ /* 0x000fe80008000404 */
[----:B------:R-:W-:Y:S04]  /*ac90*/  STS.U16 [R23+UR4+0x10500], R26 ;  /* 0x0105001a17007988 */ /* 0x000fe80008000404 */
[----:B------:R-:W-:Y:S04]  /*aca0*/  STS.U16 [R23+UR4+0x18500], R29 ;  /* 0x0185001d17007988 */ /* 0x000fe80008000404 */
[----:B------:R-:W-:Y:S04]  /*acb0*/  STS.U16 [R23+UR4+0x10900], R28 ;  /* 0x0109001c17007988 */ /* 0x000fe80008000404 */
[----:B------:R-:W-:Y:S04]  /*acc0*/  STS.U16 [R23+UR4+0x18900], R31 ;  /* 0x0189001f17007988 */ /* 0x000fe80008000404 */
[----:B0-----:R-:W4:Y:S04]  /*acd0*/  LDL.LU R46, [R1+0x4a0] ;  /* 0x0004a000012e7983 */ /* 0x001f280000300800 */
[----:B------:R0:W-:Y:S04]  /*ace0*/  STS.U16 [R23+UR4+0x10d00], R30 ;  /* 0x010d001e17007988 */ /* 0x0001e80008000404 */
[----:B------:R1:W-:Y:S04]  /*acf0*/  STS.U16 [R23+UR4+0x18d00], R33 ;  /* 0x018d002117007988 */ /* 0x0003e80008000404 */
[----:B------:R1:W-:Y:S04]  /*ad00*/  STS.U16 [R23+UR4+0x11100], R32 ;  /* 0x0111002017007988 */ /* 0x0003e80008000404 */
[----:B------:R1:W-:Y:S04]  /*ad10*/  STS.U16 [R23+UR4+0x19100], R35 ;  /* 0x0191002317007988 */ /* 0x0003e80008000404 */
[----:B0-----:R-:W4:Y:S04]  /*ad20*/  LDL.LU R30, [R1+0x49c] ;  /* 0x00049c00011e7983 */ /* 0x001f280000300800 */
[----:B------:R0:W-:Y:S04]  /*ad30*/  STS.U16 [R23+UR4+0x11500], R34 ;  /* 0x0115002217007988 */ /* 0x0001e80008000404 */
[----:B-1----:R-:W4:Y:S04]  /*ad40*/  LDL.LU R33, [R1+0x470] ;  /* 0x0004700001217983 */ /* 0x002f280000300800 */
[----:B------:R-:W4:Y:S04]  /*ad50*/  LDL.LU R32, [R1+0x46c] ;  /* 0x00046c0001207983 */ /* 0x000f280000300800 */
[----:B------:R-:W-:Y:S04]  /*ad60*/  STS.U16 [R23+UR4+0x19500], R38 ;  /* 0x0195002617007988 */ /* 0x000fe80008000404 */
[----:B------:R-:W4:Y:S04]  /*ad70*/  LDL.LU R35, [R1+0x43c] ;  /* 0x00043c0001237983 */ /* 0x000f280000300800 */
[----:B------:R-:W-:Y:S04]  /*ad80*/  STS.U16 [R23+UR4+0x11900], R42 ;  /* 0x0119002a17007988 */ /* 0x000fe80008000404 */
[----:B0-----:R-:W4:Y:S04]  /*ad90*/  LDL.LU R34, [R1+0x438] ;  /* 0x0004380001227983 */ /* 0x001f280000300800 */
[----:B------:R0:W-:Y:S04]  /*ada0*/  STS.U16 [R23+UR4+0x19900], R39 ;  /* 0x0199002717007988 */ /* 0x0001e80008000404 */
[----:B0-----:R-:W4:Y:S04]  /*adb0*/  LDL.LU R39, [R1+0x404] ;  /* 0x0004040001277983 */ /* 0x001f280000300800 */
[----:B---3--:R0:W-:Y:S04]  /*adc0*/  STS.U16 [R23+UR4+0x11d00], R41 ;  /* 0x011d002917007988 */ /* 0x0081e80008000404 */
[----:B------:R1:W-:Y:S04]  /*add0*/  STS.U16 [R23+UR4+0x19d00], R43 ;  /* 0x019d002b17007988 */ /* 0x0003e80008000404 */
[----:B0-----:R-:W3:Y:S04]  /*ade0*/  LDL.LU R41, [R1+0x400] ;  /* 0x0004000001297983 */ /* 0x001ee80000300800 */
[----:B-1----:R-:W3:Y:S04]  /*adf0*/  LDL.LU R23, [R1+0x3e4] ;  /* 0x0003e40001177983 */ /* 0x002ee80000300800 */
        /* <DEDUP_REMOVED lines=8> */
[----:B------:R0:W-:Y:S04]  /*ae80*/  STS.U16 [R42+UR4+0x10180], R40 ;  /* 0x010180282a007988 */ /* 0x0001e80008000404 */
[----:B--2---:R1:W-:Y:S04]  /*ae90*/  STS.U16 [R42+UR4+0x18180], R45 ;  /* 0x0181802d2a007988 */ /* 0x0043e80008000404 */
[----:B0-----:R-:W2:Y:S04]  /*aea0*/  LDL.LU R40, [R1+0x498] ;  /* 0x0004980001287983 */ /* 0x001ea80000300800 */
[----:B----4-:R0:W-:Y:S04]  /*aeb0*/  STS.U16 [R42+UR4+0x10580], R44 ;  /* 0x0105802c2a007988 */ /* 0x0101e80008000404 */
[----:B-1----:R-:W4:Y:S04]  /*aec0*/  LDL.LU R45, [R1+0x494] ;  /* 0x00049400012d7983 */ /* 0x002f280000300800 */
[----:B------:R1:W-:Y:S04]  /*aed0*/  STS.U16 [R42+UR4+0x18580], R47 ;  /* 0x0185802f2a007988 */ /* 0x0003e80008000404 */
[----:B0-----:R-:W4:Y:S04]  /*aee0*/  LDL.LU R44, [R1+0x468] ;  /* 0x00046800012c7983 */ /* 0x001f280000300800 */
[----:B-1----:R-:W4:Y:S04]  /*aef0*/  LDL.LU R47, [R1+0x464] ;  /* 0x00046400012f7983 */ /* 0x002f280000300800 */
[----:B------:R0:W-:Y:S04]  /*af00*/  STS.U16 [R42+UR4+0x10980], R46 ;  /* 0x0109802e2a007988 */ /* 0x0001e80008000404 */
[----:B0-----:R-:W4:Y:S04]  /*af10*/  LDL.LU R46, [R1+0x434] ;  /* 0x00043400012e7983 */ /* 0x001f280000300800 */
[----:B------:R-:W4:Y:S04]  /*af20*/  LDL.LU R29, [R1+0x430] ;  /* 0x00043000011d7983 */ /* 0x000f280000300800 */
[----:B------:R-:W4:Y:S04]  /*af30*/  LDL.LU R28, [R1+0x3fc] ;  /* 0x0003fc00011c7983 */ /* 0x000f280000300800 */
[----:B------:R0:W-:Y:S04]  /*af40*/  STS.U16 [R42+UR4+0x18980], R30 ;  /* 0x0189801e2a007988 */ /* 0x0001e80008000404 */
[----:B------:R-:W4:Y:S04]  /*af50*/  LDL.LU R31, [R1+0x3f8] ;  /* 0x0003f800011f7983 */ /* 0x000f280000300800 */
[----:B------:R1:W-:Y:S04]  /*af60*/  STS.U16 [R42+UR4+0x10d80], R33 ;  /* 0x010d80212a007988 */ /* 0x0003e80008000404 */
[----:B------:R1:W-:Y:S04]  /*af70*/  STS.U16 [R42+UR4+0x18d80], R32 ;  /* 0x018d80202a007988 */ /* 0x0003e80008000404 */
[----:B0-----:R-:W4:Y:S04]  /*af80*/  LDL.LU R30, [R1+0x36c] ;  /* 0x00036c00011e7983 */ /* 0x001f280000300800 */
[----:B------:R0:W-:Y:S04]  /*af90*/  STS.U16 [R42+UR4+0x11180], R35 ;  /* 0x011180232a007988 */ /* 0x0001e80008000404 */
[----:B-1----:R-:W4:Y:S04]  /*afa0*/  LDL.LU R33, [R1+0x368] ;  /* 0x0003680001217983 */ /* 0x002f280000300800 */
[----:B------:R1:W-:Y:S04]  /*afb0*/  STS.U16 [R42+UR4+0x19180], R34 ;  /* 0x019180222a007988 */ /* 0x0003e80008000404 */
[----:B------:R-:W4:Y:S04]  /*afc0*/  LDL.LU R32, [R1+0x4f0] ;  /* 0x0004f00001207983 */ /* 0x000f280000300800 */
[----:B0-----:R-:W4:Y:S04]  /*afd0*/  LDL.LU R35, [R1+0x4ec] ;  /* 0x0004ec0001237983 */ /* 0x001f280000300800 */
[----:B------:R0:W-:Y:S04]  /*afe0*/  STS.U16 [R42+UR4+0x11580], R39 ;  /* 0x011580272a007988 */ /* 0x0001e80008000404 */
[----:B-1----:R-:W4:Y:S04]  /*aff0*/  LDL.LU R34, [R1+0x4c0] ;  /* 0x0004c00001227983 */ /* 0x002f280000300800 */
[----:B0-----:R-:W4:Y:S04]  /*b000*/  LDL.LU R39, [R1+0x4bc] ;  /* 0x0004bc0001277983 */ /* 0x001f280000300800 */
[----:B---3--:R0:W-:Y:S04]  /*b010*/  STS.U16 [R42+UR4+0x19580], R41 ;  /* 0x019580292a007988 */ /* 0x0081e80008000404 */
[----:B------:R-:W-:Y:S04]  /*b020*/  STS.U16 [R42+UR4+0x11980], R23 ;  /* 0x011980172a007988 */ /* 0x000fe80008000404 */
[----:B------:R1:W-:Y:S04]  /*b030*/  STS.U16 [R42+UR4+0x19980], R38 ;  /* 0x019980262a007988 */ /* 0x0003e80008000404 */
[----:B0-----:R-:W3:Y:S04]  /*b040*/  LDL.LU R41, [R1+0x490] ;  /* 0x0004900001297983 */ /* 0x001ee80000300800 */
[----:B------:R0:W-:Y:S04]  /*b050*/  STS.U16 [R42+UR4+0x11d80], R43 ;  /* 0x011d802b2a007988 */ /* 0x0001e80008000404 */
[----:B-1----:R-:W3:Y:S04]  /*b060*/  LDL.LU R38, [R1+0x5e0] ;  /* 0x0005e00001267983 */ /* 0x002ee80000300800 */
[----:B------:R1:W-:Y:S04]  /*b070*/  STS.U16 [R42+UR4+0x19d80], R25 ;  /* 0x019d80192a007988 */ /* 0x0003e80008000404 */
[----:B0-----:R-:W3:Y:S04]  /*b080*/  LDL.LU R43, [R1+0x5dc] ;  /* 0x0005dc00012b7983 */ /* 0x001ee80000300800 */
[----:B-1----:R-:W3:Y:S01]  /*b090*/  LDL.LU R42, [R1+0x5d8] ;  /* 0x0005d800012a7983 */ /* 0x002ee20000300800 */
[----:B------:R-:W-:-:S05]  /*b0a0*/  LOP3.LUT R23, R60, 0x40, RZ, 0x3c, !PT ;  /* 0x000000403c177812 */ /* 0x000fca00078e3cff */
[----:B------:R0:W-:Y:S04]  /*b0b0*/  STS.U16 [R23+UR4+0x10200], R24 ;  /* 0x0102001817007988 */ /* 0x0001e80008000404 */
[----:B------:R-:W-:Y:S04]  /*b0c0*/  STS.U16 [R23+UR4+0x18200], R53 ;  /* 0x0182003517007988 */ /* 0x000fe80008000404 */
[----:B------:R-:W-:Y:S04]  /*b0d0*/  STS.U16 [R23+UR4+0x10600], R27 ;  /* 0x0106001b17007988 */ /* 0x000fe80008000404 */
[----:B------:R-:W-:Y:S01]  /*b0e0*/  STS.U16 [R23+UR4+0x18600], R26 ;  /* 0x0186001a17007988 */ /* 0x000fe20008000404 */
[----:B0-----:R-:W-:-:S03]  /*b0f0*/  LOP3.LUT R24, R60, 0x50, RZ, 0x3c, !PT ;  /* 0x000000503c187812 */ /* 0x001fc600078e3cff */
[----:B--2---:R0:W-:Y:S04]  /*b100*/  STS.U16 [R23+UR4+0x10a00], R40 ;  /* 0x010a002817007988 */ /* 0x0041e80008000404 */
[----:B----4-:R1:W-:Y:S04]  /*b110*/  STS.U16 [R23+UR4+0x18a00], R45 ;  /* 0x018a002d17007988 */ /* 0x0103e80008000404 */
[----:B0-----:R-:W2:Y:S04]  /*b120*/  LDL.LU R40, [R1+0x48c] ;  /* 0x00048c0001287983 */ /* 0x001ea80000300800 */
[----:B------:R0:W-:Y:S04]  /*b130*/  STS.U16 [R23+UR4+0x10e00], R44 ;  /* 0x010e002c17007988 */ /* 0x0001e80008000404 */
[----:B-1----:R-:W4:Y:S04]  /*b140*/  LDL.LU R45, [R1+0x460] ;  /* 0x00046000012d7983 */ /* 0x002f280000300800 */
[----:B------:R1:W-:Y:S04]  /*b150*/  STS.U16 [R23+UR4+0x18e00], R47 ;  /* 0x018e002f17007988 */ /* 0x0003e80008000404 */
[----:B0-----:R-:W2:Y:S04]  /*b160*/  LDL.LU R44, [R1+0x45c] ;  /* 0x00045c00012c7983 */ /* 0x001ea80000300800 */
[----:B-1----:R-:W2:Y:S04]  /*b170*/  LDL.LU R47, [R1+0x42c] ;  /* 0x00042c00012f7983 */ /* 0x002ea80000300800 */
[----:B------:R0:W-:Y:S04]  /*b180*/  STS.U16 [R23+UR4+0x11200], R46 ;  /* 0x0112002e17007988 */ /* 0x0001e80008000404 */
[----:B------:R-:W-:Y:S04]  /*b190*/  STS.U16 [R23+UR4+0x19200], R29 ;  /* 0x0192001d17007988 */ /* 0x000fe80008000404 */
[----:B------:R-:W-:Y:S04]  /*b1a0*/  STS.U16 [R23+UR4+0x11600], R28 ;  /* 0x0116001c17007988 */ /* 0x000fe80008000404 */
[----:B0-----:R-:W4:Y:S04]  /*b1b0*/  LDL.LU R46, [R1+0x428] ;  /* 0x00042800012e7983 */ /* 0x001f280000300800 */
[----:B------:R-:W-:Y:S04]  /*b1c0*/  STS.U16 [R23+UR4+0x19600], R31 ;  /* 0x0196001f17007988 */ /* 0x000fe80008000404 */
[----:B------:R-:W-:Y:S04]  /*b1d0*/  STS.U16 [R23+UR4+0x11a00], R30 ;  /* 0x011a001e17007988 */ /* 0x000fe80008000404 */
[----:B------:R-:W-:Y:S04]  /*b1e0*/  STS.U16 [R23+UR4+0x19a00], R33 ;  /* 0x019a002117007988 */ /* 0x000fe80008000404 */
[----:B---3--:R0:W-:Y:S04]  /*b1f0*/  STS.U16 [R23+UR4+0x11e00], R42 ;  /* 0x011e002a17007988 */ /* 0x0081e80008000404 */
[----:B------:R1:W-:Y:S04]  /*b200*/  STS.U16 [R23+UR4+0x19e00], R43 ;  /* 0x019e002b17007988 */ /* 0x0003e80008000404 */
[----:B0-----:R-:W3:Y:S04]  /*b210*/  LDL.LU R42, [R1+0x5d4] ;  /* 0x0005d400012a7983 */ /* 0x001ee80000300800 */
[----:B-1----:R-:W3:Y:S04]  /*b220*/  LDL.LU R43, [R1+0x5d0] ;  /* 0x0005d000012b7983 */ /* 0x002ee80000300800 */
[----:B------:R-:W3:Y:S04]  /*b230*/  LDL.LU R23, [R1+0x364] ;  /* 0x0003640001177983 */ /* 0x000ee80000300800 */
[----:B------:R-:W3:Y:S04]  /*b240*/  LDL.LU R53, [R1+0x348] ;  /* 0x0003480001357983 */ /* 0x000ee80000300800 */
[----:B------:R-:W3:Y:S04]  /*b250*/  LDL.LU R25, [R1+0x344] ;  /* 0x0003440001197983 */ /* 0x000ee80000300800 */
[----:B------:R-:W3:Y:S04]  /*b260*/  LDL.LU R26, [R1+0x4e8] ;  /* 0x0004e800011a7983 */ /* 0x000ee80000300800 */
[----:B------:R-:W3:Y:S04]  /*b270*/  LDL.LU R27, [R1+0x4e4] ;  /* 0x0004e400011b7983 */ /* 0x000ee80000300800 */
[----:B------:R-:W3:Y:S04]  /*b280*/  LDL.LU R28, [R1+0x4b8] ;  /* 0x0004b800011c7983 */ /* 0x000ee80000300800 */
[----:B------:R-:W3:Y:S04]  /*b290*/  LDL.LU R29, [R1+0x4b4] ;  /* 0x0004b400011d7983 */ /* 0x000ee80000300800 */
[----:B------:R-:W3:Y:S04]  /*b2a0*/  LDL.LU R30, [R1+0x488] ;  /* 0x00048800011e7983 */ /* 0x000ee80000300800 */
[----:B------:R0:W-:Y:S04]  /*b2b0*/  STS.U16 [R24+UR4+0x10280], R32 ;  /* 0x0102802018007988 */ /* 0x0001e80008000404 */
[----:B------:R-:W3:Y:S04]  /*b2c0*/  LDL.LU R31, [R1+0x484] ;  /* 0x00048400011f7983 */ /* 0x000ee80000300800 */
[----:B------:R1:W-:Y:S04]  /*b2d0*/  STS.U16 [R24+UR4+0x18280], R35 ;  /* 0x0182802318007988 */ /* 0x0003e80008000404 */
[----:B0-----:R-:W3:Y:S04]  /*b2e0*/  LDL.LU R32, [R1+0x458] ;  /* 0x0004580001207983 */ /* 0x001ee80000300800 */
[----:B------:R-:W3:Y:S04]  /*b2f0*/  LDL.LU R33, [R1+0x454] ;  /* 0x0004540001217983 */ /* 0x000ee80000300800 */
[----:B------:R0:W-:Y:S04]  /*b300*/  STS.U16 [R24+UR4+0x10680], R34 ;  /* 0x0106802218007988 */ /* 0x0001e80008000404 */
[----:B-1----:R-:W3:Y:S04]  /*b310*/  LDL.LU R35, [R1+0x424] ;  /* 0x0004240001237983 */ /* 0x002ee80000300800 */
[----:B0-----:R-:W3:Y:S04]  /*b320*/  LDL.LU R34, [R1+0x420] ;  /* 0x0004200001227983 */ /* 0x001ee80000300800 */
[----:B------:R0:W-:Y:S04]  /*b330*/  STS.U16 [R24+UR4+0x18680], R39 ;  /* 0x0186802718007988 */ /* 0x0001e80008000404 */
[----:B------:R-:W-:Y:S04]  /*b340*/  STS.U16 [R24+UR4+0x10a80], R41 ;  /* 0x010a802918007988 */ /* 0x000fe80008000404 */
[----:B--2---:R1:W-:Y:S04]  /*b350*/  STS.U16 [R24+UR4+0x18a80], R40 ;  /* 0x018a802818007988 */ /* 0x0043e80008000404 */
[----:B----4-:R-:W-:Y:S04]  /*b360*/  STS.U16 [R24+UR4+0x10e80], R45 ;  /* 0x010e802d18007988 */ /* 0x010fe80008000404 */
[----:B------:R-:W-:Y:S04]  /*b370*/  STS.U16 [R24+UR4+0x18e80], R44 ;  /* 0x018e802c18007988 */ /* 0x000fe80008000404 */
[----:B------:R-:W-:Y:S04]  /*b380*/  STS.U16 [R24+UR4+0x11280], R47 ;  /* 0x0112802f18007988 */ /* 0x000fe80008000404 */
[----:B0-----:R-:W2:Y:S04]  /*b390*/  LDL.LU R39, [R1+0x4e0] ;  /* 0x0004e00001277983 */ /* 0x001ea80000300800 */
[----:B-1----:R-:W4:Y:S04]  /*b3a0*/  LDL.LU R40, [R1+0x4dc] ;  /* 0x0004dc0001287983 */ /* 0x002f280000300800 */
[----:B------:R-:W-:Y:S04]  /*b3b0*/  STS.U16 [R24+UR4+0x19280], R46 ;  /* 0x0192802e18007988 */ /* 0x000fe80008000404 */
[----:B------:R-:W2:Y:S04]  /*b3c0*/  LDL.LU R41, [R1+0x4b0] ;  /* 0x0004b00001297983 */ /* 0x000ea80000300800 */
[----:B---3--:R-:W-:Y:S04]  /*b3d0*/  STS.U16 [R24+UR4+0x11680], R43 ;  /* 0x0116802b18007988 */ /* 0x008fe80008000404 */
[----:B------:R0:W-:Y:S04]  /*b3e0*/  STS.U16 [R24+UR4+0x19680], R42 ;  /* 0x0196802a18007988 */ /* 0x0001e80008000404 */
[----:B------:R1:W-:Y:S04]  /*b3f0*/  STS.U16 [R24+UR4+0x11a80], R38 ;  /* 0x011a802618007988 */ /* 0x0003e80008000404 */
[----:B0-----:R-:W3:Y:S04]  /*b400*/  LDL.LU R42, [R1+0x4ac] ;  /* 0x0004ac00012a7983 */ /* 0x001ee80000300800 */
[----:B------:R-:W2:Y:S01]  /*b410*/  LDL.LU R43, [R1+0x480] ;  /* 0x00048000012b7983 */ /* 0x000ea20000300800 */
[----:B-1----:R-:W-:-:S03]  /*b420*/  LOP3.LUT R38, R60, 0x60, RZ, 0x3c, !PT ;  /* 0x000000603c267812 */ /* 0x002fc600078e3cff */
[----:B------:R-:W2:Y:S04]  /*b430*/  LDL.LU R44, [R1+0x47c] ;  /* 0x00047c00012c7983 */ /* 0x000ea80000300800 */
[----:B------:R-:W2:Y:S04]  /*b440*/  LDL.LU R45, [R1+0x450] ;  /* 0x00045000012d7983 */ /* 0x000ea80000300800 */
[----:B------:R-:W2:Y:S04]  /*b450*/  LDL.LU R46, [R1+0x44c] ;  /* 0x00044c00012e7983 */ /* 0x000ea80000300800 */
[----:B------:R-:W2:Y:S04]  /*b460*/  LDL.LU R47, [R1+0x41c] ;  /* 0x00041c00012f7983 */ /* 0x000ea80000300800 */
[----:B------:R0:W-:Y:S04]  /*b470*/  STS.U16 [R24+UR4+0x19a80], R23 ;  /* 0x019a801718007988 */ /* 0x0001e80008000404 */
[----:B------:R1:W-:Y:S04]  /*b480*/  STS.U16 [R24+UR4+0x11e80], R53 ;  /* 0x011e803518007988 */ /* 0x0003e80008000404 */
[----:B------:R1:W-:Y:S04]  /*b490*/  STS.U16 [R24+UR4+0x19e80], R25 ;  /* 0x019e801918007988 */ /* 0x0003e80008000404 */
[----:B0-----:R0:W5:Y:S04]  /*b4a0*/  LDL.LU R23, [R1+0x5cc] ;  /* 0x0005cc0001177983 */ /* 0x0011680000300800 */
[----:B-1----:R-:W2:Y:S04]  /*b4b0*/  LDL.LU R53, [R1+0x5c8] ;  /* 0x0005c80001357983 */ /* 0x002ea80000300800 */
[----:B------:R0:W5:Y:S04]  /*b4c0*/  LDL.LU R24, [R1+0x5c4] ;  /* 0x0005c40001187983 */ /* 0x0001680000300800 */
[----:B------:R0:W5:Y:S04]  /*b4d0*/  LDL.LU R25, [R1+0x5c0] ;  /* 0x0005c00001197983 */ /* 0x0001680000300800 */
[----:B------:R1:W-:Y:S04]  /*b4e0*/  STS.U16 [R38+UR4+0x10300], R26 ;  /* 0x0103001a26007988 */ /* 0x0003e80008000404 */
[----:B------:R0:W-:Y:S04]  /*b4f0*/  STS.U16 [R38+UR4+0x18300], R27 ;  /* 0x0183001b26007988 */ /* 0x0001e80008000404 */
[----:B------:R0:W-:Y:S04]  /*b500*/  STS.U16 [R38+UR4+0x10700], R28 ;  /* 0x0107001c26007988 */ /* 0x0001e80008000404 */
[----:B-1----:R1:W5:Y:S04]  /*b510*/  LDL.LU R26, [R1+0x5bc] ;  /* 0x0005bc00011a7983 */ /* 0x0023680000300800 */
[----:B0-----:R1:W5:Y:S04]  /*b520*/  LDL.LU R27, [R1+0x5b8] ;  /* 0x0005b800011b7983 */ /* 0x0013680000300800 */
[----:B------:R1:W5:Y:S04]  /*b530*/  LDL.LU R28, [R1+0x5b4] ;  /* 0x0005b400011c7983 */ /* 0x0003680000300800 */
[----:B------:R0:W-:Y:S04]  /*b540*/  STS.U16 [R38+UR4+0x18700], R29 ;  /* 0x0187001d26007988 */ /* 0x0001e80008000404 */
[----:B------:R1:W-:Y:S04]  /*b550*/  STS.U16 [R38+UR4+0x10b00], R30 ;  /* 0x010b001e26007988 */ /* 0x0003e80008000404 */
[----:B------:R4:W-:Y:S04]  /*b560*/  STS.U16 [R38+UR4+0x18b00], R31 ;  /* 0x018b001f26007988 */ /* 0x0009e80008000404 */
[----:B0-----:R0:W5:Y:S04]  /*b570*/  LDL.LU R29, [R1+0x5b0] ;  /* 0x0005b000011d7983 */ /* 0x0011680000300800 */
[----:B-1----:R0:W5:Y:S04]  /*b580*/  LDL.LU R30, [R1+0x5ac] ;  /* 0x0005ac00011e7983 */ /* 0x0021680000300800 */
[----:B----4-:R0:W5:Y:S04]  /*b590*/  LDL.LU R31, [R1+0x5a8] ;  /* 0x0005a800011f7983 */ /* 0x0101680000300800 */
[----:B------:R1:W-:Y:S04]  /*b5a0*/  STS.U16 [R38+UR4+0x10f00], R32 ;  /* 0x010f002026007988 */ /* 0x0003e80008000404 */
[----:B------:R4:W-:Y:S04]  /*b5b0*/  STS.U16 [R38+UR4+0x18f00], R33 ;  /* 0x018f002126007988 */ /* 0x0009e80008000404 */
[----:B------:R0:W-:Y:S04]  /*b5c0*/  STS.U16 [R38+UR4+0x11300], R35 ;  /* 0x0113002326007988 */ /* 0x0001e80008000404 */
[----:B-1----:R1:W5:Y:S04]  /*b5d0*/  LDL.LU R32, [R1+0x5a4] ;  /* 0x0005a40001207983 */ /* 0x0023680000300800 */
[----:B----4-:R1:W5:Y:S04]  /*b5e0*/  LDL.LU R33, [R1+0x5a0] ;  /* 0x0005a00001217983 */ /* 0x0103680000300800 */
[----:B0-----:R-:W4:Y:S04]  /*b5f0*/  LDL.LU R35, [R1+0x59c] ;  /* 0x00059c0001237983 */ /* 0x001f280000300800 */
[----:B------:R0:W-:Y:S04]  /*b600*/  STS.U16 [R38+UR4+0x19300], R34 ;  /* 0x0193002226007988 */ /* 0x0001e80008000404 */
[----:B0-----:R-:W2:Y:S01]  /*b610*/  LDL.LU R34, [R1+0x598] ;  /* 0x0005980001227983 */ /* 0x001ea20000300800 */
[----:B------:R-:W-:-:S02]  /*b620*/  PRMT R55, RZ, 0x7610, R55 ;  /* 0x00007610ff377816 */ /* 0x000fc40000000037 */
[----:B------:R-:W-:Y:S02]  /*b630*/  PRMT R56, RZ, 0x7610, R56 ;  /* 0x00007610ff387816 */ /* 0x000fe40000000038 */
[----:B------:R-:W-:Y:S02]  /*b640*/  PRMT R57, RZ, 0x7610, R57 ;  /* 0x00007610ff397816 */ /* 0x000fe40000000039 */
[----:B------:R-:W-:Y:S01]  /*b650*/  PRMT R61, RZ, 0x7610, R61 ;  /* 0x00007610ff3d7816 */ /* 0x000fe2000000003d */
[----:B------:R-:W3:Y:S04]  /*b660*/  @!P2 LDG.E.U16 R55, desc[UR16][R8.64] ;  /* 0x000000100837a981 */ /* 0x000ee8000c1e1500 */
[----:B------:R-:W3:Y:S04]  /*b670*/  @!P2 LDG.E.U16 R56, desc[UR16][R4.64] ;  /* 0x000000100438a981 */ /* 0x000ee8000c1e1500 */
[----:B------:R-:W3:Y:S04]  /*b680*/  @!P2 LDG.E.U16 R57, desc[UR16][R6.64] ;  /* 0x000000100639a981 */ /* 0x000ee8000c1e1500 */
[----:B------:R-:W3:Y:S04]  /*b690*/  @!P2 LDG.E.U16 R61, desc[UR16][R2.64] ;  /* 0x00000010023da981 */ /* 0x000ee8000c1e1500 */
[----:B--2---:R0:W-:Y:S04]  /*b6a0*/  STS.U16 [R38+UR4+0x11700], R34 ;  /* 0x0117002226007988 */ /* 0x0041e80008000404 */
[----:B----4-:R2:W-:Y:S04]  /*b6b0*/  STS.U16 [R38+UR4+0x19700], R35 ;  /* 0x0197002326007988 */ /* 0x0105e80008000404 */
[----:B------:R-:W-:Y:S04]  /*b6c0*/  STS.U16 [R38+UR4+0x11b00], R53 ;  /* 0x011b003526007988 */ /* 0x000fe80008000404 */
[----:B0-----:R1:W5:Y:S04]  /*b6d0*/  LDL.LU R34, [R1+0x594] ;  /* 0x0005940001227983 */ /* 0x0013680000300800 */
[----:B--2---:R1:W5:Y:S04]  /*b6e0*/  LDL.LU R35, [R1+0x590] ;  /* 0x0005900001237983 */ /* 0x0043680000300800 */
[----:B------:R0:W-:Y:S04]  /*b6f0*/  STS.U16 [R38+UR4+0x19b00], R36 ;  /* 0x019b002426007988 */ /* 0x0001e80008000404 */
[----:B------:R2:W-:Y:S04]  /*b700*/  STS.U16 [R38+UR4+0x11f00], R37 ;  /* 0x011f002526007988 */ /* 0x0005e80008000404 */
[----:B------:R4:W-:Y:S04]  /*b710*/  STS.U16 [R38+UR4+0x19f00], R59 ;  /* 0x019f003b26007988 */ /* 0x0009e80008000404 */
[----:B0-----:R1:W5:Y:S04]  /*b720*/  LDL.LU R36, [R1+0x58c] ;  /* 0x00058c0001247983 */ /* 0x0013680000300800 */
[----:B--2---:R1:W5:Y:S04]  /*b730*/  LDL.LU R37, [R1+0x588] ;  /* 0x0005880001257983 */ /* 0x0043680000300800 */
[----:B----4-:R1:W5:Y:S04]  /*b740*/  LDL.LU R38, [R1+0x584] ;  /* 0x0005840001267983 */ /* 0x0103680000300800 */
[----:B------:R-:W2:Y:S01]  /*b750*/  LDL.LU R59, [R1+0x418] ;  /* 0x00041800013b7983 */ /* 0x000ea20000300800 */
[----:B------:R-:W-:-:S05]  /*b760*/  LOP3.LUT R53, R60, 0x70, RZ, 0x3c, !PT ;  /* 0x000000703c357812 */ /* 0x000fca00078e3cff */
[----:B------:R0:W-:Y:S04]  /*b770*/  STS.U16 [R53+UR4+0x10380], R39 ;  /* 0x0103802735007988 */ /* 0x0001e80008000404 */
[----:B------:R4:W-:Y:S04]  /*b780*/  STS.U16 [R53+UR4+0x18380], R40 ;  /* 0x0183802835007988 */ /* 0x0009e80008000404 */
[----:B------:R1:W-:Y:S04]  /*b790*/  STS.U16 [R53+UR4+0x10780], R41 ;  /* 0x0107802935007988 */ /* 0x0003e80008000404 */
[----:B0-----:R0:W5:Y:S04]  /*b7a0*/  LDL.LU R39, [R1+0x580] ;  /* 0x0005800001277983 */ /* 0x0011680000300800 */
[----:B----4-:R0:W5:Y:S04]  /*b7b0*/  LDL.LU R40, [R1+0x57c] ;  /* 0x00057c0001287983 */ /* 0x0101680000300800 */
[----:B---3--:R3:W-:Y:S04]  /*b7c0*/  STS.U16 [R53+UR4+0x18780], R42 ;  /* 0x0187802a35007988 */ /* 0x0087e80008000404 */
[----:B-1----:R0:W5:Y:S04]  /*b7d0*/  LDL.LU R41, [R1+0x578] ;  /* 0x0005780001297983 */ /* 0x0021680000300800 */
[----:B------:R1:W-:Y:S04]  /*b7e0*/  STS.U16 [R53+UR4+0x10b80], R43 ;  /* 0x010b802b35007988 */ /* 0x0003e80008000404 */
[----:B---3--:R0:W5:Y:S04]  /*b7f0*/  LDL.LU R42, [R1+0x574] ;  /* 0x00057400012a7983 */ /* 0x0081680000300800 */
[----:B------:R3:W-:Y:S04]  /*b800*/  STS.U16 [R53+UR4+0x18b80], R44 ;  /* 0x018b802c35007988 */ /* 0x0007e80008000404 */
[----:B-1----:R0:W5:Y:S04]  /*b810*/  LDL.LU R43, [R1+0x570] ;  /* 0x00057000012b7983 */ /* 0x0021680000300800 */
[----:B------:R1:W-:Y:S04]  /*b820*/  STS.U16 [R53+UR4+0x10f80], R45 ;  /* 0x010f802d35007988 */ /* 0x0003e80008000404 */
[----:B---3--:R0:W5:Y:S04]  /*b830*/  LDL.LU R44, [R1+0x56c] ;  /* 0x00056c00012c7983 */ /* 0x0081680000300800 */
[----:B------:R3:W-:Y:S04]  /*b840*/  STS.U16 [R53+UR4+0x18f80], R46 ;  /* 0x018f802e35007988 */ /* 0x0007e80008000404 */
[----:B-1----:R0:W5:Y:S04]  /*b850*/  LDL.LU R45, [R1+0x568] ;  /* 0x00056800012d7983 */ /* 0x0021680000300800 */
[----:B------:R1:W-:Y:S04]  /*b860*/  STS.U16 [R53+UR4+0x11380], R47 ;  /* 0x0113802f35007988 */ /* 0x0003e80008000404 */
[----:B---3--:R0:W5:Y:S04]  /*b870*/  LDL.LU R46, [R1+0x564] ;  /* 0x00056400012e7983 */ /* 0x0081680000300800 */
[----:B-1----:R0:W5:Y:S04]  /*b880*/  LDL.LU R47, [R1+0x560] ;  /* 0x00056000012f7983 */ /* 0x0021680000300800 */
[----:B--2---:R1:W-:Y:S04]  /*b890*/  STS.U16 [R53+UR4+0x19380], R59 ;  /* 0x0193803b35007988 */ /* 0x0043e80008000404 */
[----:B------:R2:W-:Y:S04]  /*b8a0*/  STS.U16 [R53+UR4+0x11780], R48 ;  /* 0x0117803035007988 */ /* 0x0005e80008000404 */
[----:B------:R3:W-:Y:S01]  /*b8b0*/  STS.U16 [R53+UR4+0x19780], R49 ;  /* 0x0197803135007988 */ /* 0x0007e20008000404 */
[----:B-1----:R-:W-:-:S03]  /*b8c0*/  LOP3.LUT R59, R58, 0x40, RZ, 0x3c, !PT ;  /* 0x000000403a3b7812 */ /* 0x002fc600078e3cff */
[----:B------:R1:W-:Y:S04]  /*b8d0*/  STS.U16 [R53+UR4+0x11b80], R50 ;  /* 0x011b803235007988 */ /* 0x0003e80008000404 */
[----:B--2---:R0:W5:Y:S04]  /*b8e0*/  LDL.LU R48, [R1+0x55c] ;  /* 0x00055c0001307983 */ /* 0x0041680000300800 */
[----:B---3--:R0:W5:Y:S04]  /*b8f0*/  LDL.LU R49, [R1+0x558] ;  /* 0x0005580001317983 */ /* 0x0081680000300800 */
[----:B-1----:R0:W5:Y:S04]  /*b900*/  LDL.LU R50, [R1+0x554] ;  /* 0x0005540001327983 */ /* 0x0021680000300800 */
[----:B------:R1:W-:Y:S04]  /*b910*/  STS.U16 [R53+UR4+0x19b80], R51 ;  /* 0x019b803335007988 */ /* 0x0003e80008000404 */
[----:B------:R2:W-:Y:S04]  /*b920*/  STS.U16 [R53+UR4+0x11f80], R52 ;  /* 0x011f803435007988 */ /* 0x0005e80008000404 */
[----:B------:R3:W-:Y:S04]  /*b930*/  STS.U16 [R53+UR4+0x19f80], R54 ;  /* 0x019f803635007988 */ /* 0x0007e80008000404 */
[----:B-1----:R0:W5:Y:S04]  /*b940*/  LDL.LU R51, [R1+0x550] ;  /* 0x0005500001337983 */ /* 0x0021680000300800 */
[----:B--2---:R0:W5:Y:S04]  /*b950*/  LDL.LU R52, [R1+0x54c] ;  /* 0x00054c0001347983 */ /* 0x0041680000300800 */
[----:B---3--:R0:W5:Y:S04]  /*b960*/  LDL.LU R53, [R1+0x548] ;  /* 0x0005480001357983 */ /* 0x0081680000300800 */
[----:B------:R0:W5:Y:S04]  /*b970*/  LDL.LU R54, [R1+0x544] ;  /* 0x0005440001367983 */ /* 0x0001680000300800 */
[----:B------:R1:W-:Y:S04]  /*b980*/  STS.U16 [R58+UR4+0x20800], R55 ;  /* 0x020800373a007988 */ /* 0x0003e80008000404 */
[----:B------:R2:W-:Y:S04]  /*b990*/  STS.U16 [R58+UR4+0x20c00], R56 ;  /* 0x020c00383a007988 */ /* 0x0005e80008000404 */
[----:B------:R3:W-:Y:S04]  /*b9a0*/  STS.U16 [R59+UR4+0x20a00], R57 ;  /* 0x020a00393b007988 */ /* 0x0007e80008000404 */
[----:B-1----:R0:W5:Y:S04]  /*b9b0*/  LDL.LU R55, [R1+0x540] ;  /* 0x0005400001377983 */ /* 0x0021680000300800 */
[----:B--2---:R0:W5:Y:S04]  /*b9c0*/  LDL.LU R56, [R1+0x53c] ;  /* 0x00053c0001387983 */ /* 0x0041680000300800 */
[----:B---3--:R0:W5:Y:S04]  /*b9d0*/  LDL.LU R57, [R1+0x538] ;  /* 0x0005380001397983 */ /* 0x0081680000300800 */
[----:B------:R1:W-:Y:S01]  /*b9e0*/  STS.U16 [R59+UR4+0x20e00], R61 ;  /* 0x020e003d3b007988 */ /* 0x0003e20008000404 */
[----:B------:R2:W-:Y:S06]  /*b9f0*/  MEMBAR.ALL.CTA ;  /* 0x0000000000007992 */ /* 0x0005ec0000008000 */
[----:B--2---:R-:W2:Y:S04]  /*ba00*/  FENCE.VIEW.ASYNC.S ;  /* 0x00000000000073c6 */ /* 0x004ea80000000000 */
[----:B-1----:R0:W5:Y:S01]  /*ba10*/  LDL.LU R61, [R1+0x534] ;  /* 0x00053400013d7983 */ /* 0x0021620000300800 */
[----:B------:R-:W-:-:S04]  /*ba20*/  ULEA UR7, UR11, UR4, 0x3 ;  /* 0x000000040b077291 */ /* 0x000fc8000f8e18ff */
[----:B------:R-:W-:Y:S01]  /*ba30*/  UIADD3 UR7, UPT, UPT, UR7, 0x21000, URZ ;  /* 0x0002100007077890 */ /* 0x000fe2000fffe0ff */
[----:B--2---:R-:W-:Y:S06]  /*ba40*/  BAR.SYNC.DEFER_BLOCKING 0x0 ;  /* 0x0000000000007b1d */ /* 0x004fec0000010000 */
[----:B------:R-:W-:Y:S05]  /*ba50*/  @P1 BRA `(.L_x_9) ;  /* 0x0000000000dc1947 */ /* 0x000fea0003800000 */
[----:B------:R-:W-:Y:S02]  /*ba60*/  UIADD3 UR9, UPT, UPT, UR5, 0x10, URZ ;  /* 0x0000001005097890 */ /* 0x000fe4000fffe0ff */
[----:B------:R-:W-:Y:S02]  /*ba70*/  UIADD3 UR70, UPT, UPT, UR5, 0x10, URZ ;  /* 0x0000001005467890 */ /* 0x000fe4000fffe0ff */
[----:B------:R-:W-:Y:S01]  /*ba80*/  UIADD3 UR71, UPT, UPT, UR5, 0x10, URZ ;  /* 0x0000001005477890 */ /* 0x000fe2000fffe0ff */
[----:B------:R-:W-:Y:S01]  /*ba90*/  UMOV UR62, 0x0 ;  /* 0x00000000003e7882 */ /* 0x000fe20000000000 */
[----:B------:R-:W-:Y:S01]  /*baa0*/  UMOV UR63, 0x8048490 ;  /* 0x08048490003f7882 */ /* 0x000fe20000000000 */
[----:B------:R-:W-:Y:S01]  /*bab0*/  UMOV UR64, UR10 ;  /* 0x0000000a00407c82 */ /* 0x000fe20008000000 */
[----:B------:R-:W-:Y:S01]  /*bac0*/  UMOV UR65, 0x40004040 ;  /* 0x4000404000417882 */ /* 0x000fe20000000000 */
[----:B------:R-:W-:Y:S01]  /*bad0*/  UMOV UR76, 0x0 ;  /* 0x00000000004c7882 */ /* 0x000fe20000000000 */
[----:B------:R-:W-:Y:S01]  /*bae0*/  UMOV UR77, 0x8048490 ;  /* 0x08048490004d7882 */ /* 0x000fe20000000000 */
[----:B------:R-:W-:-:S02]  /*baf0*/  UIADD3 UR72, UPT, UPT, UR5, 0x10, URZ ;  /* 0x0000001005487890 */ /* 0x000fc4000fffe0ff */
[----:B------:R-:W-:Y:S01]  /*bb00*/  UTCHMMA gdesc[UR64], gdesc[UR50], tmem[UR5], tmem[UR62], idesc[UR63], UPT ;  /* 0x00ff3e32400075ea */ /* 0x000fe2000b800005 */
[----:B------:R-:W-:Y:S01]  /*bb10*/  UMOV UR66, 0x0 ;  /* 0x0000000000427882 */ /* 0x000fe20000000000 */
[----:B------:R-:W-:Y:S01]  /*bb20*/  UMOV UR67, 0x8048490 ;  /* 0x0804849000437882 */ /* 0x000fe20000000000 */
[----:B------:R-:W-:Y:S02]  /*bb30*/  UIADD3 UR73, UPT, UPT, UR5, 0x20, URZ ;  /* 0x0000002005497890 */ /* 0x000fe4000fffe0ff */
[----:B------:R1:W-:Y:S01]  /*bb40*/  UTCHMMA gdesc[UR14], gdesc[UR12], tmem[UR5], tmem[UR76], idesc[UR77], UPT ;  /* 0x00ff4c0c0e0075ea */ /* 0x0003e2000b800005 */
[----:B------:R-:W-:Y:S01]  /*bb50*/  UMOV UR68, 0x0 ;  /* 0x0000000000447882 */ /* 0x000fe20000000000 */
[----:B------:R-:W-:Y:S01]  /*bb60*/  UMOV UR69, 0x8048490 ;  /* 0x0804849000457882 */ /* 0x000fe20000000000 */
[----:B------:R-:W-:Y:S02]  /*bb70*/  UIADD3 UR74, UPT, UPT, UR5, 0x20, URZ ;  /* 0x00000020054a7890 */ /* 0x000fe4000fffe0ff */
[----:B------:R-:W-:Y:S01]  /*bb80*/  UTCHMMA gdesc[UR18], gdesc[UR20], tmem[UR5], tmem[UR66], idesc[UR67], UPT ;  /* 0x00ff4214120075ea */ /* 0x000fe2000b800005 */
[----:B------:R-:W-:Y:S01]  /*bb90*/  UMOV UR52, 0x0 ;  /* 0x0000000000347882 */ /* 0x000fe20000000000 */
[----:B------:R-:W-:Y:S01]  /*bba0*/  UMOV UR53, 0x8048490 ;  /* 0x0804849000357882 */ /* 0x000fe20000000000 */
[----:B------:R-:W-:-:S02]  /*bbb0*/  UIADD3 UR75, UPT, UPT, UR5, 0x20, URZ ;  /* 0x00000020054b7890 */ /* 0x000fc4000fffe0ff */
[----:B------:R-:W-:Y:S01]  /*bbc0*/  UTCHMMA gdesc[UR22], gdesc[UR24], tmem[UR5], tmem[UR68], idesc[UR69], UPT ;  /* 0x00ff4418160075ea */ /* 0x000fe2000b800005 */
[----:B------:R-:W-:Y:S01]  /*bbd0*/  UMOV UR54, 0x0 ;  /* 0x0000000000367882 */ /* 0x000fe20000000000 */
[----:B------:R-:W-:Y:S01]  /*bbe0*/  UMOV UR55, 0x8048490 ;  /* 0x0804849000377882 */ /* 0x000fe20000000000 */
[----:B-1----:R-:W-:Y:S01]  /*bbf0*/  UIADD3 UR76, UPT, UPT, UR5, 0x20, URZ ;  /* 0x00000020054c7890 */ /* 0x002fe2000fffe0ff */
[----:B------:R1:W-:Y:S01]  /*bc00*/  UTCHMMA gdesc[UR26], gdesc[UR50], tmem[UR9], tmem[UR52], idesc[UR53], UPT ;  /* 0x00ff34321a0075ea */ /* 0x0003e2000b800009 */
[----:B------:R-:W-:Y:S01]  /*bc10*/  UMOV UR56, 0x0 ;  /* 0x0000000000387882 */ /* 0x000fe20000000000 */
[----:B------:R-:W-:Y:S01]  /*bc20*/  UMOV UR57, 0x8048490 ;  /* 0x0804849000397882 */ /* 0x000fe20000000000 */
[----:B------:R-:W-:Y:S01]  /*bc30*/  UIADD3 UR77, UPT, UPT, UR5, 0x30, URZ ;  /* 0x00000030054d7890 */ /* 0x000fe2000fffe0ff */
[----:B------:R2:W-:Y:S01]  /*bc40*/  UTCHMMA gdesc[UR28], gdesc[UR12], tmem[UR70], tmem[UR54], idesc[UR55], UPT ;  /* 0x00ff360c1c0075ea */ /* 0x0005e2000b800046 */
[----:B------:R-:W-:Y:S01]  /*bc50*/  UMOV UR58, 0x0 ;  /* 0x00000000003a7882 */ /* 0x000fe20000000000 */
[----:B------:R-:W-:Y:S01]  /*bc60*/  UMOV UR59, 0x8048490 ;  /* 0x08048490003b7882 */ /* 0x000fe20000000000 */
[----:B------:R3:W-:Y:S01]  /*bc70*/  UTCHMMA gdesc[UR30], gdesc[UR20], tmem[UR71], tmem[UR56], idesc[UR57], UPT ;  /* 0x00ff38141e0075ea */ /* 0x0007e2000b800047 */
[----:B------:R-:W-:Y:S01]  /*bc80*/  UMOV UR60, 0x0 ;  /* 0x00000000003c7882 */ /* 0x000fe20000000000 */
[----:B------:R-:W-:Y:S01]  /*bc90*/  UMOV UR61, 0x8048490 ;  /* 0x08048490003d7882 */ /* 0x000fe20000000000 */
[----:B-1----:R-:W-:Y:S01]  /*bca0*/  UIADD3 UR9, UPT, UPT, UR5, 0x30, URZ ;  /* 0x0000003005097890 */ /* 0x002fe2000fffe0ff */
[----:B------:R1:W-:Y:S01]  /*bcb0*/  UTCHMMA gdesc[UR32], gdesc[UR24], tmem[UR72], tmem[UR58], idesc[UR59], UPT ;  /* 0x00ff3a18200075ea */ /* 0x0003e2000b800048 */
[----:B------:R-:W-:Y:S01]  /*bcc0*/  UMOV UR64, 0x0 ;  /* 0x0000000000407882 */ /* 0x000fe20000000000 */
[----:B------:R-:W-:Y:S01]  /*bcd0*/  UMOV UR65, 0x8048490 ;  /* 0x0804849000417882 */ /* 0x000fe20000000000 */
[----:B--2---:R-:W-:Y:S01]  /*bce0*/  UIADD3 UR70, UPT, UPT, UR5, 0x30, URZ ;  /* 0x0000003005467890 */ /* 0x004fe2000fffe0ff */
[----:B------:R2:W-:Y:S01]  /*bcf0*/  UTCHMMA gdesc[UR34], gdesc[UR50], tmem[UR73], tmem[UR60], idesc[UR61], UPT ;  /* 0x00ff3c32220075ea */ /* 0x0005e2000b800049 */
[----:B------:R2:W-:Y:S01]  /*bd00*/  UTCHMMA gdesc[UR36], gdesc[UR12], tmem[UR74], tmem[UR62], idesc[UR63], UPT ;  /* 0x00ff3e0c240075ea */ /* 0x0005e2000b80004a */
[----:B---3--:R-:W-:Y:S01]  /*bd10*/  UIADD3 UR71, UPT, UPT, UR5, 0x30, URZ ;  /* 0x0000003005477890 */ /* 0x008fe2000fffe0ff */
[----:B------:R2:W-:Y:S01]  /*bd20*/  UTCHMMA gdesc[UR38], gdesc[UR20], tmem[UR75], tmem[UR64], idesc[UR65], UPT ;  /* 0x00ff4014260075ea */ /* 0x0005e2000b80004b */
[----:B------:R2:W-:Y:S01]  /*bd30*/  UTCHMMA gdesc[UR40], gdesc[UR24], tmem[UR76], tmem[UR66], idesc[UR67], UPT ;  /* 0x00ff4218280075ea */ /* 0x0005e2000b80004c */
[----:B------:R2:W-:Y:S01]  /*bd40*/  UTCHMMA gdesc[UR42], gdesc[UR50], tmem[UR77], tmem[UR68], idesc[UR69], UPT ;  /* 0x00ff44322a0075ea */ /* 0x0005e2000b80004d */
[----:B-1----:R-:W-:Y:S01]  /*bd50*/  UMOV UR58, UR7 ;  /* 0x00000007003a7c82 */ /* 0x002fe20008000000 */
[----:B------:R-:W-:Y:S01]  /*bd60*/  UMOV UR59, URZ ;  /* 0x000000ff003b7c82 */ /* 0x000fe20008000000 */
[----:B------:R2:W-:Y:S01]  /*bd70*/  UTCHMMA gdesc[UR44], gdesc[UR12], tmem[UR9], tmem[UR52], idesc[UR53], UPT ;  /* 0x00ff340c2c0075ea */ /* 0x0005e2000b800009 */
[----:B------:R-:W-:Y:S01]  /*bd80*/  UMOV UR58, UR58 ;  /* 0x0000003a003a7c82 */ /* 0x000fe20008000000 */
[----:B------:R2:W-:Y:S01]  /*bd90*/  UTCHMMA gdesc[UR46], gdesc[UR20], tmem[UR70], tmem[UR54], idesc[UR55], UPT ;  /* 0x00ff36142e0075ea */ /* 0x0005e2000b800046 */
[----:B------:R2:W-:Y:S01]  /*bda0*/  UTCHMMA gdesc[UR48], gdesc[UR24], tmem[UR71], tmem[UR56], idesc[UR57], UPT ;  /* 0x00ff3818300075ea */ /* 0x0005e2000b800047 */
[----:B------:R2:W-:Y:S01]  /*bdb0*/  UTCBAR [UR58], URZ ;  /* 0x000000ff3a0073e9 */ /* 0x0005e200080000ff */
[----:B------:R-:W-:Y:S01]  /*bdc0*/  NOP ;  /* 0x0000000000007918 */ /* 0x000fe20000000000 */
.L_x_9:
[----:B------:R-:W-:Y:S01]  /*bdd0*/  UIADD3 UR11, UPT, UPT, UR11, 0x1, URZ ;  /* 0x000000010b0b7890 */ /* 0x000fe2000fffe0ff */
[----:B-----5:R-:W-:Y:S01]  /*bde0*/  VIADD R61, R61, 0xffffffff ;  /* 0xffffffff3d3d7836 */ /* 0x020fe20000000000 */
[----:B--2---:R-:W-:Y:S01]  /*bdf0*/  UMOV UR52, UR8 ;  /* 0x0000000800347c82 */ /* 0x004fe20008000000 */
[----:B------:R-:W-:Y:S01]  /*be00*/  VIADD R0, R0, 0xffffffc0 ;  /* 0xffffffc000007836 */ /* 0x000fe20000000000 */
[----:B------:R-:W-:Y:S02]  /*be10*/  UISETP.GT.AND UP1, UPT, UR11, 0x1, UPT ;  /* 0x000000010b00788c */ /* 0x000fe4000bf24270 */
[----:B------:R-:W-:Y:S02]  /*be20*/  ISETP.NE.U32.AND P2, PT, R61, RZ, PT ;  /* 0x000000ff3d00720c */ /* 0x000fe40003f45070 */
[----:B------:R-:W-:Y:S02]  /*be30*/  USEL UR9, URZ, 0x1, !UP1 ;  /* 0x00000001ff097887 */ /* 0x000fe4000c800000 */
[----:B------:R-:W-:-:S02]  /*be40*/  USEL UR11, UR11, URZ, !UP1 ;  /* 0x000000ff0b0b7287 */ /* 0x000fc4000c800000 */
[----:B------:R-:W-:-:S07]  /*be50*/  ULOP3.LUT UR9, UR8, UR9, URZ, 0x3c, !UPT ;  /* 0x0000000908097292 */ /* 0x000fce000f8e3cff */
[----:B------:R-:W-:Y:S01]  /*be60*/  UMOV UR8, UR9 ;  /* 0x0000000900087c82 */ /* 0x000fe20008000000 */
[----:B------:R-:W-:Y:S05]  /*be70*/  @P2 BRA `(.L_x_10) ;  /* 0xffffffa800802947 */ /* 0x000fea000383ffff */
.L_x_7:
[----:B------:R-:W1:Y:S02]  /*be80*/  LDCU UR8, c[0x0][0x3a0] ;  /* 0x00007400ff0877ac */ /* 0x000e640008000800 */
[----:B-1----:R-:W-:-:S04]  /*be90*/  UIADD3 UR8, UPT, UPT, UR8, 0x3f, URZ ;  /* 0x0000003f08087890 */ /* 0x002fc8000fffe0ff */
[----:B------:R-:W-:-:S09]  /*bea0*/  UISETP.GE.AND UP1, UPT, UR8, 0x40, UPT ;  /* 0x000000400800788c */ /* 0x000fd2000bf26270 */
[----:B------:R-:W-:Y:S05]  /*beb0*/  BRA.U !UP1, `(.L_x_11) ;  /* 0x0000000109107547 */ /* 0x000fea000b800000 */
[----:B------:R-:W-:-:S06]  /*bec0*/  USHF.L.U32 UR52, UR52, 0x1f, URZ ;  /* 0x0000001f34347899 */ /* 0x000fcc00080006ff */
[----:B-----5:R-:W-:-:S04]  /*bed0*/  IMAD.U32 R0, RZ, RZ, UR52 ;  /* 0x00000034ff007e24 */ /* 0x020fc8000f8e00ff */
[----:B------:R-:W1:Y:S02]  /*bee0*/  SYNCS.PHASECHK.TRANS64.TRYWAIT P1, [UR7], R0 ;  /* 0x00000000ff0075a7 */ /* 0x000e640008021107 */
[----:B-1----:R-:W-:Y:S05]  /*bef0*/  @!P1 BRA `(.L_x_12) ;  /* 0x00000010001c9947 */ /* 0x002fea0003800000 */
.L_x_11:
[----:B-----5:R-:W1:Y:S01]  /*bf00*/  S2R R41, SR_TID.X ;  /* 0x0000000000297919 */ /* 0x020e620000002100 */
[----:B------:R-:W2:Y:S01]  /*bf10*/  LDC R40, c[0x0][0x3b4] ;  /* 0x0000ed00ff287b82 */ /* 0x000ea20000000800 */
[----:B------:R-:W3:Y:S01]  /*bf20*/  LDCU.128 UR8, c[0x0][0x390] ;  /* 0x00007200ff0877ac */ /* 0x000ee20008000c00 */
[----:B------:R-:W4:Y:S04]  /*bf30*/  LDL.LU R43, [R1+0x514] ;  /* 0x00051400012b7983 */ /* 0x000f280000300800 */
[----:B------:R-:W2:Y:S02]  /*bf40*/  LDL.LU R42, [R1+0x510] ;  /* 0x00051000012a7983 */ /* 0x000ea40000300800 */
[----:B------:R-:W-:Y:S01]  /*bf50*/  BAR.SYNC.DEFER_BLOCKING 0x0 ;  /* 0x0000000000007b1d */ /* 0x000fe20000010000 */
[----:B-1----:R-:W-:-:S02]  /*bf60*/  IMAD.SHL.U32 R0, R41, 0x10, RZ ;  /* 0x0000001029007824 */ /* 0x002fc400078e00ff */
[C---:B------:R-:W-:Y:S01]  /*bf70*/  IMAD.SHL.U32 R2, R41.reuse, 0x20, RZ ;  /* 0x0000002029027824 */ /* 0x040fe200078e00ff */
[----:B------:R-:W-:Y:S02]  /*bf80*/  LOP3.LUT R41, R41, 0xff, RZ, 0xc0, !PT ;  /* 0x000000ff29297812 */ /* 0x000fe400078ec0ff */
[----:B------:R-:W1:Y:S02]  /*bf90*/  @!P0 SYNCS.CCTL.IV [UR4+0x21000] ;  /* 0x02100000ff0089b1 */ /* 0x000e640008000004 */
[----:B-1----:R-:W-:Y:S01]  /*bfa0*/  BAR.SYNC.DEFER_BLOCKING 0x0 ;  /* 0x0000000000007b1d */ /* 0x002fe20000010000 */
[----:B------:R-:W-:Y:S02]  /*bfb0*/  LOP3.LUT R3, R2, 0x1000, RZ, 0xc0, !PT ;  /* 0x0000100002037812 */ /* 0x000fe400078ec0ff */
[----:B------:R-:W-:-:S03]  /*bfc0*/  LEA R2, R41, UR4, 0x4 ;  /* 0x0000000429027c11 */ /* 0x000fc6000f8e20ff */
[----:B------:R-:W2:Y:S01]  /*bfd0*/  LDL.LU R41, [R1+0x518] ;  /* 0x0005180001297983 */ /* 0x000ea20000300800 */
[----:B------:R-:W1:Y:S01]  /*bfe0*/  LDTM.x32 R4, tmem[UR6] ;  /* 0x00000006000479ee */ /* 0x000e6200082c0000 */
[----:B------:R-:W-:-:S04]  /*bff0*/  LOP3.LUT R0, R0, 0x7f0, RZ, 0xc0, !PT ;  /* 0x000007f000007812 */ /* 0x000fc800078ec0ff */
[----:B------:R-:W-:Y:S01]  /*c000*/  IADD3 R0, PT, PT, R0, UR4, R3 ;  /* 0x0000000400007c10 */ /* 0x000fe2000fffe003 */
[----:B------:R-:W0:Y:S01]  /*c010*/  @!P0 SYNCS.CCTL.IV [UR4+0x21008] ;  /* 0x02100800ff0089b1 */ /* 0x000e220008000004 */
[----:B------:R-:W-:Y:S01]  /*c020*/  NOP ;  /* 0x0000000000007918 */ /* 0x000fe20000000000 */
[----:B------:R-:W0:Y:S01]  /*c030*/  LDCU UR4, c[0x0][0x3b8] ;  /* 0x00007700ff0477ac */ /* 0x000e220008000800 */
[----:B-1----:R-:W-:Y:S02]  /*c040*/  F2FP.BF16.F32.PACK_AB R20, R21, R20 ;  /* 0x000000141514723e */ /* 0x002fe400000010ff */
[----:B------:R-:W-:Y:S02]  /*c050*/  F2FP.BF16.F32.PACK_AB R21, R23, R22 ;  /* 0x000000161715723e */ /* 0x000fe400000010ff */
[----:B------:R-:W-:Y:S02]  /*c060*/  F2FP.BF16.F32.PACK_AB R36, R5, R4 ;  /* 0x000000040524723e */ /* 0x000fe400000010ff */
[----:B------:R-:W-:-:S02]  /*c070*/  F2FP.BF16.F32.PACK_AB R37, R7, R6 ;  /* 0x000000060725723e */ /* 0x000fc400000010ff */
[----:B------:R-:W-:Y:S02]  /*c080*/  F2FP.BF16.F32.PACK_AB R38, R9, R8 ;  /* 0x000000080926723e */ /* 0x000fe400000010ff */
[----:B------:R-:W-:Y:S02]  /*c090*/  F2FP.BF16.F32.PACK_AB R39, R11, R10 ;  /* 0x0000000a0b27723e */ /* 0x000fe400000010ff */
[----:B------:R-:W-:Y:S02]  /*c0a0*/  F2FP.BF16.F32.PACK_AB R22, R25, R24 ;  /* 0x000000181916723e */ /* 0x000fe400000010ff */
[----:B------:R-:W-:Y:S01]  /*c0b0*/  F2FP.BF16.F32.PACK_AB R23, R27, R26 ;  /* 0x0000001a1b17723e */ /* 0x000fe200000010ff */
[----:B0-----:R-:W-:Y:S04]  /*c0c0*/  STS.128 [R0], R36 ;  /* 0x0000002400007388 */ /* 0x001fe80000000c00 */
[----:B------:R-:W-:Y:S01]  /*c0d0*/  STS.128 [R0+0x800], R20 ;  /* 0x0008001400007388 */ /* 0x000fe20000000c00 */
[----:B------:R-:W-:Y:S01]  /*c0e0*/  BAR.SYNC.DEFER_BLOCKING 0x0 ;  /* 0x0000000000007b1d */ /* 0x000fe20000010000 */
[----:B------:R-:W-:-:S02]  /*c0f0*/  F2FP.BF16.F32.PACK_AB R12, R13, R12 ;  /* 0x0000000c0d0c723e */ /* 0x000fc400000010ff */
[----:B------:R-:W-:Y:S02]  /*c100*/  F2FP.BF16.F32.PACK_AB R28, R29, R28 ;  /* 0x0000001c1d1c723e */ /* 0x000fe400000010ff */
[----:B------:R-:W-:Y:S01]  /*c110*/  F2FP.BF16.F32.PACK_AB R13, R15, R14 ;  /* 0x0000000e0f0d723e */ /* 0x000fe200000010ff */
[----:B------:R-:W-:Y:S04]  /*c120*/  LDS.128 R4, [R2] ;  /* 0x0000000002047984 */ /* 0x000fe80000000c00 */
[----:B------:R-:W0:Y:S01]  /*c130*/  LDS.128 R8, [R2+0x1000] ;  /* 0x0010000002087984 */ /* 0x000e220000000c00 */
[----:B------:R-:W-:Y:S02]  /*c140*/  F2FP.BF16.F32.PACK_AB R29, R31, R30 ;  /* 0x0000001e1f1d723e */ /* 0x000fe400000010ff */
[----:B------:R-:W-:-:S02]  /*c150*/  F2FP.BF16.F32.PACK_AB R14, R17, R16 ;  /* 0x00000010110e723e */ /* 0x000fc400000010ff */
[----:B------:R-:W-:Y:S01]  /*c160*/  F2FP.BF16.F32.PACK_AB R15, R19, R18 ;  /* 0x00000012130f723e */ /* 0x000fe200000010ff */
[----:B------:R-:W-:Y:S01]  /*c170*/  BAR.SYNC.DEFER_BLOCKING 0x0 ;  /* 0x0000000000007b1d */ /* 0x000fe20000010000 */
[----:B------:R-:W-:Y:S02]  /*c180*/  F2FP.BF16.F32.PACK_AB R30, R33, R32 ;  /* 0x00000020211e723e */ /* 0x000fe400000010ff */
[----:B------:R-:W-:-:S03]  /*c190*/  F2FP.BF16.F32.PACK_AB R31, R35, R34 ;  /* 0x00000022231f723e */ /* 0x000fc600000010ff */
[----:B------:R-:W-:Y:S04]  /*c1a0*/  STS.128 [R0], R12 ;  /* 0x0000000c00007388 */ /* 0x000fe80000000c00 */
[----:B------:R0:W-:Y:S02]  /*c1b0*/  STS.128 [R0+0x800], R28 ;  /* 0x0008001c00007388 */ /* 0x0001e40000000c00 */
[----:B0-----:R-:W-:Y:S01]  /*c1c0*/  PRMT R28, R9, 0x7632, R28 ;  /* 0x00007632091c7816 */ /* 0x001fe2000000001c */
[----:B----4-:R-:W-:Y:S01]  /*c1d0*/  VIADD R3, R43, 0x4 ;  /* 0x000000042b037836 */ /* 0x010fe20000000000 */
[----:B------:R-:W-:Y:S04]  /*c1e0*/  BAR.SYNC.DEFER_BLOCKING 0x0 ;  /* 0x0000000000007b1d */ /* 0x000fe80000010000 */
[----:B---3--:R-:W-:Y:S01]  /*c1f0*/  ISETP.GE.AND P6, PT, R3, UR11, PT ;  /* 0x0000000b03007c0c */ /* 0x008fe2000bfc6270 */
[C---:B--2---:R-:W-:Y:S01]  /*c200*/  IMAD R3, R42.reuse, R40, RZ ;  /* 0x000000282a037224 */ /* 0x044fe200078e02ff */
[----:B------:R-:W-:-:S03]  /*c210*/  ISETP.GE.AND P3, PT, R42, UR10, PT ;  /* 0x0000000a2a007c0c */ /* 0x000fc6000bf66270 */
[----:B------:R-:W-:Y:S01]  /*c220*/  IMAD R17, R40, 0x100, R3 ;  /* 0x0000010028117824 */ /* 0x000fe200078e0203 */
[----:B------:R-:W-:Y:S02]  /*c230*/  LEA R18, P5, R3, UR8, 0x1 ;  /* 0x0000000803127c11 */ /* 0x000fe4000f8a08ff */
[C---:B------:R-:W-:Y:S01]  /*c240*/  ISETP.GE.AND P4, PT, R43.reuse, UR11, PT ;  /* 0x0000000b2b007c0c */ /* 0x040fe2000bf86270 */
[----:B------:R-:W-:Y:S01]  /*c250*/  VIADD R26, R43, 0x1 ;  /* 0x000000012b1a7836 */ /* 0x000fe20000000000 */
[----:B------:R-:W-:Y:S02]  /*c260*/  LEA.HI.X.SX32 R19, R3, UR9, 0x1, P5 ;  /* 0x0000000903137c11 */ /* 0x000fe4000a8f0eff */
[----:B------:R-:W-:Y:S02]  /*c270*/  LEA R16, P5, R17, UR8, 0x1 ;  /* 0x0000000811107c11 */ /* 0x000fe4000f8a08ff */
[C---:B------:R-:W-:Y:S01]  /*c280*/  ISETP.LT.AND P3, PT, R43.reuse, UR11, !P3 ;  /* 0x0000000b2b007c0c */ /* 0x040fe2000df61270 */
[----:B------:R-:W-:Y:S01]  /*c290*/  IMAD R3, R43, UR4, RZ ;  /* 0x000000042b037c24 */ /* 0x000fe2000f8e02ff */
[----:B------:R-:W-:-:S02]  /*c2a0*/  ISETP.GE.AND P1, PT, R26, UR11, PT ;  /* 0x0000000b1a007c0c */ /* 0x000fc4000bf26270 */
[----:B------:R-:W-:Y:S01]  /*c2b0*/  LEA.HI.X.SX32 R17, R17, UR9, 0x1, P5 ;  /* 0x0000000911117c11 */ /* 0x000fe2000a8f0eff */
[----:B------:R-:W-:Y:S01]  /*c2c0*/  VIADD R25, R43, 0x2 ;  /* 0x000000022b197836 */ /* 0x000fe20000000000 */
[----:B------:R-:W-:Y:S01]  /*c2d0*/  ISETP.LT.AND P5, PT, R42, UR10, !P1 ;  /* 0x0000000a2a007c0c */ /* 0x000fe2000cfa1270 */
[----:B------:R-:W-:-:S04]  /*c2e0*/  IMAD.WIDE R20, R3, 0x2, R18 ;  /* 0x0000000203147825 */ /* 0x000fc800078e0212 */
[----:B------:R-:W-:Y:S01]  /*c2f0*/  IMAD.WIDE R22, R3, 0x2, R16 ;  /* 0x0000000203167825 */ /* 0x000fe200078e0210 */
[----:B------:R-:W-:Y:S02]  /*c300*/  ISETP.GE.AND P0, PT, R25, UR11, PT ;  /* 0x0000000b19007c0c */ /* 0x000fe4000bf06270 */
[C---:B------:R-:W-:Y:S02]  /*c310*/  ISETP.LT.AND P4, PT, R41.reuse, UR10, !P4 ;  /* 0x0000000a29007c0c */ /* 0x040fe4000e781270 */
[----:B------:R-:W-:Y:S01]  /*c320*/  ISETP.LT.AND P1, PT, R41, UR10, !P1 ;  /* 0x0000000a29007c0c */ /* 0x000fe2000cf21270 */
[----:B------:R-:W-:Y:S01]  /*c330*/  VIADD R3, R3, UR4 ;  /* 0x0000000403037c36 */ /* 0x000fe20008000000 */
[----:B------:R0:W-:Y:S01]  /*c340*/  @P3 STG.E.U16 desc[UR16][R20.64], R4 ;  /* 0x0000000414003986 */ /* 0x0001e2000c101510 */
[----:B------:R-:W-:Y:S02]  /*c350*/  VIADD R24, R43, 0x3 ;  /* 0x000000032b187836 */ /* 0x000fe40000000000 */
[----:B------:R-:W-:-:S06]  /*c360*/  IMAD.WIDE R12, R3, 0x2, R18 ;  /* 0x00000002030c7825 */ /* 0x000fcc00078e0212 */
[----:B------:R1:W-:Y:S01]  /*c370*/  @P4 STG.E.U16 desc[UR16][R22.64], R8 ;  /* 0x0000000816004986 */ /* 0x0003e2000c101510 */
[----:B------:R-:W-:Y:S01]  /*c380*/  ISETP.LT.AND P4, PT, R42, UR10, !P0 ;  /* 0x0000000a2a007c0c */ /* 0x000fe2000c781270 */
[----:B------:R-:W-:Y:S01]  /*c390*/  IMAD.WIDE R14, R3, 0x2, R16 ;  /* 0x00000002030e7825 */ /* 0x000fe200078e0210 */
[----:B0-----:R-:W-:Y:S02]  /*c3a0*/  PRMT R21, R4, 0x7632, R21 ;  /* 0x0000763204157816 */ /* 0x001fe40000000015 */
[----:B------:R-:W-:Y:S01]  /*c3b0*/  ISETP.LT.AND P0, PT, R41, UR10, !P0 ;  /* 0x0000000a29007c0c */ /* 0x000fe2000c701270 */
[----:B------:R-:W-:Y:S01]  /*c3c0*/  VIADD R25, R3, UR4 ;  /* 0x0000000403197c36 */ /* 0x000fe20008000000 */
[----:B------:R-:W-:Y:S01]  /*c3d0*/  ISETP.GE.AND P2, PT, R24, UR11, PT ;  /* 0x0000000b18007c0c */ /* 0x000fe2000bf46270 */
[----:B------:R0:W-:Y:S01]  /*c3e0*/  @P5 STG.E.U16 desc[UR16][R12.64], R21 ;  /* 0x000000150c005986 */ /* 0x0001e2000c101510 */
[----:B-1----:R-:W-:Y:S01]  /*c3f0*/  PRMT R23, R8, 0x7632, R23 ;  /* 0x0000763208177816 */ /* 0x002fe20000000017 */
[----:B------:R-:W-:-:S04]  /*c400*/  VIADD R24, R43, 0x5 ;  /* 0x000000052b187836 */ /* 0x000fc80000000000 */
[----:B------:R1:W-:Y:S01]  /*c410*/  @P1 STG.E.U16 desc[UR16][R14.64], R23 ;  /* 0x000000170e001986 */ /* 0x0003e2000c101510 */
[----:B------:R-:W-:Y:S01]  /*c420*/  ISETP.LT.AND P1, PT, R42, UR10, !P2 ;  /* 0x0000000a2a007c0c */ /* 0x000fe2000d721270 */
[----:B0-----:R-:W-:Y:S01]  /*c430*/  IMAD.WIDE R20, R25, 0x2, R18 ;  /* 0x0000000219147825 */ /* 0x001fe200078e0212 */
[----:B------:R-:W-:Y:S01]  /*c440*/  ISETP.LT.AND P2, PT, R41, UR10, !P2 ;  /* 0x0000000a29007c0c */ /* 0x000fe2000d741270 */
[----:B------:R-:W0:Y:S02]  /*c450*/  LDS.128 R12, [R2] ;  /* 0x00000000020c7984 */ /* 0x000e240000000c00 */
[C---:B------:R-:W-:Y:S02]  /*c460*/  VIADD R3, R25.reuse, UR4 ;  /* 0x0000000419037c36 */ /* 0x040fe40008000000 */
[----:B-1----:R-:W-:Y:S01]  /*c470*/  IMAD.WIDE R22, R25, 0x2, R16 ;  /* 0x0000000219167825 */ /* 0x002fe200078e0210 */
[----:B------:R1:W-:Y:S01]  /*c480*/  @P4 STG.E.U16 desc[UR16][R20.64], R5 ;  /* 0x0000000514004986 */ /* 0x0003e2000c101510 */
[----:B------:R-:W-:-:S03]  /*c490*/  ISETP.GE.AND P3, PT, R24, UR11, PT ;  /* 0x0000000b18007c0c */ /* 0x000fc6000bf66270 */
[----:B------:R-:W-:Y:S01]  /*c4a0*/  @P0 STG.E.U16 desc[UR16][R22.64], R9 ;  /* 0x0000000916000986 */ /* 0x000fe2000c101510 */
[----:B------:R-:W-:Y:S01]  /*c4b0*/  ISETP.LT.AND P0, PT, R42, UR10, !P6 ;  /* 0x0000000a2a007c0c */ /* 0x000fe2000f701270 */
[----:B------:R-:W-:Y:S01]  /*c4c0*/  IMAD.WIDE R24, R3, 0x2, R18 ;  /* 0x0000000203187825 */ /* 0x000fe200078e0212 */
[----:B------:R-:W-:Y:S01]  /*c4d0*/  PRMT R8, R5, 0x7632, R8 ;  /* 0x0000763205087816 */ /* 0x000fe20000000008 */
[----:B------:R-:W2:Y:S01]  /*c4e0*/  LDS.128 R20, [R2+0x1000] ;  /* 0x0010000002147984 */ /* 0x000ea20000000c00 */
[----:B------:R-:W-:Y:S01]  /*c4f0*/  ISETP.LT.AND P6, PT, R41, UR10, !P6 ;  /* 0x0000000a29007c0c */ /* 0x000fe2000f7c1270 */
[----:B------:R-:W-:Y:S02]  /*c500*/  VIADD R4, R43, 0x7 ;  /* 0x000000072b047836 */ /* 0x000fe40000000000 */
[C---:B------:R-:W-:Y:S01]  /*c510*/  IMAD.WIDE R26, R3.reuse, 0x2, R16 ;  /* 0x00000002031a7825 */ /* 0x040fe200078e0210 */
[----:B------:R3:W-:Y:S03]  /*c520*/  @P1 STG.E.U16 desc[UR16][R24.64], R8 ;  /* 0x0000000818001986 */ /* 0x0007e6000c101510 */
[----:B------:R-:W-:Y:S01]  /*c530*/  VIADD R3, R3, UR4 ;  /* 0x0000000403037c36 */ /* 0x000fe20008000000 */
[----:B------:R-:W-:Y:S01]  /*c540*/  ISETP.GE.AND P4, PT, R4, UR11, PT ;  /* 0x0000000b04007c0c */ /* 0x000fe2000bf86270 */
[----:B------:R-:W-:Y:S01]  /*c550*/  VIADD R0, R43, 0x6 ;  /* 0x000000062b007836 */ /* 0x000fe20000000000 */
[----:B------:R-:W-:Y:S01]  /*c560*/  @P2 STG.E.U16 desc[UR16][R26.64], R28 ;  /* 0x0000001c1a002986 */ /* 0x000fe2000c101510 */
[----:B-1----:R-:W-:Y:S01]  /*c570*/  IMAD.WIDE R4, R3, 0x2, R18 ;  /* 0x0000000203047825 */ /* 0x002fe200078e0212 */
[----:B------:R-:W-:-:S02]  /*c580*/  ISETP.LT.AND P2, PT, R42, UR10, !P3 ;  /* 0x0000000a2a007c0c */ /* 0x000fc4000df41270 */
[----:B------:R-:W-:Y:S01]  /*c590*/  ISETP.GE.AND P5, PT, R0, UR11, PT ;  /* 0x0000000b00007c0c */ /* 0x000fe2000bfa6270 */
[----:B---3--:R-:W-:Y:S01]  /*c5a0*/  IMAD.WIDE R8, R3, 0x2, R16 ;  /* 0x0000000203087825 */ /* 0x008fe200078e0210 */
[----:B------:R-:W-:Y:S01]  /*c5b0*/  @P0 STG.E.U16 desc[UR16][R4.64], R6 ;  /* 0x0000000604000986 */ /* 0x000fe2000c101510 */
[----:B------:R-:W-:Y:S02]  /*c5c0*/  ISETP.LT.AND P3, PT, R41, UR10, !P3 ;  /* 0x0000000a29007c0c */ /* 0x000fe4000df61270 */
[----:B------:R-:W-:Y:S01]  /*c5d0*/  VIADD R29, R3, UR4 ;  /* 0x00000004031d7c36 */ /* 0x000fe20008000000 */
[----:B------:R1:W-:Y:S01]  /*c5e0*/  @P6 STG.E.U16 desc[UR16][R8.64], R10 ;  /* 0x0000000a08006986 */ /* 0x0003e2000c101510 */
[----:B------:R-:W-:Y:S02]  /*c5f0*/  ISETP.LT.AND P6, PT, R42, UR10, !P5 ;  /* 0x0000000a2a007c0c */ /* 0x000fe4000efc1270 */
[----:B------:R-:W-:Y:S01]  /*c600*/  PRMT R3, R6, 0x7632, R3 ;  /* 0x0000763206037816 */ /* 0x000fe20000000003 */
[----:B------:R-:W-:Y:S01]  /*c610*/  IMAD.WIDE R24, R29, 0x2, R18 ;  /* 0x000000021d187825 */ /* 0x000fe200078e0212 */
[----:B------:R-:W-:-:S03]  /*c620*/  ISETP.LT.AND P5, PT, R41, UR10, !P5 ;  /* 0x0000000a29007c0c */ /* 0x000fc6000efa1270 */
[----:B------:R-:W-:Y:S01]  /*c630*/  VIADD R31, R29, UR4 ;  /* 0x000000041d1f7c36 */ /* 0x000fe20008000000 */
[----:B------:R3:W-:Y:S01]  /*c640*/  @P2 STG.E.U16 desc[UR16][R24.64], R3 ;  /* 0x0000000318002986 */ /* 0x0007e2000c101510 */
[----:B------:R-:W-:Y:S01]  /*c650*/  VIADD R0, R43, 0x8 ;  /* 0x000000082b007836 */ /* 0x000fe20000000000 */
[----:B-1----:R-:W-:Y:S01]  /*c660*/  PRMT R9, R10, 0x7632, R9 ;  /* 0x000076320a097816 */ /* 0x002fe20000000009 */
[----:B------:R-:W-:-:S04]  /*c670*/  IMAD.WIDE R4, R31, 0x2, R18 ;  /* 0x000000021f047825 */ /* 0x000fc800078e0212 */
[----:B------:R-:W-:-:S04]  /*c680*/  IMAD.WIDE R26, R31, 0x2, R16 ;  /* 0x000000021f1a7825 */ /* 0x000fc800078e0210 */
[----:B---3--:R-:W-:Y:S01]  /*c690*/  IMAD.WIDE R2, R29, 0x2, R16 ;  /* 0x000000021d027825 */ /* 0x008fe200078e0210 */
[----:B------:R-:W-:-:S04]  /*c6a0*/  ISETP.GE.AND P1, PT, R0, UR11, PT ;  /* 0x0000000b00007c0c */ /* 0x000fc8000bf26270 */
[----:B------:R1:W-:Y:S04]  /*c6b0*/  @P3 STG.E.U16 desc[UR16][R2.64], R9 ;  /* 0x0000000902003986 */ /* 0x0003e8000c101510 */
[----:B------:R3:W-:Y:S01]  /*c6c0*/  @P6 STG.E.U16 desc[UR16][R4.64], R7 ;  /* 0x0000000704006986 */ /* 0x0007e2000c101510 */
[----:B------:R-:W-:-:S03]  /*c6d0*/  VIADD R31, R31, UR4 ;  /* 0x000000041f1f7c36 */ /* 0x000fc60008000000 */
[----:B------:R4:W-:Y:S01]  /*c6e0*/  @P5 STG.E.U16 desc[UR16][R26.64], R11 ;  /* 0x0000000b1a005986 */ /* 0x0009e2000c101510 */
[C---:B------:R-:W-:Y:S02]  /*c6f0*/  ISETP.LT.AND P5, PT, R42.reuse, UR10, !P4 ;  /* 0x0000000a2a007c0c */ /* 0x040fe4000e7a1270 */
[----:B------:R-:W-:Y:S02]  /*c700*/  ISETP.LT.AND P4, PT, R41, UR10, !P4 ;  /* 0x0000000a29007c0c */ /* 0x000fe4000e781270 */
[----:B------:R-:W-:Y:S01]  /*c710*/  ISETP.LT.AND P6, PT, R42, UR10, !P1 ;  /* 0x0000000a2a007c0c */ /* 0x000fe2000cfc1270 */
[----:B------:R-:W-:Y:S01]  /*c720*/  VIADD R6, R43, 0xa ;  /* 0x0000000a2b067836 */ /* 0x000fe20000000000 */
[----:B------:R-:W-:Y:S01]  /*c730*/  ISETP.LT.AND P1, PT, R41, UR10, !P1 ;  /* 0x0000000a29007c0c */ /* 0x000fe2000cf21270 */
[----:B------:R-:W-:Y:S01]  /*c740*/  VIADD R25, R31, UR4 ;  /* 0x000000041f197c36 */ /* 0x000fe20008000000 */
[----:B------:R-:W-:Y:S01]  /*c750*/  PRMT R10, R7, 0x7632, R10 ;  /* 0x00007632070a7816 */ /* 0x000fe2000000000a */
[----:B------:R-:W-:Y:S01]  /*c760*/  VIADD R0, R43, 0x9 ;  /* 0x000000092b007836 */ /* 0x000fe20000000000 */
[----:B------:R-:W-:Y:S01]  /*c770*/  ISETP.GE.AND P2, PT, R6, UR11, PT ;  /* 0x0000000b06007c0c */ /* 0x000fe2000bf46270 */
[----:B-1----:R-:W-:Y:S01]  /*c780*/  IMAD.WIDE R2, R31, 0x2, R18 ;  /* 0x000000021f027825 */ /* 0x002fe200078e0212 */
[----:B------:R-:W-:-:S03]  /*c790*/  PRMT R24, R11, 0x7632, R24 ;  /* 0x000076320b187816 */ /* 0x000fc60000000018 */
[----:B---3--:R-:W-:Y:S01]  /*c7a0*/  IMAD.WIDE R4, R31, 0x2, R16 ;  /* 0x000000021f047825 */ /* 0x008fe200078e0210 */
[----:B------:R-:W-:-:S03]  /*c7b0*/  ISETP.GE.AND P0, PT, R0, UR11, PT ;  /* 0x0000000b00007c0c */ /* 0x000fc6000bf06270 */
[C---:B------:R-:W-:Y:S01]  /*c7c0*/  IMAD.WIDE R6, R25.reuse, 0x2, R18 ;  /* 0x0000000219067825 */ /* 0x040fe200078e0212 */
[----:B------:R1:W-:Y:S03]  /*c7d0*/  @P5 STG.E.U16 desc[UR16][R2.64], R10 ;  /* 0x0000000a02005986 */ /* 0x0003e6000c101510 */
[----:B------:R-:W-:Y:S01]  /*c7e0*/  IMAD.WIDE R8, R25, 0x2, R16 ;  /* 0x0000000219087825 */ /* 0x000fe200078e0210 */
[----:B------:R3:W-:Y:S01]  /*c7f0*/  @P4 STG.E.U16 desc[UR16][R4.64], R24 ;  /* 0x0000001804004986 */ /* 0x0007e2000c101510 */
[----:B------:R-:W-:-:S03]  /*c800*/  ISETP.LT.AND P4, PT, R42, UR10, !P0 ;  /* 0x0000000a2a007c0c */ /* 0x000fc6000c781270 */
[----:B0-----:R0:W-:Y:S01]  /*c810*/  @P6 STG.E.U16 desc[UR16][R6.64], R12 ;  /* 0x0000000c06006986 */ /* 0x0011e2000c101510 */
[----:B------:R-:W-:-:S03]  /*c820*/  VIADD R0, R43, 0xb ;  /* 0x0000000b2b007836 */ /* 0x000fc60000000000 */
[----:B--2---:R2:W-:Y:S01]  /*c830*/  @P1 STG.E.U16 desc[UR16][R8.64], R20 ;  /* 0x0000001408001986 */ /* 0x0045e2000c101510 */
[----:B------:R-:W-:Y:S01]  /*c840*/  ISETP.LT.AND P1, PT, R41, UR10, !P0 ;  /* 0x0000000a29007c0c */ /* 0x000fe2000c721270 */
[----:B------:R-:W-:Y:S01]  /*c850*/  VIADD R25, R25, UR4 ;  /* 0x0000000419197c36 */ /* 0x000fe20008000000 */
[----:B------:R-:W-:Y:S02]  /*c860*/  ISETP.LT.AND P6, PT, R42, UR10, !P2 ;  /* 0x0000000a2a007c0c */ /* 0x000fe4000d7c1270 */
[----:B------:R-:W-:Y:S01]  /*c870*/  ISETP.GE.AND P3, PT, R0, UR11, PT ;  /* 0x0000000b00007c0c */ /* 0x000fe2000bf66270 */
[----:B----4-:R-:W-:Y:S01]  /*c880*/  VIADD R11, R25, UR4 ;  /* 0x00000004190b7c36 */ /* 0x010fe20008000000 */
[----:B------:R-:W-:Y:S01]  /*c890*/  PRMT R26, R12, 0x7632, R26 ;  /* 0x000076320c1a7816 */ /* 0x000fe2000000001a */
[----:B------:R-:W-:Y:S01]  /*c8a0*/  VIADD R0, R43, 0xc ;  /* 0x0000000c2b007836 */ /* 0x000fe20000000000 */
[----:B------:R-:W-:Y:S01]  /*c8b0*/  PRMT R27, R20, 0x7632, R27 ;  /* 0x00007632141b7816 */ /* 0x000fe2000000001b */
[----:B-1----:R-:W-:-:S04]  /*c8c0*/  IMAD.WIDE R2, R25, 0x2, R18 ;  /* 0x0000000219027825 */ /* 0x002fc800078e0212 */
[----:B---3--:R-:W-:Y:S01]  /*c8d0*/  IMAD.WIDE R4, R25, 0x2, R16 ;  /* 0x0000000219047825 */ /* 0x008fe200078e0210 */
[----:B------:R-:W-:Y:S01]  /*c8e0*/  ISETP.GE.AND P5, PT, R0, UR11, PT ;  /* 0x0000000b00007c0c */ /* 0x000fe2000bfa6270 */
[----:B------:R1:W-:Y:S02]  /*c8f0*/  @P4 STG.E.U16 desc[UR16][R2.64], R26 ;  /* 0x0000001a02004986 */ /* 0x0003e4000c101510 */
[----:B0-----:R-:W-:Y:S01]  /*c900*/  IMAD.WIDE R6, R11, 0x2, R18 ;  /* 0x000000020b067825 */ /* 0x001fe200078e0212 */
[----:B------:R-:W-:Y:S01]  /*c910*/  ISETP.LT.AND P2, PT, R41, UR10, !P2 ;  /* 0x0000000a29007c0c */ /* 0x000fe2000d741270 */
[----:B------:R0:W-:Y:S01]  /*c920*/  @P1 STG.E.U16 desc[UR16][R4.64], R27 ;  /* 0x0000001b04001986 */ /* 0x0001e2000c101510 */
[C---:B------:R-:W-:Y:S01]  /*c930*/  ISETP.LT.AND P1, PT, R42.reuse, UR10, !P3 ;  /* 0x0000000a2a007c0c */ /* 0x040fe2000df21270 */
[----:B------:R-:W-:Y:S01]  /*c940*/  VIADD R10, R43, 0xd ;  /* 0x0000000d2b0a7836 */ /* 0x000fe20000000000 */
[----:B------:R-:W-:Y:S01]  /*c950*/  ISETP.LT.AND P3, PT, R41, UR10, !P3 ;  /* 0x0000000a29007c0c */ /* 0x000fe2000df61270 */
[----:B------:R3:W-:Y:S01]  /*c960*/  @P6 STG.E.U16 desc[UR16][R6.64], R13 ;  /* 0x0000000d06006986 */ /* 0x0007e2000c101510 */
[----:B--2---:R-:W-:Y:S01]  /*c970*/  VIADD R9, R11, UR4 ;  /* 0x000000040b097c36 */ /* 0x004fe20008000000 */
[----:B------:R-:W-:Y:S01]  /*c980*/  ISETP.LT.AND P6, PT, R42, UR10, !P5 ;  /* 0x0000000a2a007c0c */ /* 0x000fe2000efc1270 */
[----:B------:R-:W-:Y:S01]  /*c990*/  VIADD R0, R43, 0xe ;  /* 0x0000000e2b007836 */ /* 0x000fe20000000000 */
[----:B------:R-:W-:Y:S01]  /*c9a0*/  ISETP.GE.AND P0, PT, R10, UR11, PT ;  /* 0x0000000b0a007c0c */ /* 0x000fe2000bf06270 */
[----:B------:R-:W-:Y:S01]  /*c9b0*/  VIADD R25, R9, UR4 ;  /* 0x0000000409197c36 */ /* 0x000fe20008000000 */
[----:B------:R-:W-:Y:S01]  /*c9c0*/  PRMT R10, R13, 0x7632, R10 ;  /* 0x000076320d0a7816 */ /* 0x000fe2000000000a */
[----:B-1----:R-:W-:Y:S01]  /*c9d0*/  IMAD.WIDE R2, R11, 0x2, R16 ;  /* 0x000000020b027825 */ /* 0x002fe200078e0210 */
[----:B------:R-:W-:-:S03]  /*c9e0*/  PRMT R12, R21, 0x7632, R12 ;  /* 0x00007632150c7816 */ /* 0x000fc6000000000c */
[----:B0-----:R-:W-:Y:S01]  /*c9f0*/  IMAD.WIDE R4, R9, 0x2, R18 ;  /* 0x0000000209047825 */ /* 0x001fe200078e0212 */
[----:B------:R-:W-:-:S03]  /*ca00*/  ISETP.GE.AND P4, PT, R0, UR11, PT ;  /* 0x0000000b00007c0c */ /* 0x000fc6000bf86270 */
[----:B---3--:R-:W-:Y:S01]  /*ca10*/  IMAD.WIDE R6, R9, 0x2, R16 ;  /* 0x0000000209067825 */ /* 0x008fe200078e0210 */
[----:B------:R0:W-:Y:S03]  /*ca20*/  @P2 STG.E.U16 desc[UR16][R2.64], R21 ;  /* 0x0000001502002986 */ /* 0x0001e6000c101510 */
[----:B------:R-:W-:Y:S01]  /*ca30*/  IMAD.WIDE R8, R25, 0x2, R18 ;  /* 0x0000000219087825 */ /* 0x000fe200078e0212 */
[----:B------:R1:W-:Y:S03]  /*ca40*/  @P1 STG.E.U16 desc[UR16][R4.64], R10 ;  /* 0x0000000a04001986 */ /* 0x0003e6000c101510 */
[----:B------:R-:W-:Y:S01]  /*ca50*/  VIADD R0, R43, 0xf ;  /* 0x0000000f2b007836 */ /* 0x000fe20000000000 */
[----:B------:R2:W-:Y:S01]  /*ca60*/  @P3 STG.E.U16 desc[UR16][R6.64], R12 ;  /* 0x0000000c06003986 */ /* 0x0005e2000c101510 */
[----:B------:R-:W-:Y:S01]  /*ca70*/  ISETP.LT.AND P5, PT, R41, UR10, !P5 ;  /* 0x0000000a29007c0c */ /* 0x000fe2000efa1270 */
[----:B------:R-:W-:-:S02]  /*ca80*/  VIADD R11, R25, UR4 ;  /* 0x00000004190b7c36 */ /* 0x000fc40008000000 */
[----:B------:R3:W-:Y:S01]  /*ca90*/  @P6 STG.E.U16 desc[UR16][R8.64], R14 ;  /* 0x0000000e08006986 */ /* 0x0007e2000c101510 */
[----:B------:R-:W-:Y:S02]  /*caa0*/  ISETP.LT.AND P6, PT, R42, UR10, !P0 ;  /* 0x0000000a2a007c0c */ /* 0x000fe4000c7c1270 */
[----:B------:R-:W-:Y:S02]  /*cab0*/  ISETP.GE.AND P2, PT, R0, UR11, PT ;  /* 0x0000000b00007c0c */ /* 0x000fe4000bf46270 */
[----:B------:R-:W-:Y:S02]  /*cac0*/  ISETP.LT.AND P0, PT, R41, UR10, !P0 ;  /* 0x0000000a29007c0c */ /* 0x000fe4000c701270 */
[C---:B------:R-:W-:Y:S01]  /*cad0*/  ISETP.LT.AND P3, PT, R42.reuse, UR10, !P4 ;  /* 0x0000000a2a007c0c */ /* 0x040fe2000e761270 */
[----:B------:R-:W-:Y:S01]  /*cae0*/  VIADD R13, R11, UR4 ;  /* 0x000000040b0d7c36 */ /* 0x000fe20008000000 */
[----:B------:R-:W-:Y:S02]  /*caf0*/  ISETP.LT.AND P4, PT, R41, UR10, !P4 ;  /* 0x0000000a29007c0c */ /* 0x000fe4000e781270 */
[----:B------:R-:W-:Y:S01]  /*cb00*/  ISETP.LT.AND P1, PT, R42, UR10, !P2 ;  /* 0x0000000a2a007c0c */ /* 0x000fe2000d721270 */
[----:B0-----:R-:W-:Y:S01]  /*cb10*/  IMAD.WIDE R2, R25, 0x2, R16 ;  /* 0x0000000219027825 */ /* 0x001fe200078e0210 */
[----:B------:R-:W-:-:S02]  /*cb20*/  ISETP.LT.AND P2, PT, R41, UR10, !P2 ;  /* 0x0000000a29007c0c */ /* 0x000fc4000d741270 */
[----:B------:R-:W-:Y:S01]  /*cb30*/  PRMT R0, R14, 0x7632, R0 ;  /* 0x000076320e007816 */ /* 0x000fe20000000000 */
[----:B-1----:R-:W-:Y:S01]  /*cb40*/  IMAD.WIDE R4, R11, 0x2, R18 ;  /* 0x000000020b047825 */ /* 0x002fe200078e0212 */
[----:B--2---:R-:W-:-:S03]  /*cb50*/  PRMT R12, R22, 0x7632, R12 ;  /* 0x00007632160c7816 */ /* 0x004fc6000000000c */
[----:B------:R-:W-:Y:S02]  /*cb60*/  VIADD R21, R13, UR4 ;  /* 0x000000040d157c36 */ /* 0x000fe40008000000 */
[----:B------:R-:W-:Y:S01]  /*cb70*/  IMAD.WIDE R6, R11, 0x2, R16 ;  /* 0x000000020b067825 */ /* 0x000fe200078e0210 */
[----:B------:R0:W-:Y:S03]  /*cb80*/  @P5 STG.E.U16 desc[UR16][R2.64], R22 ;  /* 0x0000001602005986 */ /* 0x0001e6000c101510 */
[C---:B---3--:R-:W-:Y:S01]  /*cb90*/  IMAD.WIDE R8, R13.reuse, 0x2, R18 ;  /* 0x000000020d087825 */ /* 0x048fe200078e0212 */
[----:B------:R1:W-:Y:S03]  /*cba0*/  @P6 STG.E.U16 desc[UR16][R4.64], R0 ;  /* 0x0000000004006986 */ /* 0x0003e6000c101510 */
[----:B------:R-:W-:Y:S01]  /*cbb0*/  IMAD.WIDE R10, R13, 0x2, R16 ;  /* 0x000000020d0a7825 */ /* 0x000fe200078e0210 */
[----:B------:R2:W-:Y:S03]  /*cbc0*/  @P0 STG.E.U16 desc[UR16][R6.64], R12 ;  /* 0x0000000c06000986 */ /* 0x0005e6000c101510 */
[----:B------:R-:W-:Y:S01]  /*cbd0*/  IMAD.WIDE R18, R21, 0x2, R18 ;  /* 0x0000000215127825 */ /* 0x000fe200078e0212 */
[----:B0-----:R-:W-:Y:S01]  /*cbe0*/  PRMT R3, R15, 0x7632, R3 ;  /* 0x000076320f037816 */ /* 0x001fe20000000003 */
[----:B------:R2:W-:Y:S02]  /*cbf0*/  @P3 STG.E.U16 desc[UR16][R8.64], R15 ;  /* 0x0000000f08003986 */ /* 0x0005e4000c101510 */
[----:B------:R-:W-:Y:S01]  /*cc00*/  IMAD.WIDE R16, R21, 0x2, R16 ;  /* 0x0000000215107825 */ /* 0x000fe200078e0210 */
[----:B-1----:R-:W-:Y:S01]  /*cc10*/  PRMT R5, R23, 0x7632, R5 ;  /* 0x0000763217057816 */ /* 0x002fe20000000005 */
[----:B------:R2:W-:Y:S04]  /*cc20*/  @P4 STG.E.U16 desc[UR16][R10.64], R23 ;  /* 0x000000170a004986 */ /* 0x0005e8000c101510 */
[----:B------:R2:W-:Y:S04]  /*cc30*/  @P1 STG.E.U16 desc[UR16][R18.64], R3 ;  /* 0x0000000312001986 */ /* 0x0005e8000c101510 */
[----:B------:R2:W-:Y:S01]  /*cc40*/  @P2 STG.E.U16 desc[UR16][R16.64], R5 ;  /* 0x0000000510002986 */ /* 0x0005e2000c101510 */
[----:B------:R-:W-:Y:S06]  /*cc50*/  BAR.SYNC.DEFER_BLOCKING 0x0 ;  /* 0x0000000000007b1d */ /* 0x000fec0000010000 */
[----:B------:R-:W-:Y:S05]  /*cc60*/  BRA.U UP0, `(.L_x_13) ;  /* 0x0000000100a07547 */ /* 0x000fea000b800000 */
[----:B------:R-:W0:Y:S01]  /*cc70*/  S2UR UR6, SR_CgaCtaId ;  /* 0x00000000000679c3 */ /* 0x000e220000008800 */
[----:B------:R-:W-:Y:S01]  /*cc80*/  NOP ;  /* 0x0000000000007918 */ /* 0x000fe20000000000 */
[----:B------:R-:W-:Y:S01]  /*cc90*/  UMOV UR4, 0x50 ;  /* 0x0000005000047882 */ /* 0x000fe20000000000 */
[----:B------:R-:W-:Y:S02]  /*cca0*/  IMAD.U32 R0, RZ, RZ, UR5 ;  /* 0x00000005ff007e24 */ /* 0x000fe4000f8e00ff */
[----:B--2---:R-:W-:Y:S02]  /*ccb0*/  IMAD.MOV.U32 R3, RZ, RZ, 0x3 ;  /* 0x00000003ff037424 */ /* 0x004fe400078e00ff */
[----:B------:R-:W-:Y:S01]  /*ccc0*/  IMAD.MOV.U32 R7, RZ, RZ, 0x1 ;  /* 0x00000001ff077424 */ /* 0x000fe200078e00ff */
[----:B------:R-:W-:-:S04]  /*ccd0*/  LOP3.LUT R0, R0, 0xffff, RZ, 0xc0, !PT ;  /* 0x0000ffff00007812 */ /* 0x000fc800078ec0ff */
[----:B------:R-:W-:-:S05]  /*cce0*/  SHF.R.U32.HI R0, RZ, 0x5, R0 ;  /* 0x00000005ff007819 */ /* 0x000fca0000011600 */
[----:B------:R-:W-:Y:S01]  /*ccf0*/  VIADD R2, R0, 0x10 ;  /* 0x0000001000027836 */ /* 0x000fe20000000000 */
[----:B------:R-:W-:Y:S01]  /*cd00*/  SHF.L.U32 R0, R3, R0, RZ ;  /* 0x0000000003007219 */ /* 0x000fe200000006ff */
[----:B0-----:R-:W-:-:S03]  /*cd10*/  ULEA UR6, UR6, UR4, 0x18 ;  /* 0x0000000406067291 */ /* 0x001fc6000f8ec0ff */
[----:B------:R-:W-:-:S04]  /*cd20*/  SHF.L.U32 R3, R7, R2, RZ ;  /* 0x0000000207037219 */ /* 0x000fc800000006ff */
[----:B------:R-:W-:Y:S02]  /*cd30*/  LOP3.LUT R0, R3, R0, RZ, 0xfc, !PT ;  /* 0x0000000003007212 */ /* 0x000fe400078efcff */
[----:B------:R-:W0:Y:S02]  /*cd40*/  LDS R5, [UR6] ;  /* 0x00000006ff057984 */ /* 0x000e240008000800 */
[C---:B------:R-:W-:Y:S02]  /*cd50*/  LOP3.LUT R2, R0.reuse, 0xffff, RZ, 0xc0, !PT ;  /* 0x0000ffff00027812 */ /* 0x040fe400078ec0ff */
[----:B0-----:R-:W-:-:S04]  /*cd60*/  LOP3.LUT R3, R0, 0xffff, R5, 0x80, !PT ;  /* 0x0000ffff00037812 */ /* 0x001fc800078e8005 */
[----:B------:R-:W-:-:S13]  /*cd70*/  ISETP.NE.AND P0, PT, R3, R2, PT ;  /* 0x000000020300720c */ /* 0x000fda0003f05270 */
[----:B------:R-:W-:Y:S05]  /*cd80*/  @P0 BRA `(.L_x_14) ;  /* 0x0000000000500947 */ /* 0x000fea0003800000 */
[----:B------:R-:W-:Y:S02]  /*cd90*/  SHF.R.U32.HI R5, RZ, 0x10, R5 ;  /* 0x00000010ff057819 */ /* 0x000fe40000011605 */
[----:B------:R-:W-:-:S04]  /*cda0*/  SHF.R.U32.HI R2, RZ, 0x10, R0 ;  /* 0x00000010ff027819 */ /* 0x000fc80000011600 */
[----:B------:R-:W-:-:S04]  /*cdb0*/  LOP3.LUT R5, R5, R2, RZ, 0xc0, !PT ;  /* 0x0000000205057212 */ /* 0x000fc800078ec0ff */
[----:B------:R-:W-:-:S13]  /*cdc0*/  ISETP.NE.AND P0, PT, R5, R2, PT ;  /* 0x000000020500720c */ /* 0x000fda0003f05270 */
[----:B------:R-:W-:Y:S05]  /*cdd0*/  @P0 BRA `(.L_x_15) ;  /* 0x0000000000300947 */ /* 0x000fea0003800000 */
[----:B------:R-:W-:Y:S01]  /*cde0*/  R2UR UR4, R0 ;  /* 0x00000000000472ca */ /* 0x000fe200000e0000 */
[----:B------:R-:W-:Y:S01]  /*cdf0*/  VOTEU.ANY UR5, UPT, PT ;  /* 0x0000000000057886 */ /* 0x000fe200038e0100 */
[----:B------:R-:W0:Y:S01]  /*ce00*/  S2R R0, SR_LANEID ;  /* 0x0000000000007919 */ /* 0x000e220000000000 */
[----:B------:R-:W-:-:S10]  /*ce10*/  UFLO.U32 UR5, UR5 ;  /* 0x00000005000572bd */ /* 0x000fd400080e0000 */
[----:B------:R-:W-:-:S06]  /*ce20*/  ULOP3.LUT UR4, URZ, UR4, URZ, 0x33, !UPT ;  /* 0x00000004ff047292 */ /* 0x000fcc000f8e33ff */
[----:B------:R-:W-:-:S04]  /*ce30*/  IMAD.U32 R2, RZ, RZ, UR4 ;  /* 0x00000004ff027e24 */ /* 0x000fc8000f8e00ff */
[----:B------:R-:W1:Y:S02]  /*ce40*/  REDUX UR7, R2 ;  /* 0x00000000020773c4 */ /* 0x000e640000000000 */
[----:B------:R3:W-:Y:S01]  /*ce50*/  UTCATOMSWS.AND URZ, UR4 ;  /* 0x0000000400ff79e3 */ /* 0x0007e20008000000 */
[----:B0-----:R-:W-:Y:S01]  /*ce60*/  ISETP.EQ.U32.AND P0, PT, R0, UR5, PT ;  /* 0x0000000500007c0c */ /* 0x001fe2000bf02070 */
[----:B-1----:R-:W-:-:S12]  /*ce70*/  IMAD.U32 R0, RZ, RZ, UR7 ;  /* 0x00000007ff007e24 */ /* 0x002fd8000f8e00ff */
[----:B------:R3:W-:Y:S01]  /*ce80*/  @P0 ATOMS.AND RZ, [UR6], R0 ;  /* 0x00000000ffff098c */ /* 0x0007e2000a800006 */
[----:B------:R-:W-:Y:S05]  /*ce90*/  BRA `(.L_x_13) ;  /* 0x0000000000147947 */ /* 0x000fea0003800000 */
.L_x_15:
[----:B------:R-:W-:-:S07]  /*cea0*/  MOV R2, 0xcec0 ;  /* 0x0000cec000027802 */ /* 0x000fce0000000f00 */
[----:B------:R-:W-:Y:S05]  /*ceb0*/  CALL.REL.NOINC `($__internal_0_$__cuda_sm10x_tcgen05_guardrail_trap_col_being_dealloced_not_returned_by_alloc) ;  /* 0x0000000000387944 */ /* 0x000fea0003c00000 */
[----:B------:R-:W-:Y:S05]  /*cec0*/  BRA `(.L_x_13) ;  /* 0x0000000000087947 */ /* 0x000fea0003800000 */
.L_x_14:
[----:B------:R-:W-:-:S07]  /*ced0*/  MOV R2, 0xcef0 ;  /* 0x0000cef000027802 */ /* 0x000fce0000000f00 */
[----:B------:R-:W-:Y:S05]  /*cee0*/  CALL.REL.NOINC `($__internal_2_$__cuda_sm10x_tcgen05_guardrail_trap_unallocated_columns_being_dealloced) ;  /* 0x0000000000447944 */ /* 0x000fea0003c00000 */
.L_x_13:
[----:B------:R-:W-:Y:S01]  /*cef0*/  NOP ;  /* 0x0000000000007918 */ /* 0x000fe20000000000 */
[----:B---3--:R-:W-:Y:S05]  /*cf00*/  EXIT ;  /* 0x000000000000794d */ /* 0x008fea0003800000 */
.L_x_8:
[----:B-----5:R0:W-:Y:S04]  /*cf10*/  STL [R1+0x534], R0 ;  /* 0x0005340001007387 */ /* 0x0201e80000100800 */
[----:B0-----:R-:W2:Y:S02]  /*cf20*/  LDL R0, [R1+0x340] ;  /* 0x0003400001007983 */ /* 0x001ea40000100800 */
[----:B--2---:R0:W1:Y:S02]  /*cf30*/  SYNCS.PHASECHK.TRANS64.TRYWAIT P3, [UR7], R0 ;  /* 0x00000000ff0075a7 */ /* 0x0040640008061107 */
[----:B0----5:R0:W5:Y:S02]  /*cf40*/  LDL.LU R0, [R1+0x534] ;  /* 0x0005340001007983 */ /* 0x0211640000300800 */
[----:B01----:R-:W-:Y:S05]  /*cf50*/  @!P3 BRA `(.L_x_8) ;  /* 0xfffffffc00ecb947 */ /* 0x003fea000383ffff */
[----:B------:R-:W-:Y:S05]  /*cf60*/  BRA `(.L_x_16) ;  /* 0xffffff9800747947 */ /* 0x000fea000383ffff */
.L_x_12:
[----:B------:R-:W1:Y:S02]  /*cf70*/  SYNCS.PHASECHK.TRANS64.TRYWAIT P1, [UR7], R0 ;  /* 0x00000000ff0075a7 */ /* 0x000e640008021107 */
[----:B-1----:R-:W-:Y:S05]  /*cf80*/  @!P1 BRA `(.L_x_12) ;  /* 0xfffffffc00f89947 */ /* 0x002fea000383ffff */
[----:B------:R-:W-:Y:S05]  /*cf90*/  BRA `(.L_x_11) ;  /* 0xffffffec00d87947 */ /* 0x000fea000383ffff */
        .weak           $__internal_0_$__cuda_sm10x_tcgen05_guardrail_trap_col_being_dealloced_not_returned_by_alloc
        .type           $__internal_0_$__cuda_sm10x_tcgen05_guardrail_trap_col_being_dealloced_not_returned_by_alloc,@function
        .size           $__internal_0_$__cuda_sm10x_tcgen05_guardrail_trap_col_being_dealloced_not_returned_by_alloc,($__internal_1_$__cuda_sm10x_tcgen05_guardrail_trap_phase_invalid_during_alloc - $__internal_0_$__cuda_sm10x_tcgen05_guardrail_trap_col_being_dealloced_not_returned_by_alloc)
$__internal_0_$__cuda_sm10x_tcgen05_guardrail_trap_col_being_dealloced_not_returned_by_alloc:
[----:B------:R-:W-:Y:S05]  /*cfa0*/  BPT.TRAP 0x1 ;  /* 0x000000040000795c */ /* 0x000fea0000300000 */
[----:B------:R-:W-:-:S04]  /*cfb0*/  IMAD.MOV.U32 R3, RZ, RZ, 0x0 ;  /* 0x00000000ff037424 */ /* 0x000fc800078e00ff */
[----:B------:R-:W-:Y:S05]  /*cfc0*/  RET.REL.NODEC R2 `(matmul_kernel) ;  /* 0xffffff30020c7950 */ /* 0x000fea0003c3ffff */
        .weak           $__internal_1_$__cuda_sm10x_tcgen05_guardrail_trap_phase_invalid_during_alloc
        .type           $__internal_1_$__cuda_sm10x_tcgen05_guardrail_trap_phase_invalid_during_alloc,@function
        .size           $__internal_1_$__cuda_sm10x_tcgen05_guardrail_trap_phase_invalid_during_alloc,($__internal_2_$__cuda_sm10x_tcgen05_guardrail_trap_unallocated_columns_being_dealloced - $__internal_1_$__cuda_sm10x_tcgen05_guardrail_trap_phase_invalid_during_alloc)
$__internal_1_$__cuda_sm10x_tcgen05_guardrail_trap_phase_invalid_during_alloc:
[----:B------:R-:W-:Y:S05]  /*cfd0*/  BPT.TRAP 0x1 ;  /* 0x000000040000795c */ /* 0x000fea0000300000 */
[----:B------:R-:W-:-:S04]  /*cfe0*/  IMAD.MOV.U32 R3, RZ, RZ, 0x0 ;  /* 0x00000000ff037424 */ /* 0x000fc800078e00ff */
[----:B------:R-:W-:Y:S05]  /*cff0*/  RET.REL.NODEC R2 `(matmul_kernel) ;  /* 0xffffff3002007950 */ /* 0x000fea0003c3ffff */
        .weak           $__internal_2_$__cuda_sm10x_tcgen05_guardrail_trap_unallocated_columns_being_dealloced
        .type           $__internal_2_$__cuda_sm10x_tcgen05_guardrail_trap_unallocated_columns_being_dealloced,@function
        .size           $__internal_2_$__cuda_sm10x_tcgen05_guardrail_trap_unallocated_columns_being_dealloced,(.L_x_20 - $__internal_2_$__cuda_sm10x_tcgen05_guardrail_trap_unallocated_columns_being_dealloced)
$__internal_2_$__cuda_sm10x_tcgen05_guardrail_trap_unallocated_columns_being_dealloced:
[----:B------:R-:W-:Y:S05]  /*d000*/  BPT.TRAP 0x1 ;  /* 0x000000040000795c */ /* 0x000fea0000300000 */
[----:B------:R-:W-:-:S04]  /*d010*/  IMAD.MOV.U32 R3, RZ, RZ, 0x0 ;  /* 0x00000000ff037424 */ /* 0x000fc800078e00ff */
[----:B------:R-:W-:Y:S05]  /*d020*/  RET.REL.NODEC R2 `(matmul_kernel) ;  /* 0xffffff2c02f47950 */ /* 0x000fea0003c3ffff */
.L_x_17:
[----:B------:R-:W-:-:S00]  /*d030*/  BRA `(.L_x_17) ;  /* 0xfffffffc00fc7947 */ /* 0x000fc0000383ffff */
[----:B------:R-:W-:-:S00]  /*d040*/  NOP ;  /* 0x0000000000007918 */ /* 0x000fc00000000000 */
        /* <DEDUP_REMOVED lines=11> */
.L_x_20:


//--------------------- .nv.shared.matmul_kernel  --------------------------
	.section	.nv.shared.matmul_kernel,"aw",@nobits
	.sectionflags	@""
	.align	16
	.zero		1024


//--------------------- .nv.shared.reserved.0     --------------------------
	.section	.nv.shared.reserved.0,"aw",@nobits
	.align	8
	.weak		__nv_reservedSMEM_offset_0_alias
	.size		__nv_reservedSMEM_offset_0_alias, 0, 64
	.other		__nv_reservedSMEM_offset_0_alias,@"STO_CUDA_RESERVED_SHARED STV_DEFAULT"
__nv_reservedSMEM_offset_0_alias:
	.zero		0
.nv.shared.reserved.0:
	.zero		64
	.weak		__nv_reservedSMEM_allocation_phase
	.type		__nv_reservedSMEM_allocation_phase,@object
	.size		__nv_reservedSMEM_allocation_phase,(.L_0 - __nv_reservedSMEM_allocation_phase)
__nv_reservedSMEM_allocation_phase:
	.zero		1
.L_0:
	.zero		7
	.weak		__nv_reservedSMEM_devtool_atexit_pc
	.type		__nv_reservedSMEM_devtool_atexit_pc,@object
	.size		__nv_reservedSMEM_devtool_atexit_pc,(__nv_reservedSMEM_allocation_mask - __nv_reservedSMEM_devtool_atexit_pc)
__nv_reservedSMEM_devtool_atexit_pc:
	.zero		8
	.weak		__nv_reservedSMEM_allocation_mask
	.type		__nv_reservedSMEM_allocation_mask,@object
	.size		__nv_reservedSMEM_allocation_mask,(.L_2 - __nv_reservedSMEM_allocation_mask)
__nv_reservedSMEM_allocation_mask:
	.zero		4
.L_2:


//--------------------- .nv.constant0.matmul_kernel --------------------------
	.section	.nv.constant0.matmul_kernel,"a",@progbits
	.sectionflags	@""
	.align	4
.nv.constant0.matmul_kernel:
	.zero		976


//--------------------- SYMBOLS --------------------------

	.type		.nv.reservedSmem.offset0,@object
	.size		.nv.reservedSmem.offset0,0x4
	.type		.nv.reservedSmem.cap,@object
	.size		.nv.reservedSmem.cap,0x4
